	.target	sm_80

	.elftype	@"ET_EXEC"


//--------------------- .note.nv.tkinfo           --------------------------
	.section	.note.nv.tkinfo,"",@"SHT_NOTE"
	.sectionflags	@"SHF_NOTE_NV_TKINFO"
	.tkinfo
        /*0018*/ 	.word	0x00000002
        /*0030*/ 	.string	""
        /*0030*/ 	.string	"ptxas"
        /*0030*/ 	.string	"Cuda compilation tools, release 13.0, V13.0.88"
        /*0030*/ 	.string	"Build cuda_13.0.r13.0/compiler.36424714_0"
        /*0030*/ 	.string	"-v  -suppress-debug-info  -lineinfo  -arch sm_80 "



//--------------------- .note.nv.cuinfo           --------------------------
	.section	.note.nv.cuinfo,"",@"SHT_NOTE"
	.sectionflags	@"SHF_NOTE_NV_CUINFO"
        /*0018*/ 	.short	0x0002
        /*001a*/ 	.short	0x0050
        /*001c*/ 	.short	0x0082
	.zero		2


//--------------------- .nv.info                  --------------------------
	.section	.nv.info,"",@"SHT_CUDA_INFO"
	.align	4


	//----- nvinfo : EIATTR_REGCOUNT
	.align		4
        /*0000*/ 	.byte	0x04, 0x2f
        /*0002*/ 	.short	(.L_2 - .L_1)
	.align		4
.L_1:
        /*0004*/ 	.word	index@(attn_fwd)
        /*0008*/ 	.word	0x00000020


	//----- nvinfo : EIATTR_FRAME_SIZE
	.align		4
.L_2:
        /*000c*/ 	.byte	0x04, 0x11
        /*000e*/ 	.short	(.L_4 - .L_3)
	.align		4
.L_3:
        /*0010*/ 	.word	index@(attn_fwd)
        /*0014*/ 	.word	0x00005660


	//----- nvinfo : EIATTR_MIN_STACK_SIZE
	.align		4
.L_4:
        /*0018*/ 	.byte	0x04, 0x12
        /*001a*/ 	.short	(.L_6 - .L_5)
	.align		4
.L_5:
        /*001c*/ 	.word	index@(attn_fwd)
        /*0020*/ 	.word	0x00005660
.L_6:


//--------------------- .nv.info.attn_fwd         --------------------------
	.section	.nv.info.attn_fwd,"",@"SHT_CUDA_INFO"
	.sectionflags	@""
	.align	4


	//----- nvinfo : EIATTR_CUDA_API_VERSION
	.align		4
        /*0000*/ 	.byte	0x04, 0x37
        /*0002*/ 	.short	(.L_8 - .L_7)
.L_7:
        /*0004*/ 	.word	0x00000082


	//----- nvinfo : EIATTR_SW2861232_WAR
	.align		4
.L_8:
        /*0008*/ 	.byte	0x01, 0x35
	.zero		2


	//----- nvinfo : EIATTR_PARAM_CBANK
	.align		4
        /*000c*/ 	.byte	0x04, 0x0a
        /*000e*/ 	.short	(.L_10 - .L_9)
	.align		4
.L_9:
        /*0010*/ 	.word	index@(.nv.constant0.attn_fwd)
        /*0014*/ 	.short	0x0160
        /*0016*/ 	.short	0x0088


	//----- nvinfo : EIATTR_CBANK_PARAM_SIZE
	.align		4
.L_10:
        /*0018*/ 	.byte	0x03, 0x19
        /*001a*/ 	.short	0x0088


	//----- nvinfo : EIATTR_KPARAM_INFO
	.align		4
        /*001c*/ 	.byte	0x04, 0x17
        /*001e*/ 	.short	(.L_12 - .L_11)
.L_11:
        /*0020*/ 	.word	0x00000000
        /*0024*/ 	.short	0x0019
        /*0026*/ 	.short	0x0080
        /*0028*/ 	.byte	0x00, 0xf4, 0x21, 0x00


	//----- nvinfo : EIATTR_KPARAM_INFO
	.align		4
.L_12:
        /*002c*/ 	.byte	0x04, 0x17
        /*002e*/ 	.short	(.L_14 - .L_13)
.L_13:
        /*0030*/ 	.word	0x00000000
        /*0034*/ 	.short	0x0018
        /*0036*/ 	.short	0x0078
        /*0038*/ 	.byte	0x00, 0xf4, 0x21, 0x00


	//----- nvinfo : EIATTR_KPARAM_INFO
	.align		4
.L_14:
        /*003c*/ 	.byte	0x04, 0x17
        /*003e*/ 	.short	(.L_16 - .L_15)
.L_15:
        /*0040*/ 	.word	0x00000000
        /*0044*/ 	.short	0x0017
        /*0046*/ 	.short	0x0070
        /*0048*/ 	.byte	0x00, 0xf0, 0x11, 0x00


	//----- nvinfo : EIATTR_KPARAM_INFO
	.align		4
.L_16:
        /*004c*/ 	.byte	0x04, 0x17
        /*004e*/ 	.short	(.L_18 - .L_17)
.L_17:
        /*0050*/ 	.word	0x00000000
        /*0054*/ 	.short	0x0016
        /*0056*/ 	.short	0x006c
        /*0058*/ 	.byte	0x00, 0xf0, 0x11, 0x00


	//----- nvinfo : EIATTR_KPARAM_INFO
	.align		4
.L_18:
        /*005c*/ 	.byte	0x04, 0x17
        /*005e*/ 	.short	(.L_20 - .L_19)
.L_19:
        /*0060*/ 	.word	0x00000000
        /*0064*/ 	.short	0x0015
        /*0066*/ 	.short	0x0068
        /*0068*/ 	.byte	0x00, 0xf0, 0x11, 0x00


	//----- nvinfo : EIATTR_KPARAM_INFO
	.align		4
.L_20:
        /*006c*/ 	.byte	0x04, 0x17
        /*006e*/ 	.short	(.L_22 - .L_21)
.L_21:
        /*0070*/ 	.word	0x00000000
        /*0074*/ 	.short	0x0014
        /*0076*/ 	.short	0x0064
        /*0078*/ 	.byte	0x00, 0xf0, 0x11, 0x00


	//----- nvinfo : EIATTR_KPARAM_INFO
	.align		4
.L_22:
        /*007c*/ 	.byte	0x04, 0x17
        /*007e*/ 	.short	(.L_24 - .L_23)
.L_23:
        /*0080*/ 	.word	0x00000000
        /*0084*/ 	.short	0x0013
        /*0086*/ 	.short	0x0060
        /*0088*/ 	.byte	0x00, 0xf0, 0x11, 0x00


	//----- nvinfo : EIATTR_KPARAM_INFO
	.align		4
.L_24:
        /*008c*/ 	.byte	0x04, 0x17
        /*008e*/ 	.short	(.L_26 - .L_25)
.L_25:
        /*0090*/ 	.word	0x00000000
        /*0094*/ 	.short	0x0012
        /*0096*/ 	.short	0x005c
        /*0098*/ 	.byte	0x00, 0xf0, 0x11, 0x00


	//----- nvinfo : EIATTR_KPARAM_INFO
	.align		4
.L_26:
        /*009c*/ 	.byte	0x04, 0x17
        /*009e*/ 	.short	(.L_28 - .L_27)
.L_27:
        /*00a0*/ 	.word	0x00000000
        /*00a4*/ 	.short	0x0011
        /*00a6*/ 	.short	0x0058
        /*00a8*/ 	.byte	0x00, 0xf0, 0x11, 0x00


	//----- nvinfo : EIATTR_KPARAM_INFO
	.align		4
.L_28:
        /*00ac*/ 	.byte	0x04, 0x17
        /*00ae*/ 	.short	(.L_30 - .L_29)
.L_29:
        /*00b0*/ 	.word	0x00000000
        /*00b4*/ 	.short	0x0010
        /*00b6*/ 	.short	0x0054
        /*00b8*/ 	.byte	0x00, 0xf0, 0x11, 0x00


	//----- nvinfo : EIATTR_KPARAM_INFO
	.align		4
.L_30:
        /*00bc*/ 	.byte	0x04, 0x17
        /*00be*/ 	.short	(.L_32 - .L_31)
.L_31:
        /*00c0*/ 	.word	0x00000000
        /*00c4*/ 	.short	0x000f
        /*00c6*/ 	.short	0x0050
        /*00c8*/ 	.byte	0x00, 0xf0, 0x11, 0x00


	//----- nvinfo : EIATTR_KPARAM_INFO
	.align		4
.L_32:
        /*00cc*/ 	.byte	0x04, 0x17
        /*00ce*/ 	.short	(.L_34 - .L_33)
.L_33:
        /*00d0*/ 	.word	0x00000000
        /*00d4*/ 	.short	0x000e
        /*00d6*/ 	.short	0x004c
        /*00d8*/ 	.byte	0x00, 0xf0, 0x11, 0x00


	//----- nvinfo : EIATTR_KPARAM_INFO
	.align		4
.L_34:
        /*00dc*/ 	.byte	0x04, 0x17
        /*00de*/ 	.short	(.L_36 - .L_35)
.L_35:
        /*00e0*/ 	.word	0x00000000
        /*00e4*/ 	.short	0x000d
        /*00e6*/ 	.short	0x0048
        /*00e8*/ 	.byte	0x00, 0xf0, 0x11, 0x00


	//----- nvinfo : EIATTR_KPARAM_INFO
	.align		4
.L_36:
        /*00ec*/ 	.byte	0x04, 0x17
        /*00ee*/ 	.short	(.L_38 - .L_37)
.L_37:
        /*00f0*/ 	.word	0x00000000
        /*00f4*/ 	.short	0x000c
        /*00f6*/ 	.short	0x0044
        /*00f8*/ 	.byte	0x00, 0xf0, 0x11, 0x00


	//----- nvinfo : EIATTR_KPARAM_INFO
	.align		4
.L_38:
        /*00fc*/ 	.byte	0x04, 0x17
        /*00fe*/ 	.short	(.L_40 - .L_39)
.L_39:
        /*0100*/ 	.word	0x00000000
        /*0104*/ 	.short	0x000b
        /*0106*/ 	.short	0x0040
        /*0108*/ 	.byte	0x00, 0xf0, 0x11, 0x00


	//----- nvinfo : EIATTR_KPARAM_INFO
	.align		4
.L_40:
        /*010c*/ 	.byte	0x04, 0x17
        /*010e*/ 	.short	(.L_42 - .L_41)
.L_41:
        /*0110*/ 	.word	0x00000000
        /*0114*/ 	.short	0x000a
        /*0116*/ 	.short	0x003c
        /*0118*/ 	.byte	0x00, 0xf0, 0x11, 0x00


	//----- nvinfo : EIATTR_KPARAM_INFO
	.align		4
.L_42:
        /*011c*/ 	.byte	0x04, 0x17
        /*011e*/ 	.short	(.L_44 - .L_43)
.L_43:
        /*0120*/ 	.word	0x00000000
        /*0124*/ 	.short	0x0009
        /*0126*/ 	.short	0x0038
        /*0128*/ 	.byte	0x00, 0xf0, 0x11, 0x00


	//----- nvinfo : EIATTR_KPARAM_INFO
	.align		4
.L_44:
        /*012c*/ 	.byte	0x04, 0x17
        /*012e*/ 	.short	(.L_46 - .L_45)
.L_45:
        /*0130*/ 	.word	0x00000000
        /*0134*/ 	.short	0x0008
        /*0136*/ 	.short	0x0034
        /*0138*/ 	.byte	0x00, 0xf0, 0x11, 0x00


	//----- nvinfo : EIATTR_KPARAM_INFO
	.align		4
.L_46:
        /*013c*/ 	.byte	0x04, 0x17
        /*013e*/ 	.short	(.L_48 - .L_47)
.L_47:
        /*0140*/ 	.word	0x00000000
        /*0144*/ 	.short	0x0007
        /*0146*/ 	.short	0x0030
        /*0148*/ 	.byte	0x00, 0xf0, 0x11, 0x00


	//----- nvinfo : EIATTR_KPARAM_INFO
	.align		4
.L_48:
        /*014c*/ 	.byte	0x04, 0x17
        /*014e*/ 	.short	(.L_50 - .L_49)
.L_49:
        /*0150*/ 	.word	0x00000000
        /*0154*/ 	.short	0x0006
        /*0156*/ 	.short	0x002c
        /*0158*/ 	.byte	0x00, 0xf0, 0x11, 0x00


	//----- nvinfo : EIATTR_KPARAM_INFO
	.align		4
.L_50:
        /*015c*/ 	.byte	0x04, 0x17
        /*015e*/ 	.short	(.L_52 - .L_51)
.L_51:
        /*0160*/ 	.word	0x00000000
        /*0164*/ 	.short	0x0005
        /*0166*/ 	.short	0x0028
        /*0168*/ 	.byte	0x00, 0xf0, 0x11, 0x00


	//----- nvinfo : EIATTR_KPARAM_INFO
	.align		4
.L_52:
        /*016c*/ 	.byte	0x04, 0x17
        /*016e*/ 	.short	(.L_54 - .L_53)
.L_53:
        /*0170*/ 	.word	0x00000000
        /*0174*/ 	.short	0x0004
        /*0176*/ 	.short	0x0020
        /*0178*/ 	.byte	0x00, 0xf4, 0x21, 0x00


	//----- nvinfo : EIATTR_KPARAM_INFO
	.align		4
.L_54:
        /*017c*/ 	.byte	0x04, 0x17
        /*017e*/ 	.short	(.L_56 - .L_55)
.L_55:
        /*0180*/ 	.word	0x00000000
        /*0184*/ 	.short	0x0003
        /*0186*/ 	.short	0x0018
        /*0188*/ 	.byte	0x00, 0xf4, 0x21, 0x00


	//----- nvinfo : EIATTR_KPARAM_INFO
	.align		4
.L_56:
        /*018c*/ 	.byte	0x04, 0x17
        /*018e*/ 	.short	(.L_58 - .L_57)
.L_57:
        /*0190*/ 	.word	0x00000000
        /*0194*/ 	.short	0x0002
        /*0196*/ 	.short	0x0010
        /*0198*/ 	.byte	0x00, 0xf4, 0x21, 0x00


	//----- nvinfo : EIATTR_KPARAM_INFO
	.align		4
.L_58:
        /*019c*/ 	.byte	0x04, 0x17
        /*019e*/ 	.short	(.L_60 - .L_59)
.L_59:
        /*01a0*/ 	.word	0x00000000
        /*01a4*/ 	.short	0x0001
        /*01a6*/ 	.short	0x0008
        /*01a8*/ 	.byte	0x00, 0xf4, 0x21, 0x00


	//----- nvinfo : EIATTR_KPARAM_INFO
	.align		4
.L_60:
        /*01ac*/ 	.byte	0x04, 0x17
        /*01ae*/ 	.short	(.L_62 - .L_61)
.L_61:
        /*01b0*/ 	.word	0x00000000
        /*01b4*/ 	.short	0x0000
        /*01b6*/ 	.short	0x0000
        /*01b8*/ 	.byte	0x00, 0xf4, 0x21, 0x00


	//----- nvinfo : EIATTR_MAXREG_COUNT
	.align		4
.L_62:
        /*01bc*/ 	.byte	0x03, 0x1b
        /*01be*/ 	.short	0x00ff


	//----- nvinfo : EIATTR_NUM_BARRIERS
	.align		4
        /*01c0*/ 	.byte	0x02, 0x4c
        /*01c2*/ 	.byte	0x01
	.zero		1


	//----- nvinfo : EIATTR_ANNOTATIONS
	.align		4
        /*01c4*/ 	.byte	0x04, 0x55
        /*01c6*/ 	.short	(.L_64 - .L_63)


	//   ....[0]....
.L_63:
        /*01c8*/ 	.word	0x00000001
        /*01cc*/ 	.byte	0x20, 0x02, 0x00, 0x00, 0x01, 0x00, 0x00, 0x00, 0xe0, 0x03, 0x00, 0x00, 0x01, 0x00, 0x00, 0x00
        /* <DEDUP_REMOVED lines=1908> */
        /*791c*/ 	.byte	0x00, 0x47, 0x02, 0x00


	//----- nvinfo : EIATTR_MERCURY_ISA_VERSION
	.align		4
.L_64:
        /*7920*/ 	.byte	0x03, 0x5f
        /*7922*/ 	.short	0x0000


	//----- nvinfo : EIATTR_COOP_GROUP_MASK_REGIDS
	.align		4
        /*7924*/ 	.byte	0x04, 0x29
        /*7926*/ 	.short	(.L_66 - .L_65)


	//   ....[0]....
.L_65:
        /*7928*/ 	.word	0xffffffff


	//   ....[1]....
        /*792c*/ 	.word	0xffffffff


	//   ....[2]....
        /*7930*/ 	.word	0xffffffff


	//   ....[3]....
        /*7934*/ 	.word	0xffffffff


	//   ....[4]....
        /*7938*/ 	.word	0xffffffff


	//   ....[5]....
        /*793c*/ 	.word	0xffffffff


	//   ....[6]....
        /*7940*/ 	.word	0xffffffff


	//   ....[7]....
        /*7944*/ 	.word	0xffffffff


	//   ....[8]....
        /*7948*/ 	.word	0xffffffff


	//   ....[9]....
        /*794c*/ 	.word	0xffffffff


	//   ....[10]....
        /*7950*/ 	.word	0xffffffff


	//   ....[11]....
        /*7954*/ 	.word	0xffffffff


	//   ....[12]....
        /*7958*/ 	.word	0xffffffff


	//   ....[13]....
        /*795c*/ 	.word	0xffffffff


	//   ....[14]....
        /*7960*/ 	.word	0xffffffff


	//   ....[15]....
        /*7964*/ 	.word	0xffffffff


	//   ....[16]....
        /*7968*/ 	.word	0xffffffff


	//   ....[17]....
        /*796c*/ 	.word	0xffffffff


	//   ....[18]....
        /*7970*/ 	.word	0xffffffff


	//   ....[19]....
        /*7974*/ 	.word	0xffffffff


	//   ....[20]....
        /*7978*/ 	.word	0xffffffff


	//   ....[21]....
        /*797c*/ 	.word	0xffffffff


	//   ....[22]....
        /*7980*/ 	.word	0xffffffff


	//   ....[23]....
        /*7984*/ 	.word	0xffffffff


	//   ....[24]....
        /*7988*/ 	.word	0xffffffff


	//   ....[25]....
        /*798c*/ 	.word	0xffffffff


	//   ....[26]....
        /*7990*/ 	.word	0xffffffff


	//   ....[27]....
        /*7994*/ 	.word	0xffffffff


	//   ....[28]....
        /*7998*/ 	.word	0xffffffff


	//   ....[29]....
        /*799c*/ 	.word	0xffffffff


	//   ....[30]....
        /*79a0*/ 	.word	0xffffffff


	//   ....[31]....
        /*79a4*/ 	.word	0xffffffff


	//   ....[32]....
        /*79a8*/ 	.word	0xffffffff


	//   ....[33]....
        /*79ac*/ 	.word	0xffffffff


	//   ....[34]....
        /*79b0*/ 	.word	0xffffffff


	//   ....[35]....
        /*79b4*/ 	.word	0xffffffff


	//   ....[36]....
        /*79b8*/ 	.word	0xffffffff


	//   ....[37]....
        /*79bc*/ 	.word	0xffffffff


	//   ....[38]....
        /*79c0*/ 	.word	0xffffffff


	//   ....[39]....
        /*79c4*/ 	.word	0xffffffff


	//----- nvinfo : EIATTR_COOP_GROUP_INSTR_OFFSETS
	.align		4
.L_66:
        /*79c8*/ 	.byte	0x04, 0x28
        /*79ca*/ 	.short	(.L_68 - .L_67)


	//   ....[0]....
.L_67:
        /*79cc*/ 	.word	0x00047100


	//   ....[1]....
        /*79d0*/ 	.word	0x00047110


	//   ....[2]....
        /*79d4*/ 	.word	0x00047120


	//   ....[3]....
        /*79d8*/ 	.word	0x00047130


	//   ....[4]....
        /*79dc*/ 	.word	0x00047140


	//   ....[5]....
        /*79e0*/ 	.word	0x00047150


	//   ....[6]....
        /*79e4*/ 	.word	0x000471c0


	//   ....[7]....
        /*79e8*/ 	.word	0x000471d0


	//   ....[8]....
        /*79ec*/ 	.word	0x00047260


	//   ....[9]....
        /*79f0*/ 	.word	0x00047270


	//   ....[10]....
        /*79f4*/ 	.word	0x00047280


	//   ....[11]....
        /*79f8*/ 	.word	0x00047290


	//   ....[12]....
        /*79fc*/ 	.word	0x000472c0


	//   ....[13]....
        /*7a00*/ 	.word	0x000472d0


	//   ....[14]....
        /*7a04*/ 	.word	0x00047310


	//   ....[15]....
        /*7a08*/ 	.word	0x00047320


	//   ....[16]....
        /*7a0c*/ 	.word	0x000476c0


	//   ....[17]....
        /*7a10*/ 	.word	0x000476d0


	//   ....[18]....
        /*7a14*/ 	.word	0x00047700


	//   ....[19]....
        /*7a18*/ 	.word	0x00047710


	//   ....[20]....
        /*7a1c*/ 	.word	0x00048df0


	//   ....[21]....
        /*7a20*/ 	.word	0x00048f30


	//   ....[22]....
        /*7a24*/ 	.word	0x000493b0


	//   ....[23]....
        /*7a28*/ 	.word	0x000493f0


	//   ....[24]....
        /*7a2c*/ 	.word	0x00049520


	//   ....[25]....
        /*7a30*/ 	.word	0x00049550


	//   ....[26]....
        /*7a34*/ 	.word	0x00049560


	//   ....[27]....
        /*7a38*/ 	.word	0x00049570


	//   ....[28]....
        /*7a3c*/ 	.word	0x00049580


	//   ....[29]....
        /*7a40*/ 	.word	0x00049590


	//   ....[30]....
        /*7a44*/ 	.word	0x00049600


	//   ....[31]....
        /*7a48*/ 	.word	0x00049640


	//   ....[32]....
        /*7a4c*/ 	.word	0x00049690


	//   ....[33]....
        /*7a50*/ 	.word	0x000496b0


	//   ....[34]....
        /*7a54*/ 	.word	0x000496e0


	//   ....[35]....
        /*7a58*/ 	.word	0x000496f0


	//   ....[36]....
        /*7a5c*/ 	.word	0x0004a570


	//   ....[37]....
        /*7a60*/ 	.word	0x0004a580


	//   ....[38]....
        /*7a64*/ 	.word	0x0004a9e0


	//   ....[39]....
        /*7a68*/ 	.word	0x0004aa30


	//----- nvinfo : EIATTR_EXIT_INSTR_OFFSETS
	.align		4
.L_68:
        /*7a6c*/ 	.byte	0x04, 0x1c
        /*7a6e*/ 	.short	(.L_70 - .L_69)


	//   ....[0]....
.L_69:
        /*7a70*/ 	.word	0x0008d8c0


	//   ....[1]....
        /*7a74*/ 	.word	0x0008d9c0


	//----- nvinfo : EIATTR_REQNTID
	.align		4
.L_70:
        /*7a78*/ 	.byte	0x04, 0x10
        /*7a7a*/ 	.short	(.L_72 - .L_71)
.L_71:
        /*7a7c*/ 	.word	0x00000080
        /*7a80*/ 	.word	0x00000001
        /*7a84*/ 	.word	0x00000001


	//----- nvinfo : EIATTR_CRS_STACK_SIZE
	.align		4
.L_72:
        /*7a88*/ 	.byte	0x04, 0x1e
        /*7a8a*/ 	.short	(.L_74 - .L_73)
.L_73:
        /*7a8c*/ 	.word	0x00000000
.L_74:


//--------------------- .nv.callgraph             --------------------------
	.section	.nv.callgraph,"",@"SHT_CUDA_CALLGRAPH"
	.align	4
	.sectionentsize	8
	.align		4
        /*0000*/ 	.word	0x00000000
	.align		4
        /*0004*/ 	.word	0xffffffff
	.align		4
        /*0008*/ 	.word	0x00000000
	.align		4
        /*000c*/ 	.word	0xfffffffe
	.align		4
        /*0010*/ 	.word	0x00000000
	.align		4
        /*0014*/ 	.word	0xfffffffd
	.align		4
        /*0018*/ 	.word	0x00000000
	.align		4
        /*001c*/ 	.word	0xfffffffc


//--------------------- .nv.rel.action            --------------------------
	.section	.nv.rel.action,"",@"SHT_CUDA_RELOCINFO"
	.align	8
	.sectionentsize	8
        /*0000*/ 	.byte	0x73, 0x00, 0x00, 0x00, 0x00, 0x00, 0x00, 0x00, 0x00, 0x00, 0x00, 0x11, 0x25, 0x00, 0x05, 0x36


//--------------------- .nv.constant4             --------------------------
	.section	.nv.constant4,"a",@progbits
	.align	8
	.align		8
.nv.constant4:
        /*0000*/ 	.dword	_$_str


//--------------------- .nv.constant0.attn_fwd    --------------------------
	.section	.nv.constant0.attn_fwd,"a",@progbits
	.sectionflags	@""
	.align	4
.nv.constant0.attn_fwd:
	.zero		488


//--------------------- .text.attn_fwd            --------------------------
	.section	.text.attn_fwd,"ax",@progbits
	.sectioninfo	@"SHI_REGISTERS=32"
	.align	128
        .global         attn_fwd
        .type           attn_fwd,@function
        .size           attn_fwd,(.L_x_21 - attn_fwd)
        .other          attn_fwd,@"STO_CUDA_ENTRY STV_DEFAULT"
attn_fwd:
.text.attn_fwd:
[----:B------:R-:W-:Y:S02]  /*0000*/  MOV R1, c[0x0][0x28] ;  /* 0x00000a0000017a02 */ /* 0x000fe40000000f00 */
[----:B------:R-:W0:Y:S01]  /*0010*/  S2R R4, SR_TID.X ;  /* 0x0000000000047919 */ /* 0x000e220000002100 */
[----:B------:R-:W-:Y:S01]  /*0020*/  IMAD.MOV.U32 R8, RZ, RZ, c[0x0][0x198] ;  /* 0x00006600ff087624 */ /* 0x000fe200078e00ff */
[----:B------:R-:W-:Y:S01]  /*0030*/  ULDC.64 UR6, c[0x0][0x118] ;  /* 0x0000460000067ab9 */ /* 0x000fe20000000a00 */
[----:B------:R-:W-:Y:S01]  /*0040*/  IADD3 R1, R1, -0x5660, RZ ;  /* 0xffffa9a001017810 */ /* 0x000fe20007ffe0ff */
[----:B------:R-:W1:Y:S01]  /*0050*/  S2R R6, SR_CTAID.Y ;  /* 0x0000000000067919 */ /* 0x000e620000002600 */
[----:B0-----:R-:W-:-:S04]  /*0060*/  SHF.R.U32.HI R0, RZ, 0x6, R4 ;  /* 0x00000006ff007819 */ /* 0x001fc80000011604 */
[----:B------:R-:W-:Y:S02]  /*0070*/  SGXT.U32 R2, R0, 0x1 ;  /* 0x000000010002781a */ /* 0x000fe40000000000 */
[----:B------:R-:W0:Y:S03]  /*0080*/  S2R R0, SR_CTAID.X ;  /* 0x0000000000007919 */ /* 0x000e260000002500 */
[----:B------:R-:W-:-:S05]  /*0090*/  IMAD R2, R2, c[0x0][0x198], RZ ;  /* 0x0000660002027a24 */ /* 0x000fca00078e02ff */
[----:B------:R-:W-:-:S05]  /*00a0*/  LEA R7, R8, R2, 0x1 ;  /* 0x0000000208077211 */ /* 0x000fca00078e08ff */
[----:B------:R-:W-:-:S05]  /*00b0*/  IMAD R3, R8, 0x2, R7 ;  /* 0x0000000208037824 */ /* 0x000fca00078e0207 */
[----:B------:R-:W-:-:S05]  /*00c0*/  LEA R10, R8, R3, 0x1 ;  /* 0x00000003080a7211 */ /* 0x000fca00078e08ff */
[----:B------:R-:W-:Y:S01]  /*00d0*/  IMAD R18, R8, 0x2, R10 ;  /* 0x0000000208127824 */ /* 0x000fe200078e020a */
[----:B0-----:R-:W-:Y:S01]  /*00e0*/  SHF.L.U32 R5, R0, 0x6, RZ ;  /* 0x0000000600057819 */ /* 0x001fe200000006ff */
[----:B-1----:R-:W-:Y:S01]  /*00f0*/  IMAD R0, R6, c[0x0][0x190], RZ ;  /* 0x0000640006007a24 */ /* 0x002fe200078e02ff */
[--C-:B------:R-:W-:Y:S02]  /*0100*/  SHF.R.S32.HI R6, RZ, 0x6, R4.reuse ;  /* 0x00000006ff067819 */ /* 0x100fe40000011404 */
[----:B------:R-:W-:Y:S01]  /*0110*/  LOP3.LUT R5, R5, 0x3f, R4, 0xf8, !PT ;  /* 0x0000003f05057812 */ /* 0x000fe200078ef804 */
[C---:B------:R-:W-:Y:S01]  /*0120*/  IMAD.HI R27, R0.reuse, 0x2, RZ ;  /* 0x00000002001b7827 */ /* 0x040fe200078e02ff */
[----:B------:R-:W-:Y:S02]  /*0130*/  SHF.L.U32 R26, R0, 0x1, RZ ;  /* 0x00000001001a7819 */ /* 0x000fe400000006ff */
[----:B------:R-:W-:Y:S01]  /*0140*/  LOP3.LUT R4, R4, 0x3f, RZ, 0xc0, !PT ;  /* 0x0000003f04047812 */ /* 0x000fe200078ec0ff */
[----:B------:R-:W-:Y:S01]  /*0150*/  IMAD R5, R5, c[0x0][0x194], RZ ;  /* 0x0000650005057a24 */ /* 0x000fe200078e02ff */
[----:B------:R-:W-:-:S03]  /*0160*/  LEA R11, R8, R18, 0x1 ;  /* 0x00000012080b7211 */ /* 0x000fc600078e08ff */
[C---:B------:R-:W-:Y:S02]  /*0170*/  IMAD.SHL.U32 R9, R5.reuse, 0x2, RZ ;  /* 0x0000000205097824 */ /* 0x040fe400078e00ff */
[----:B------:R-:W-:Y:S01]  /*0180*/  IMAD.HI R0, R5, 0x2, RZ ;  /* 0x0000000205007827 */ /* 0x000fe200078e02ff */
[----:B------:R-:W-:Y:S02]  /*0190*/  SGXT R5, R6, 0x1 ;  /* 0x000000010605781a */ /* 0x000fe40000000200 */
[----:B------:R-:W-:Y:S01]  /*01a0*/  IADD3 R26, P0, P1, R9, c[0x0][0x160], R26 ;  /* 0x00005800091a7a10 */ /* 0x000fe2000791e01a */
[----:B------:R-:W-:Y:S01]  /*01b0*/  IMAD R14, R8, 0x2, R11 ;  /* 0x00000002080e7824 */ /* 0x000fe200078e020b */
[----:B------:R-:W-:Y:S02]  /*01c0*/  SHF.L.U32 R6, R4, 0x1, RZ ;  /* 0x0000000104067819 */ /* 0x000fe400000006ff */
[----:B------:R-:W-:Y:S01]  /*01d0*/  IADD3.X R27, R0, c[0x0][0x164], R27, P0, P1 ;  /* 0x00005900001b7a10 */ /* 0x000fe200007e241b */
[----:B------:R-:W-:Y:S01]  /*01e0*/  IMAD R15, R8, 0x2, R14 ;  /* 0x00000002080f7824 */ /* 0x000fe200078e020e */
[----:B------:R-:W-:-:S02]  /*01f0*/  LOP3.LUT R0, R6, 0x90, R5, 0x78, !PT ;  /* 0x0000009006007812 */ /* 0x000fc400078e7805 */
[CC--:B------:R-:W-:Y:S02]  /*0200*/  LEA R4, P0, R2.reuse, R26.reuse, 0x1 ;  /* 0x0000001a02047211 */ /* 0x0c0fe400078008ff */
[CC--:B------:R-:W-:Y:S01]  /*0210*/  LEA R6, P1, R7.reuse, R26.reuse, 0x1 ;  /* 0x0000001a07067211 */ /* 0x0c0fe200078208ff */
[----:B------:R0:W-:Y:S01]  /*0220*/  STL [R1+0x30c8], R0 ;  /* 0x0030c80001007387 */ /* 0x0001e20000100800 */
[-C--:B------:R-:W-:Y:S02]  /*0230*/  LEA.HI.X.SX32 R5, R2, R27.reuse, 0x1, P0 ;  /* 0x0000001b02057211 */ /* 0x080fe400000f0eff */
[----:B------:R-:W-:Y:S02]  /*0240*/  LEA.HI.X.SX32 R7, R7, R27, 0x1, P1 ;  /* 0x0000001b07077211 */ /* 0x000fe400008f0eff */
[----:B------:R-:W-:Y:S01]  /*0250*/  LEA R2, P0, R3, R26, 0x1 ;  /* 0x0000001a03027211 */ /* 0x000fe200078008ff */
[----:B------:R1:W2:Y:S01]  /*0260*/  LDG.E.U16 R25, [R4.64] ;  /* 0x0000000604197981 */ /* 0x0002a2000c1e1500 */
[----:B------:R-:W-:-:S02]  /*0270*/  LEA R12, R8, R15, 0x1 ;  /* 0x0000000f080c7211 */ /* 0x000fc400078e08ff */
[----:B------:R-:W-:Y:S01]  /*0280*/  LEA.HI.X.SX32 R3, R3, R27, 0x1, P0 ;  /* 0x0000001b03037211 */ /* 0x000fe200000f0eff */
[----:B------:R3:W4:Y:S01]  /*0290*/  LDG.E.U16 R29, [R6.64] ;  /* 0x00000006061d7981 */ /* 0x000722000c1e1500 */
[----:B0-----:R-:W-:Y:S01]  /*02a0*/  MOV R0, c[0x0][0x198] ;  /* 0x0000660000007a02 */ /* 0x001fe20000000f00 */
[----:B------:R-:W-:Y:S02]  /*02b0*/  IMAD R13, R8, 0x2, R12 ;  /* 0x00000002080d7824 */ /* 0x000fe400078e020c */
[----:B------:R-:W5:Y:S01]  /*02c0*/  LDG.E.U16 R28, [R2.64] ;  /* 0x00000006021c7981 */ /* 0x000f62000c1e1500 */
[-C--:B-1----:R-:W-:Y:S02]  /*02d0*/  LEA R4, P1, R18, R26.reuse, 0x1 ;  /* 0x0000001a12047211 */ /* 0x082fe400078208ff */
[----:B------:R-:W-:Y:S02]  /*02e0*/  LEA R19, R8, R13, 0x1 ;  /* 0x0000000d08137211 */ /* 0x000fe400078e08ff */
[----:B---3--:R-:W-:-:S02]  /*02f0*/  LEA R6, P0, R10, R26, 0x1 ;  /* 0x0000001a0a067211 */ /* 0x008fc400078008ff */
[-C--:B------:R-:W-:Y:S01]  /*0300*/  LEA.HI.X.SX32 R5, R18, R27.reuse, 0x1, P1 ;  /* 0x0000001b12057211 */ /* 0x080fe200008f0eff */
[----:B------:R-:W-:Y:S01]  /*0310*/  IMAD R16, R8, 0x2, R19 ;  /* 0x0000000208107824 */ /* 0x000fe200078e0213 */
[----:B------:R-:W-:-:S03]  /*0320*/  LEA.HI.X.SX32 R7, R10, R27, 0x1, P0 ;  /* 0x0000001b0a077211 */ /* 0x000fc600000f0eff */
[----:B------:R-:W3:Y:S01]  /*0330*/  LDG.E.U16 R24, [R4.64] ;  /* 0x0000000604187981 */ /* 0x000ee2000c1e1500 */
[----:B------:R-:W-:-:S03]  /*0340*/  IMAD R17, R8, 0x2, R16 ;  /* 0x0000000208117824 */ /* 0x000fc600078e0210 */
[----:B------:R0:W3:Y:S01]  /*0350*/  LDG.E.U16 R18, [R6.64] ;  /* 0x0000000606127981 */ /* 0x0000e2000c1e1500 */
[----:B------:R-:W-:Y:S01]  /*0360*/  LEA R10, P0, R11, R26, 0x1 ;  /* 0x0000001a0b0a7211 */ /* 0x000fe200078008ff */
[----:B------:R-:W-:-:S03]  /*0370*/  IMAD R9, R0, 0x2, R17 ;  /* 0x0000000200097824 */ /* 0x000fc600078e0211 */
[----:B------:R-:W-:Y:S02]  /*0380*/  LEA.HI.X.SX32 R11, R11, R27, 0x1, P0 ;  /* 0x0000001b0b0b7211 */ /* 0x000fe400000f0eff */
[----:B------:R-:W-:Y:S02]  /*0390*/  LEA R8, R0, R9, 0x1 ;  /* 0x0000000900087211 */ /* 0x000fe400078e08ff */
[----:B0-----:R-:W-:-:S04]  /*03a0*/  LEA R6, P0, R14, R26, 0x1 ;  /* 0x0000001a0e067211 */ /* 0x001fc800078008ff */
[----:B------:R-:W-:Y:S02]  /*03b0*/  LEA.HI.X.SX32 R7, R14, R27, 0x1, P0 ;  /* 0x0000001b0e077211 */ /* 0x000fe400000f0eff */
[----:B------:R-:W-:-:S04]  /*03c0*/  LEA R14, P0, R15, R26, 0x1 ;  /* 0x0000001a0f0e7211 */ /* 0x000fc800078008ff */
[----:B------:R-:W-:Y:S01]  /*03d0*/  LEA.HI.X.SX32 R15, R15, R27, 0x1, P0 ;  /* 0x0000001b0f0f7211 */ /* 0x000fe200000f0eff */
[----:B--2---:R0:W-:Y:S04]  /*03e0*/  STL [R1+0x3a4], R25 ;  /* 0x0003a41901007387 */ /* 0x0041e80000100800 */
[----:B----4-:R1:W-:Y:S04]  /*03f0*/  STL [R1+0x414], R29 ;  /* 0x0004141d01007387 */ /* 0x0103e80000100800 */
[----:B0-----:R0:W2:Y:S04]  /*0400*/  LDG.E.U16 R25, [R10.64] ;  /* 0x000000060a197981 */ /* 0x0010a8000c1e1500 */
[----:B-----5:R4:W-:Y:S04]  /*0410*/  STL [R1+0x410], R28 ;  /* 0x0004101c01007387 */ /* 0x0209e80000100800 */
[----:B-1----:R-:W5:Y:S01]  /*0420*/  LDG.E.U16 R29, [R6.64] ;  /* 0x00000006061d7981 */ /* 0x002f62000c1e1500 */
[----:B0-----:R-:W-:-:S04]  /*0430*/  LEA R10, P1, R12, R26, 0x1 ;  /* 0x0000001a0c0a7211 */ /* 0x001fc800078208ff */
[----:B------:R-:W-:Y:S01]  /*0440*/  LEA.HI.X.SX32 R11, R12, R27, 0x1, P1 ;  /* 0x0000001b0c0b7211 */ /* 0x000fe200008f0eff */
[----:B---3--:R-:W-:Y:S04]  /*0450*/  STL [R1+0x40c], R18 ;  /* 0x00040c1201007387 */ /* 0x008fe80000100800 */
[----:B----4-:R0:W3:Y:S04]  /*0460*/  LDG.E.U16 R28, [R14.64] ;  /* 0x000000060e1c7981 */ /* 0x0100e8000c1e1500 */
[----:B------:R1:W-:Y:S04]  /*0470*/  STL [R1+0x398], R24 ;  /* 0x0003981801007387 */ /* 0x0003e80000100800 */
[----:B-1----:R1:W4:Y:S01]  /*0480*/  LDG.E.U16 R24, [R10.64] ;  /* 0x000000060a187981 */ /* 0x002322000c1e1500 */
[----:B------:R-:W-:-:S04]  /*0490*/  LEA R12, P0, R13, R26, 0x1 ;  /* 0x0000001a0d0c7211 */ /* 0x000fc800078008ff */
[----:B------:R-:W-:Y:S02]  /*04a0*/  LEA.HI.X.SX32 R13, R13, R27, 0x1, P0 ;  /* 0x0000001b0d0d7211 */ /* 0x000fe400000f0eff */
[----:B0-----:R-:W-:-:S04]  /*04b0*/  LEA R14, P0, R19, R26, 0x1 ;  /* 0x0000001a130e7211 */ /* 0x001fc800078008ff */
[----:B------:R-:W-:Y:S02]  /*04c0*/  LEA.HI.X.SX32 R15, R19, R27, 0x1, P0 ;  /* 0x0000001b130f7211 */ /* 0x000fe400000f0eff */
[----:B-1----:R-:W-:-:S04]  /*04d0*/  LEA R10, P0, R16, R26, 0x1 ;  /* 0x0000001a100a7211 */ /* 0x002fc800078008ff */
[----:B------:R-:W-:Y:S01]  /*04e0*/  LEA.HI.X.SX32 R11, R16, R27, 0x1, P0 ;  /* 0x0000001b100b7211 */ /* 0x000fe200000f0eff */
[----:B--2---:R0:W-:Y:S04]  /*04f0*/  STL [R1+0x408], R25 ;  /* 0x0004081901007387 */ /* 0x0041e80000100800 */
[----:B-----5:R-:W-:Y:S04]  /*0500*/  STL [R1+0x404], R29 ;  /* 0x0004041d01007387 */ /* 0x020fe80000100800 */
[----:B0-----:R0:W2:Y:S04]  /*0510*/  LDG.E.U16 R25, [R12.64] ;  /* 0x000000060c197981 */ /* 0x0010a8000c1e1500 */
[----:B---3--:R-:W-:Y:S01]  /*0520*/  STL [R1+0x400], R28 ;  /* 0x0004001c01007387 */ /* 0x008fe20000100800 */
[----:B0-----:R-:W-:-:S04]  /*0530*/  LEA R12, P1, R17, R26, 0x1 ;  /* 0x0000001a110c7211 */ /* 0x001fc800078208ff */
[----:B------:R-:W-:Y:S02]  /*0540*/  LEA.HI.X.SX32 R13, R17, R27, 0x1, P1 ;  /* 0x0000001b110d7211 */ /* 0x000fe400008f0eff */
[----:B------:R0:W3:Y:S04]  /*0550*/  LDG.E.U16 R17, [R10.64] ;  /* 0x000000060a117981 */ /* 0x0000e8000c1e1500 */
[----:B------:R1:W5:Y:S04]  /*0560*/  LDG.E.U16 R13, [R12.64] ;  /* 0x000000060c0d7981 */ /* 0x000368000c1e1500 */
[----:B----4-:R4:W-:Y:S04]  /*0570*/  STL [R1+0x388], R24 ;  /* 0x0003881801007387 */ /* 0x0109e80000100800 */
[----:B----4-:R4:W3:Y:S01]  /*0580*/  LDG.E.U16 R24, [R14.64] ;  /* 0x000000060e187981 */ /* 0x0108e2000c1e1500 */
[----:B------:R-:W-:Y:S01]  /*0590*/  IMAD R22, R0, 0x2, R8 ;  /* 0x0000000200167824 */ /* 0x000fe200078e0208 */
[----:B----4-:R-:W-:-:S04]  /*05a0*/  LEA R14, P0, R9, R26, 0x1 ;  /* 0x0000001a090e7211 */ /* 0x010fc800078008ff */
[----:B------:R-:W-:Y:S02]  /*05b0*/  LEA.HI.X.SX32 R15, R9, R27, 0x1, P0 ;  /* 0x0000001b090f7211 */ /* 0x000fe400000f0eff */
[----:B0-----:R-:W-:-:S04]  /*05c0*/  LEA R10, P0, R8, R26, 0x1 ;  /* 0x0000001a080a7211 */ /* 0x001fc800078008ff */
[-C--:B------:R-:W-:Y:S02]  /*05d0*/  LEA.HI.X.SX32 R11, R8, R27.reuse, 0x1, P0 ;  /* 0x0000001b080b7211 */ /* 0x080fe400000f0eff */
[----:B------:R-:W-:Y:S02]  /*05e0*/  LEA R8, P0, R22, R26, 0x1 ;  /* 0x0000001a16087211 */ /* 0x000fe400078008ff */
[----:B------:R-:W-:Y:S02]  /*05f0*/  LEA R20, R0, R22, 0x1 ;  /* 0x0000001600147211 */ /* 0x000fe400078e08ff */
[----:B------:R-:W-:Y:S02]  /*0600*/  LEA.HI.X.SX32 R9, R22, R27, 0x1, P0 ;  /* 0x0000001b16097211 */ /* 0x000fe400000f0eff */
[----:B------:R0:W4:Y:S01]  /*0610*/  LDG.E.U16 R22, [R10.64] ;  /* 0x000000060a167981 */ /* 0x000122000c1e1500 */
[----:B-1----:R-:W-:Y:S01]  /*0620*/  LEA R12, P1, R20, R26, 0x1 ;  /* 0x0000001a140c7211 */ /* 0x002fe200078208ff */
[----:B------:R-:W-:-:S05]  /*0630*/  IMAD R21, R0, 0x2, R20 ;  /* 0x0000000200157824 */ /* 0x000fca00078e0214 */
[----:B------:R-:W-:-:S05]  /*0640*/  LEA R2, R0, R21, 0x1 ;  /* 0x0000001500027211 */ /* 0x000fca00078e08ff */
[----:B------:R-:W-:-:S05]  /*0650*/  IMAD R23, R0, 0x2, R2 ;  /* 0x0000000200177824 */ /* 0x000fca00078e0202 */
[----:B------:R-:W-:Y:S01]  /*0660*/  LEA R3, R0, R23, 0x1 ;  /* 0x0000001700037211 */ /* 0x000fe200078e08ff */
[----:B--2---:R-:W-:Y:S04]  /*0670*/  STL [R1+0x3fc], R25 ;  /* 0x0003fc1901007387 */ /* 0x004fe80000100800 */
[----:B---3--:R-:W-:Y:S04]  /*0680*/  STL [R1+0x3f8], R24 ;  /* 0x0003f81801007387 */ /* 0x008fe80000100800 */
[----:B------:R1:W-:Y:S04]  /*0690*/  STL [R1+0x3f4], R17 ;  /* 0x0003f41101007387 */ /* 0x0003e80000100800 */
[----:B-1----:R1:W2:Y:S04]  /*06a0*/  LDG.E.U16 R17, [R14.64] ;  /* 0x000000060e117981 */ /* 0x0022a8000c1e1500 */
[----:B-----5:R3:W-:Y:S02]  /*06b0*/  STL [R1+0x378], R13 ;  /* 0x0003780d01007387 */ /* 0x0207e40000100800 */
[----:B---3--:R-:W-:-:S02]  /*06c0*/  LEA.HI.X.SX32 R13, R20, R27, 0x1, P1 ;  /* 0x0000001b140d7211 */ /* 0x008fc400008f0eff */
[----:B------:R3:W5:Y:S01]  /*06d0*/  LDG.E.U16 R20, [R8.64] ;  /* 0x0000000608147981 */ /* 0x000762000c1e1500 */
[----:B------:R-:W-:-:S05]  /*06e0*/  IMAD R5, R0, 0x2, R3 ;  /* 0x0000000200057824 */ /* 0x000fca00078e0203 */
[----:B------:R-:W-:-:S05]  /*06f0*/  LEA R4, R0, R5, 0x1 ;  /* 0x0000000500047211 */ /* 0x000fca00078e08ff */
        /* <DEDUP_REMOVED lines=9> */
[----:B-1----:R-:W-:-:S05]  /*0790*/  LEA R14, R0, R24, 0x1 ;  /* 0x00000018000e7211 */ /* 0x002fca00078e08ff */
[----:B------:R-:W-:-:S05]  /*07a0*/  IMAD R15, R0, 0x2, R14 ;  /* 0x00000002000f7824 */ /* 0x000fca00078e020e */
[----:B------:R-:W-:Y:S02]  /*07b0*/  LEA R16, R0, R15, 0x1 ;  /* 0x0000000f00107211 */ /* 0x000fe400078e08ff */
[----:B0-----:R-:W-:-:S03]  /*07c0*/  LEA R10, P0, R21, R26, 0x1 ;  /* 0x0000001a150a7211 */ /* 0x001fc600078008ff */
[C---:B------:R-:W-:Y:S01]  /*07d0*/  IMAD R16, R0.reuse, 0x2, R16 ;  /* 0x0000000200107824 */ /* 0x040fe200078e0210 */
[----:B------:R-:W-:Y:S02]  /*07e0*/  LEA.HI.X.SX32 R11, R21, R27, 0x1, P0 ;  /* 0x0000001b150b7211 */ /* 0x000fe400000f0eff */
[----:B------:R0:W5:Y:S04]  /*07f0*/  LDG.E.U16 R21, [R12.64] ;  /* 0x000000060c157981 */ /* 0x000168000c1e1500 */
[----:B------:R1:W-:Y:S02]  /*0800*/  STL [R1+0xa8], R16 ;  /* 0x0000a81001007387 */ /* 0x0003e40000100800 */
[----:B-1----:R-:W-:-:S05]  /*0810*/  LEA R16, R0, R16, 0x1 ;  /* 0x0000001000107211 */ /* 0x002fca00078e08ff */
[----:B------:R1:W-:Y:S01]  /*0820*/  STL [R1], R16 ;  /* 0x0000001001007387 */ /* 0x0003e20000100800 */
[----:B---3--:R-:W-:Y:S01]  /*0830*/  LEA R8, P0, R2, R26, 0x1 ;  /* 0x0000001a02087211 */ /* 0x008fe200078008ff */
[----:B-1----:R-:W-:-:S03]  /*0840*/  IMAD R16, R0, 0x2, R16 ;  /* 0x0000000200107824 */ /* 0x002fc600078e0210 */
[----:B------:R-:W-:Y:S01]  /*0850*/  LEA.HI.X.SX32 R9, R2, R27, 0x1, P0 ;  /* 0x0000001b02097211 */ /* 0x000fe200000f0eff */
[----:B--2---:R1:W-:Y:S04]  /*0860*/  STL [R1+0x3f0], R17 ;  /* 0x0003f01101007387 */ /* 0x0043e80000100800 */
[----:B------:R-:W-:Y:S04]  /*0870*/  STL [R1+0x10], R16 ;  /* 0x0000101001007387 */ /* 0x000fe80000100800 */
[----:B----4-:R2:W-:Y:S04]  /*0880*/  STL [R1+0x3ec], R22 ;  /* 0x0003ec1601007387 */ /* 0x0105e80000100800 */
[----:B-1----:R1:W3:Y:S01]  /*0890*/  LDG.E.U16 R17, [R10.64] ;  /* 0x000000060a117981 */ /* 0x0022e2000c1e1500 */
[----:B--2---:R-:W-:-:S02]  /*08a0*/  LEA R22, R0, R16, 0x1 ;  /* 0x0000001000167211 */ /* 0x004fc400078e08ff */
[----:B-1----:R-:W-:-:S03]  /*08b0*/  LEA R10, P0, R23, R26, 0x1 ;  /* 0x0000001a170a7211 */ /* 0x002fc600078008ff */
[----:B------:R-:W-:Y:S01]  /*08c0*/  IMAD R16, R0, 0x2, R22 ;  /* 0x0000000200107824 */ /* 0x000fe200078e0216 */
[----:B------:R-:W-:-:S04]  /*08d0*/  LEA.HI.X.SX32 R11, R23, R27, 0x1, P0 ;  /* 0x0000001b170b7211 */ /* 0x000fc800000f0eff */
[----:B------:R-:W-:Y:S04]  /*08e0*/  STL [R1+0xa4], R16 ;  /* 0x0000a41001007387 */ /* 0x000fe80000100800 */
[----:B------:R1:W2:Y:S04]  /*08f0*/  LDG.E.U16 R23, [R8.64] ;  /* 0x0000000608177981 */ /* 0x0002a8000c1e1500 */
[----:B-----5:R4:W-:Y:S04]  /*0900*/  STL [R1+0x3e8], R20 ;  /* 0x0003e81401007387 */ /* 0x0209e80000100800 */
[----:B----4-:R4:W5:Y:S01]  /*0910*/  LDG.E.U16 R20, [R10.64] ;  /* 0x000000060a147981 */ /* 0x010962000c1e1500 */
[----:B------:R-:W-:-:S02]  /*0920*/  LEA R2, P1, R3, R26, 0x1 ;  /* 0x0000001a03027211 */ /* 0x000fc400078208ff */
[C---:B-1----:R-:W-:Y:S02]  /*0930*/  LEA R8, R0.reuse, R16, 0x1 ;  /* 0x0000001000087211 */ /* 0x042fe400078e08ff */
[----:B------:R-:W-:Y:S02]  /*0940*/  LEA.HI.X.SX32 R3, R3, R27, 0x1, P1 ;  /* 0x0000001b03037211 */ /* 0x000fe400008f0eff */
[----:B0-----:R-:W-:Y:S01]  /*0950*/  LEA R12, P0, R5, R26, 0x1 ;  /* 0x0000001a050c7211 */ /* 0x001fe200078008ff */
[----:B------:R-:W-:-:S03]  /*0960*/  IMAD R9, R0, 0x2, R8 ;  /* 0x0000000200097824 */ /* 0x000fc600078e0208 */
[----:B------:R-:W-:Y:S02]  /*0970*/  LEA.HI.X.SX32 R13, R5, R27, 0x1, P0 ;  /* 0x0000001b050d7211 */ /* 0x000fe400000f0eff */
[----:B----4-:R-:W-:-:S03]  /*0980*/  LEA R10, P0, R4, R26, 0x1 ;  /* 0x0000001a040a7211 */ /* 0x010fc600078008ff */
[----:B------:R0:W4:Y:S01]  /*0990*/  LDG.E.U16 R16, [R12.64] ;  /* 0x000000060c107981 */ /* 0x000122000c1e1500 */
[----:B------:R-:W-:Y:S02]  /*09a0*/  LEA.HI.X.SX32 R11, R4, R27, 0x1, P0 ;  /* 0x0000001b040b7211 */ /* 0x000fe400000f0eff */
[----:B------:R-:W-:-:S04]  /*09b0*/  LEA R4, P0, R6, R26, 0x1 ;  /* 0x0000001a06047211 */ /* 0x000fc800078008ff */
[----:B------:R-:W-:Y:S02]  /*09c0*/  LEA.HI.X.SX32 R5, R6, R27, 0x1, P0 ;  /* 0x0000001b06057211 */ /* 0x000fe400000f0eff */
[----:B0-----:R-:W-:Y:S01]  /*09d0*/  LEA R12, P1, R7, R26, 0x1 ;  /* 0x0000001a070c7211 */ /* 0x001fe200078208ff */
[----:B------:R0:W-:Y:S04]  /*09e0*/  STL [R1+0x12c], R21 ;  /* 0x00012c1501007387 */ /* 0x0001e80000100800 */
[----:B0-----:R0:W4:Y:S02]  /*09f0*/  LDG.E.U16 R21, [R2.64] ;  /* 0x0000000602157981 */ /* 0x001124000c1e1500 */
[C---:B0-----:R-:W-:Y:S02]  /*0a00*/  LEA R2, R0.reuse, R9, 0x1 ;  /* 0x0000000900027211 */ /* 0x041fe400078e08ff */
[----:B------:R0:W4:Y:S03]  /*0a10*/  LDG.E.U16 R9, [R4.64] ;  /* 0x0000000604097981 */ /* 0x000126000c1e1500 */
[----:B------:R-:W-:-:S05]  /*0a20*/  IMAD R3, R0, 0x2, R2 ;  /* 0x0000000200037824 */ /* 0x000fca00078e0202 */
[----:B------:R-:W-:Y:S01]  /*0a30*/  STL [R1+0xa0], R3 ;  /* 0x0000a00301007387 */ /* 0x000fe20000100800 */
[----:B------:R-:W-:-:S03]  /*0a40*/  LEA.HI.X.SX32 R13, R7, R27, 0x1, P1 ;  /* 0x0000001b070d7211 */ /* 0x000fc600008f0eff */
[----:B---3--:R1:W-:Y:S04]  /*0a50*/  STL [R1+0x3e4], R17 ;  /* 0x0003e41101007387 */ /* 0x0083e80000100800 */
[----:B-1----:R1:W3:Y:S04]  /*0a60*/  LDG.E.U16 R17, [R10.64] ;  /* 0x000000060a117981 */ /* 0x0022e8000c1e1500 */
[----:B--2---:R-:W-:Y:S04]  /*0a70*/  STL [R1+0x3e0], R23 ;  /* 0x0003e01701007387 */ /* 0x004fe80000100800 */
[----:B-----5:R2:W-:Y:S04]  /*0a80*/  STL [R1+0x3dc], R20 ;  /* 0x0003dc1401007387 */ /* 0x0205e80000100800 */
[----:B--2---:R2:W5:Y:S01]  /*0a90*/  LDG.E.U16 R20, [R12.64] ;  /* 0x000000060c147981 */ /* 0x004562000c1e1500 */
[----:B------:R-:W-:-:S02]  /*0aa0*/  LEA R3, R0, R3, 0x1 ;  /* 0x0000000300037211 */ /* 0x000fc400078e08ff */
[----:B------:R-:W-:-:S03]  /*0ab0*/  LEA R6, P0, R18, R26, 0x1 ;  /* 0x0000001a12067211 */ /* 0x000fc600078008ff */
[----:B------:R-:W-:Y:S01]  /*0ac0*/  IMAD R23, R0, 0x2, R3 ;  /* 0x0000000200177824 */ /* 0x000fe200078e0203 */
[----:B------:R-:W-:-:S04]  /*0ad0*/  LEA.HI.X.SX32 R7, R18, R27, 0x1, P0 ;  /* 0x0000001b12077211 */ /* 0x000fc800000f0eff */
[----:B0-----:R-:W-:Y:S02]  /*0ae0*/  LEA R4, R0, R23, 0x1 ;  /* 0x0000001700047211 */ /* 0x001fe400078e08ff */
[----:B-1----:R-:W-:-:S03]  /*0af0*/  LEA R10, P0, R19, R26, 0x1 ;  /* 0x0000001a130a7211 */ /* 0x002fc600078008ff */
[----:B------:R-:W-:Y:S01]  /*0b00*/  IMAD R5, R0, 0x2, R4 ;  /* 0x0000000200057824 */ /* 0x000fe200078e0204 */
[----:B------:R-:W-:Y:S02]  /*0b10*/  LEA.HI.X.SX32 R11, R19, R27, 0x1, P0 ;  /* 0x0000001b130b7211 */ /* 0x000fe400000f0eff */
[----:B--2---:R-:W-:-:S04]  /*0b20*/  LEA R12, P0, R29, R26, 0x1 ;  /* 0x0000001a1d0c7211 */ /* 0x004fc800078008ff */
[----:B------:R-:W-:-:S05]  /*0b30*/  LEA.HI.X.SX32 R13, R29, R27, 0x1, P0 ;  /* 0x0000001b1d0d7211 */ /* 0x000fca00000f0eff */
[----:B------:R0:W2:Y:S04]  /*0b40*/  LDG.E.U16 R29, [R12.64] ;  /* 0x000000060c1d7981 */ /* 0x0000a8000c1e1500 */
[----:B----4-:R1:W-:Y:S04]  /*0b50*/  STL [R1+0x128], R21 ;  /* 0x0001281501007387 */ /* 0x0103e80000100800 */
[----:B------:R-:W-:Y:S04]  /*0b60*/  STL [R1+0x9c], R5 ;  /* 0x00009c0501007387 */ /* 0x000fe80000100800 */
[----:B------:R-:W4:Y:S04]  /*0b70*/  LDL.LU R18, [R1] ;  /* 0x0000000001127983 */ /* 0x000f280000300800 */
[----:B-1----:R1:W2:Y:S04]  /*0b80*/  LDG.E.U16 R21, [R6.64] ;  /* 0x0000000606157981 */ /* 0x0022a8000c1e1500 */
[----:B---3--:R-:W-:Y:S04]  /*0b90*/  STL [R1+0x3d4], R17 ;  /* 0x0003d41101007387 */ /* 0x008fe80000100800 */
[----:B------:R3:W-:Y:S04]  /*0ba0*/  STL [R1+0x3d8], R16 ;  /* 0x0003d81001007387 */ /* 0x0007e80000100800 */
[----:B------:R0:W-:Y:S04]  /*0bb0*/  STL [R1+0x3d0], R9 ;  /* 0x0003d00901007387 */ /* 0x0001e80000100800 */
[----:B------:R-:W4:Y:S01]  /*0bc0*/  LDL.LU R19, [R1+0x10] ;  /* 0x0000100001137983 */ /* 0x000f220000300800 */
[----:B---3--:R-:W-:-:S03]  /*0bd0*/  LEA R16, P1, R28, R26, 0x1 ;  /* 0x0000001a1c107211 */ /* 0x008fc600078208ff */
[----:B0-----:R0:W3:Y:S01]  /*0be0*/  LDG.E.U16 R9, [R10.64] ;  /* 0x000000060a097981 */ /* 0x0010e2000c1e1500 */
[----:B------:R-:W-:-:S05]  /*0bf0*/  LEA.HI.X.SX32 R17, R28, R27, 0x1, P1 ;  /* 0x0000001b1c117211 */ /* 0x000fca00008f0eff */
[----:B------:R1:W4:Y:S01]  /*0c00*/  LDG.E.U16 R28, [R16.64] ;  /* 0x00000006101c7981 */ /* 0x000322000c1e1500 */
[----:B0-----:R-:W-:-:S04]  /*0c10*/  LEA R10, P0, R25, R26, 0x1 ;  /* 0x0000001a190a7211 */ /* 0x001fc800078008ff */
[----:B------:R-:W-:Y:S01]  /*0c20*/  LEA.HI.X.SX32 R11, R25, R27, 0x1, P0 ;  /* 0x0000001b190b7211 */ /* 0x000fe200000f0eff */
[----:B-----5:R0:W-:Y:S02]  /*0c30*/  STL [R1+0x124], R20 ;  /* 0x0001241401007387 */ /* 0x0201e40000100800 */
[C---:B0-----:R-:W-:Y:S02]  /*0c40*/  LEA R20, R0.reuse, R25, 0x1 ;  /* 0x0000001900147211 */ /* 0x041fe400078e08ff */
[----:B------:R0:W5:Y:S01]  /*0c50*/  LDG.E.U16 R25, [R10.64] ;  /* 0x000000060a197981 */ /* 0x000162000c1e1500 */
[----:B-1----:R-:W-:-:S05]  /*0c60*/  LEA R6, R0, R5, 0x1 ;  /* 0x0000000500067211 */ /* 0x002fca00078e08ff */
[----:B------:R-:W-:-:S05]  /*0c70*/  IMAD R5, R0, 0x2, R6 ;  /* 0x0000000200057824 */ /* 0x000fca00078e0206 */
[----:B------:R-:W-:-:S05]  /*0c80*/  LEA R5, R0, R5, 0x1 ;  /* 0x0000000500057211 */ /* 0x000fca00078e08ff */
[----:B------:R-:W-:Y:S01]  /*0c90*/  IMAD R7, R0, 0x2, R5 ;  /* 0x0000000200077824 */ /* 0x000fe200078e0205 */
[----:B------:R-:W-:-:S04]  /*0ca0*/  LEA R12, P0, R20, R26, 0x1 ;  /* 0x0000001a140c7211 */ /* 0x000fc800078008ff */
[----:B------:R1:W-:Y:S01]  /*0cb0*/  STL [R1+0x98], R7 ;  /* 0x0000980701007387 */ /* 0x0003e20000100800 */
[----:B------:R-:W-:Y:S02]  /*0cc0*/  LEA R16, P1, R24, R26, 0x1 ;  /* 0x0000001a18107211 */ /* 0x000fe400078208ff */
[-C--:B------:R-:W-:Y:S01]  /*0cd0*/  LEA.HI.X.SX32 R13, R20, R27.reuse, 0x1, P0 ;  /* 0x0000001b140d7211 */ /* 0x080fe200000f0eff */
[----:B-1----:R-:W-:Y:S01]  /*0ce0*/  IMAD R7, R0, 0x2, R7 ;  /* 0x0000000200077824 */ /* 0x002fe200078e0207 */
[----:B------:R-:W-:-:S03]  /*0cf0*/  LEA.HI.X.SX32 R17, R24, R27, 0x1, P1 ;  /* 0x0000001b18117211 */ /* 0x000fc600008f0eff */
[----:B------:R1:W5:Y:S04]  /*0d00*/  LDG.E.U16 R24, [R12.64] ;  /* 0x000000060c187981 */ /* 0x000368000c1e1500 */
[----:B--2---:R2:W-:Y:S01]  /*0d10*/  STL [R1+0x3cc], R21 ;  /* 0x0003cc1501007387 */ /* 0x0045e20000100800 */
[----:B0-----:R-:W-:-:S03]  /*0d20*/  LEA R10, P0, R14, R26, 0x1 ;  /* 0x0000001a0e0a7211 */ /* 0x001fc600078008ff */
[----:B------:R0:W5:Y:S01]  /*0d30*/  LDG.E.U16 R16, [R16.64] ;  /* 0x0000000610107981 */ /* 0x000162000c1e1500 */
[----:B--2---:R-:W-:-:S05]  /*0d40*/  LEA R21, R0, R7, 0x1 ;  /* 0x0000000700157211 */ /* 0x004fca00078e08ff */
[----:B------:R-:W-:Y:S01]  /*0d50*/  IMAD R20, R0, 0x2, R21 ;  /* 0x0000000200147824 */ /* 0x000fe200078e0215 */
[----:B------:R-:W-:Y:S01]  /*0d60*/  LEA.HI.X.SX32 R11, R14, R27, 0x1, P0 ;  /* 0x0000001b0e0b7211 */ /* 0x000fe200000f0eff */
[----:B---3--:R2:W-:Y:S04]  /*0d70*/  STL [R1+0x3c8], R9 ;  /* 0x0003c80901007387 */ /* 0x0085e80000100800 */
[----:B------:R-:W-:Y:S01]  /*0d80*/  STL [R1+0x3c4], R29 ;  /* 0x0003c41d01007387 */ /* 0x000fe20000100800 */
[----:B--2---:R-:W-:-:S05]  /*0d90*/  LEA R9, R0, R20, 0x1 ;  /* 0x0000001400097211 */ /* 0x004fca00078e08ff */
[----:B------:R-:W-:Y:S04]  /*0da0*/  STL [R1+0x94], R9 ;  /* 0x0000940901007387 */ /* 0x000fe80000100800 */
[----:B----4-:R-:W-:Y:S04]  /*0db0*/  STL [R1+0x120], R28 ;  /* 0x0001201c01007387 */ /* 0x010fe80000100800 */
[----:B-----5:R2:W-:Y:S04]  /*0dc0*/  STL [R1+0x3c0], R25 ;  /* 0x0003c01901007387 */ /* 0x0205e80000100800 */
[----:B--2---:R2:W3:Y:S01]  /*0dd0*/  LDG.E.U16 R25, [R10.64] ;  /* 0x000000060a197981 */ /* 0x0044e2000c1e1500 */
[----:B------:R-:W-:-:S02]  /*0de0*/  LEA R9, R0, R9, 0x1 ;  /* 0x0000000900097211 */ /* 0x000fc400078e08ff */
[CC--:B------:R-:W-:Y:S01]  /*0df0*/  LEA R14, P0, R15.reuse, R26.reuse, 0x1 ;  /* 0x0000001a0f0e7211 */ /* 0x0c0fe200078008ff */
[C---:B------:R-:W-:Y:S02]  /*0e00*/  IMAD R29, R0.reuse, 0x2, R15 ;  /* 0x00000002001d7824 */ /* 0x040fe400078e020f */
[C---:B------:R-:W-:Y:S01]  /*0e10*/  IMAD R28, R0.reuse, 0x2, R9 ;  /* 0x00000002001c7824 */ /* 0x040fe200078e0209 */
[----:B------:R-:W-:Y:S02]  /*0e20*/  LEA.HI.X.SX32 R15, R15, R27, 0x1, P0 ;  /* 0x0000001b0f0f7211 */ /* 0x000fe400000f0eff */
[----:B-1----:R-:W-:Y:S02]  /*0e30*/  LEA R12, P1, R29, R26, 0x1 ;  /* 0x0000001a1d0c7211 */ /* 0x002fe400078208ff */
[----:B0-----:R-:W-:Y:S02]  /*0e40*/  LEA R17, R0, R28, 0x1 ;  /* 0x0000001c00117211 */ /* 0x001fe400078e08ff */
[----:B--2---:R-:W-:-:S02]  /*0e50*/  LEA R10, P0, R18, R26, 0x1 ;  /* 0x0000001a120a7211 */ /* 0x004fc400078008ff */
[-C--:B------:R-:W-:Y:S01]  /*0e60*/  LEA.HI.X.SX32 R13, R29, R27.reuse, 0x1, P1 ;  /* 0x0000001b1d0d7211 */ /* 0x080fe200008f0eff */
[----:B------:R0:W-:Y:S01]  /*0e70*/  STL [R1+0x3bc], R24 ;  /* 0x0003bc1801007387 */ /* 0x0001e20000100800 */
[----:B------:R-:W-:-:S03]  /*0e80*/  LEA.HI.X.SX32 R11, R18, R27, 0x1, P0 ;  /* 0x0000001b120b7211 */ /* 0x000fc600000f0eff */
[----:B------:R1:W2:Y:S04]  /*0e90*/  LDG.E.U16 R29, [R12.64] ;  /* 0x000000060c1d7981 */ /* 0x0002a8000c1e1500 */
[----:B0-----:R0:W4:Y:S04]  /*0ea0*/  LDG.E.U16 R24, [R14.64] ;  /* 0x000000060e187981 */ /* 0x001128000c1e1500 */
[----:B------:R5:W-:Y:S02]  /*0eb0*/  STL [R1+0x3b8], R16 ;  /* 0x0003b81001007387 */ /* 0x000be40000100800 */
[----:B-----5:R-:W-:-:S05]  /*0ec0*/  IMAD R16, R0, 0x2, R17 ;  /* 0x0000000200107824 */ /* 0x020fca00078e0211 */
[----:B------:R-:W-:Y:S04]  /*0ed0*/  STL [R1+0x90], R16 ;  /* 0x0000901001007387 */ /* 0x000fe80000100800 */
[----:B---3--:R3:W-:Y:S04]  /*0ee0*/  STL [R1+0x11c], R25 ;  /* 0x00011c1901007387 */ /* 0x0087e80000100800 */
[----:B---3--:R3:W5:Y:S01]  /*0ef0*/  LDG.E.U16 R25, [R10.64] ;  /* 0x000000060a197981 */ /* 0x008762000c1e1500 */
[----:B------:R-:W-:Y:S02]  /*0f00*/  LEA R16, R0, R16, 0x1 ;  /* 0x0000001000107211 */ /* 0x000fe400078e08ff */
[----:B0-----:R-:W-:-:S02]  /*0f10*/  LEA R14, P0, R19, R26, 0x1 ;  /* 0x0000001a130e7211 */ /* 0x001fc400078008ff */
[----:B-1----:R-:W-:Y:S01]  /*0f20*/  LEA R12, P1, R22, R26, 0x1 ;  /* 0x0000001a160c7211 */ /* 0x002fe200078208ff */
[----:B------:R-:W-:Y:S01]  /*0f30*/  IMAD R18, R0, 0x2, R16 ;  /* 0x0000000200127824 */ /* 0x000fe200078e0210 */
[-C--:B------:R-:W-:Y:S02]  /*0f40*/  LEA.HI.X.SX32 R15, R19, R27.reuse, 0x1, P0 ;  /* 0x0000001b130f7211 */ /* 0x080fe400000f0eff */
[----:B------:R-:W-:Y:S02]  /*0f50*/  LEA.HI.X.SX32 R13, R22, R27, 0x1, P1 ;  /* 0x0000001b160d7211 */ /* 0x000fe400008f0eff */
[----:B------:R-:W-:Y:S02]  /*0f60*/  LEA R22, R0, R18, 0x1 ;  /* 0x0000001200167211 */ /* 0x000fe400078e08ff */
[----:B---3--:R-:W-:-:S03]  /*0f70*/  LEA R10, P0, R8, R26, 0x1 ;  /* 0x0000001a080a7211 */ /* 0x008fc600078008ff */
[----:B------:R-:W-:Y:S01]  /*0f80*/  IMAD R18, R0, 0x2, R22 ;  /* 0x0000000200127824 */ /* 0x000fe200078e0216 */
[----:B----4-:R0:W-:Y:S01]  /*0f90*/  STL [R1+0x3b4], R24 ;  /* 0x0003b41801007387 */ /* 0x0101e20000100800 */
[----:B------:R-:W-:-:S03]  /*0fa0*/  LEA.HI.X.SX32 R11, R8, R27, 0x1, P0 ;  /* 0x0000001b080b7211 */ /* 0x000fc600000f0eff */
[----:B0-----:R0:W3:Y:S04]  /*0fb0*/  LDG.E.U16 R24, [R14.64] ;  /* 0x000000060e187981 */ /* 0x0010e8000c1e1500 */
[----:B--2---:R1:W-:Y:S04]  /*0fc0*/  STL [R1+0x3b0], R29 ;  /* 0x0003b01d01007387 */ /* 0x0043e80000100800 */
[----:B------:R-:W-:Y:S04]  /*0fd0*/  STL [R1+0x8c], R18 ;  /* 0x00008c1201007387 */ /* 0x000fe80000100800 */
[----:B-1----:R1:W2:Y:S04]  /*0fe0*/  LDG.E.U16 R29, [R12.64] ;  /* 0x000000060c1d7981 */ /* 0x0022a8000c1e1500 */
[----:B-----5:R4:W-:Y:S04]  /*0ff0*/  STL [R1+0x118], R25 ;  /* 0x0001181901007387 */ /* 0x0209e80000100800 */
[----:B----4-:R4:W5:Y:S01]  /*1000*/  LDG.E.U16 R25, [R10.64] ;  /* 0x000000060a197981 */ /* 0x010962000c1e1500 */
[C---:B------:R-:W-:Y:S01]  /*1010*/  LEA R19, R0.reuse, R8, 0x1 ;  /* 0x0000000800137211 */ /* 0x040fe200078e08ff */
[----:B------:R-:W-:Y:S01]  /*1020*/  IMAD R8, R0, 0x2, R18 ;  /* 0x0000000200087824 */ /* 0x000fe200078e0212 */
[----:B0-----:R-:W-:-:S02]  /*1030*/  LEA R14, P1, R2, R26, 0x1 ;  /* 0x0000001a020e7211 */ /* 0x001fc400078208ff */
[C---:B-1----:R-:W-:Y:S02]  /*1040*/  LEA R12, P0, R19.reuse, R26, 0x1 ;  /* 0x0000001a130c7211 */ /* 0x042fe400078008ff */
[----:B------:R-:W-:Y:S02]  /*1050*/  LEA R18, R0, R8, 0x1 ;  /* 0x0000000800127211 */ /* 0x000fe400078e08ff */
[-C--:B------:R-:W-:Y:S02]  /*1060*/  LEA.HI.X.SX32 R13, R19, R27.reuse, 0x1, P0 ;  /* 0x0000001b130d7211 */ /* 0x080fe400000f0eff */
[-C--:B------:R-:W-:Y:S01]  /*1070*/  LEA.HI.X.SX32 R15, R2, R27.reuse, 0x1, P1 ;  /* 0x0000001b020f7211 */ /* 0x080fe200008f0eff */
[----:B----4-:R-:W-:Y:S01]  /*1080*/  IMAD R11, R0, 0x2, R18 ;  /* 0x00000002000b7824 */ /* 0x010fe200078e0212 */
[C---:B------:R-:W-:Y:S01]  /*1090*/  LEA R2, P0, R3.reuse, R26, 0x1 ;  /* 0x0000001a03027211 */ /* 0x040fe200078008ff */
[----:B------:R0:W4:Y:S03]  /*10a0*/  LDG.E.U16 R19, [R12.64] ;  /* 0x000000060c137981 */ /* 0x000126000c1e1500 */
[----:B------:R-:W-:-:S02]  /*10b0*/  LEA.HI.X.SX32 R3, R3, R27, 0x1, P0 ;  /* 0x0000001b03037211 */ /* 0x000fc400000f0eff */
[----:B------:R-:W-:Y:S01]  /*10c0*/  LEA R10, R0, R11, 0x1 ;  /* 0x0000000b000a7211 */ /* 0x000fe200078e08ff */
[----:B---3--:R1:W-:Y:S01]  /*10d0*/  STL [R1+0x3ac], R24 ;  /* 0x0003ac1801007387 */ /* 0x0083e20000100800 */
[----:B0-----:R-:W-:-:S03]  /*10e0*/  LEA R12, P1, R4, R26, 0x1 ;  /* 0x0000001a040c7211 */ /* 0x001fc600078208ff */
[----:B-1----:R0:W3:Y:S01]  /*10f0*/  LDG.E.U16 R24, [R14.64] ;  /* 0x000000060e187981 */ /* 0x0020e2000c1e1500 */
[----:B------:R-:W-:-:S03]  /*1100*/  LEA.HI.X.SX32 R13, R4, R27, 0x1, P1 ;  /* 0x0000001b040d7211 */ /* 0x000fc600008f0eff */
[----:B------:R-:W-:Y:S01]  /*1110*/  STL [R1+0x88], R10 ;  /* 0x0000880a01007387 */ /* 0x000fe20000100800 */
[----:B0-----:R-:W-:-:S03]  /*1120*/  LEA R14, P0, R23, R26, 0x1 ;  /* 0x0000001a170e7211 */ /* 0x001fc600078008ff */
[----:B--2---:R-:W-:Y:S01]  /*1130*/  STL [R1+0x3a8], R29 ;  /* 0x0003a81d01007387 */ /* 0x004fe20000100800 */
[----:B------:R-:W-:-:S03]  /*1140*/  LEA.HI.X.SX32 R15, R23, R27, 0x1, P0 ;  /* 0x0000001b170f7211 */ /* 0x000fc600000f0eff */
[----:B------:R0:W2:Y:S04]  /*1150*/  LDG.E.U16 R23, [R12.64] ;  /* 0x000000060c177981 */ /* 0x0000a8000c1e1500 */
[----:B------:R-:W2:Y:S04]  /*1160*/  LDG.E.U16 R15, [R14.64] ;  /* 0x000000060e0f7981 */ /* 0x000ea8000c1e1500 */
[----:B-----5:R1:W-:Y:S04]  /*1170*/  STL [R1+0x114], R25 ;  /* 0x0001141901007387 */ /* 0x0203e80000100800 */
[----:B-1----:R1:W5:Y:S01]  /*1180*/  LDG.E.U16 R25, [R2.64] ;  /* 0x0000000602197981 */ /* 0x002362000c1e1500 */
[----:B------:R-:W-:-:S05]  /*1190*/  IMAD R10, R0, 0x2, R10 ;  /* 0x00000002000a7824 */ /* 0x000fca00078e020a */
[----:B------:R-:W-:Y:S01]  /*11a0*/  LEA R29, R0, R10, 0x1 ;  /* 0x0000000a001d7211 */ /* 0x000fe200078e08ff */
[----:B----4-:R4:W-:Y:S01]  /*11b0*/  STL [R1+0x3a0], R19 ;  /* 0x0003a01301007387 */ /* 0x0109e20000100800 */
[----:B------:R-:W-:-:S03]  /*11c0*/  LEA R18, P0, R6, R26, 0x1 ;  /* 0x0000001a06127211 */ /* 0x000fc600078008ff */
[----:B-1----:R-:W-:-:S05]  /*11d0*/  IMAD R2, R0, 0x2, R29 ;  /* 0x0000000200027824 */ /* 0x002fca00078e021d */
[----:B------:R-:W-:Y:S02]  /*11e0*/  LEA R3, R0, R2, 0x1 ;  /* 0x0000000200037211 */ /* 0x000fe400078e08ff */
[----:B----4-:R-:W-:Y:S01]  /*11f0*/  LEA.HI.X.SX32 R19, R6, R27, 0x1, P0 ;  /* 0x0000001b06137211 */ /* 0x010fe200000f0eff */
[----:B---3--:R1:W-:Y:S05]  /*1200*/  STL [R1+0x39c], R24 ;  /* 0x00039c1801007387 */ /* 0x0083ea0000100800 */
[----:B------:R3:W4:Y:S01]  /*1210*/  LDG.E.U16 R19, [R18.64] ;  /* 0x0000000612137981 */ /* 0x000722000c1e1500 */
[----:B-1----:R-:W-:-:S05]  /*1220*/  IMAD R24, R0, 0x2, R6 ;  /* 0x0000000200187824 */ /* 0x002fca00078e0206 */
[C---:B0-----:R-:W-:Y:S01]  /*1230*/  LEA R12, P0, R24.reuse, R26, 0x1 ;  /* 0x0000001a180c7211 */ /* 0x041fe200078008ff */
[----:B------:R-:W-:Y:S03]  /*1240*/  STL [R1+0x84], R3 ;  /* 0x0000840301007387 */ /* 0x000fe60000100800 */
[----:B------:R-:W-:Y:S01]  /*1250*/  LEA.HI.X.SX32 R13, R24, R27, 0x1, P0 ;  /* 0x0000001b180d7211 */ /* 0x000fe200000f0eff */
[----:B-----5:R-:W-:Y:S04]  /*1260*/  STL [R1+0x110], R25 ;  /* 0x0001101901007387 */ /* 0x020fe80000100800 */
[----:B--2---:R-:W-:Y:S04]  /*1270*/  STL [R1+0x394], R15 ;  /* 0x0003940f01007387 */ /* 0x004fe80000100800 */
[----:B------:R0:W-:Y:S04]  /*1280*/  STL [R1+0x390], R23 ;  /* 0x0003901701007387 */ /* 0x0001e80000100800 */
[----:B0-----:R0:W2:Y:S01]  /*1290*/  LDG.E.U16 R23, [R12.64] ;  /* 0x000000060c177981 */ /* 0x0010a2000c1e1500 */
[----:B------:R-:W-:-:S02]  /*12a0*/  LEA R3, R0, R3, 0x1 ;  /* 0x0000000300037211 */ /* 0x000fc400078e08ff */
[----:B------:R-:W-:-:S03]  /*12b0*/  LEA R4, P1, R5, R26, 0x1 ;  /* 0x0000001a05047211 */ /* 0x000fc600078208ff */
[----:B------:R-:W-:Y:S01]  /*12c0*/  IMAD R25, R0, 0x2, R3 ;  /* 0x0000000200197824 */ /* 0x000fe200078e0203 */
[----:B------:R-:W-:-:S04]  /*12d0*/  LEA.HI.X.SX32 R5, R5, R27, 0x1, P1 ;  /* 0x0000001b05057211 */ /* 0x000fc800008f0eff */
[----:B------:R-:W-:Y:S01]  /*12e0*/  LEA R6, R0, R25, 0x1 ;  /* 0x0000001900067211 */ /* 0x000fe200078e08ff */
[----:B------:R1:W5:Y:S01]  /*12f0*/  LDG.E.U16 R24, [R4.64] ;  /* 0x0000000604187981 */ /* 0x000362000c1e1500 */
[-C--:B0-----:R-:W-:Y:S02]  /*1300*/  LEA R12, P1, R20, R26.reuse, 0x1 ;  /* 0x0000001a140c7211 */ /* 0x081fe400078208ff */
[C---:B------:R-:W-:Y:S01]  /*1310*/  LEA R14, P0, R7.reuse, R26, 0x1 ;  /* 0x0000001a070e7211 */ /* 0x040fe200078008ff */
[----:B---3--:R-:W-:Y:S01]  /*1320*/  IMAD R18, R0, 0x2, R6 ;  /* 0x0000000200127824 */ /* 0x008fe200078e0206 */
[-C--:B------:R-:W-:Y:S02]  /*1330*/  LEA.HI.X.SX32 R13, R20, R27.reuse, 0x1, P1 ;  /* 0x0000001b140d7211 */ /* 0x080fe400008f0eff */
[----:B------:R-:W-:Y:S02]  /*1340*/  LEA.HI.X.SX32 R15, R7, R27, 0x1, P0 ;  /* 0x0000001b070f7211 */ /* 0x000fe400000f0eff */
[----:B------:R-:W-:Y:S04]  /*1350*/  STL [R1+0x80], R18 ;  /* 0x0000801201007387 */ /* 0x000fe80000100800 */
[----:B----4-:R-:W-:Y:S04]  /*1360*/  STL [R1+0x10c], R19 ;  /* 0x00010c1301007387 */ /* 0x010fe80000100800 */
[----:B------:R-:W3:Y:S04]  /*1370*/  LDG.E.U16 R7, [R12.64] ;  /* 0x000000060c077981 */ /* 0x000ee8000c1e1500 */
[----:B--2---:R0:W-:Y:S04]  /*1380*/  STL [R1+0x38c], R23 ;  /* 0x00038c1701007387 */ /* 0x0041e80000100800 */
[----:B0-----:R0:W2:Y:S01]  /*1390*/  LDG.E.U16 R23, [R14.64] ;  /* 0x000000060e177981 */ /* 0x0010a2000c1e1500 */
[----:B-1----:R-:W-:-:S02]  /*13a0*/  LEA R4, R0, R18, 0x1 ;  /* 0x0000001200047211 */ /* 0x002fc400078e08ff */
[----:B------:R-:W-:-:S03]  /*13b0*/  LEA R18, P0, R21, R26, 0x1 ;  /* 0x0000001a15127211 */ /* 0x000fc600078008ff */
[C---:B------:R-:W-:Y:S01]  /*13c0*/  IMAD R5, R0.reuse, 0x2, R4 ;  /* 0x0000000200057824 */ /* 0x040fe200078e0204 */
[----:B------:R-:W-:Y:S02]  /*13d0*/  LEA.HI.X.SX32 R19, R21, R27, 0x1, P0 ;  /* 0x0000001b15137211 */ /* 0x000fe400000f0eff */
[C---:B0-----:R-:W-:Y:S02]  /*13e0*/  LEA R14, P0, R9.reuse, R26, 0x1 ;  /* 0x0000001a090e7211 */ /* 0x041fe400078008ff */
[----:B------:R-:W-:Y:S01]  /*13f0*/  LEA R20, R0, R5, 0x1 ;  /* 0x0000000500147211 */ /* 0x000fe200078e08ff */
[----:B------:R0:W4:Y:S01]  /*1400*/  LDG.E.U16 R21, [R18.64] ;  /* 0x0000000612157981 */ /* 0x000122000c1e1500 */
[----:B------:R-:W-:-:S03]  /*1410*/  LEA.HI.X.SX32 R15, R9, R27, 0x1, P0 ;  /* 0x0000001b090f7211 */ /* 0x000fc600000f0eff */
[----:B------:R-:W-:Y:S01]  /*1420*/  IMAD R5, R0, 0x2, R20 ;  /* 0x0000000200057824 */ /* 0x000fe200078e0214 */
[----:B0-----:R-:W-:-:S04]  /*1430*/  LEA R18, P0, R28, R26, 0x1 ;  /* 0x0000001a1c127211 */ /* 0x001fc800078008ff */
[----:B------:R-:W-:Y:S01]  /*1440*/  STL [R1+0x7c], R5 ;  /* 0x00007c0501007387 */ /* 0x000fe20000100800 */
[----:B------:R-:W-:-:S03]  /*1450*/  LEA.HI.X.SX32 R19, R28, R27, 0x1, P0 ;  /* 0x0000001b1c137211 */ /* 0x000fc600000f0eff */
[----:B---3--:R-:W-:Y:S04]  /*1460*/  STL [R1+0x37c], R7 ;  /* 0x00037c0701007387 */ /* 0x008fe80000100800 */
[----:B-----5:R-:W-:Y:S04]  /*1470*/  STL [R1+0x384], R24 ;  /* 0x0003841801007387 */ /* 0x020fe80000100800 */
[----:B------:R0:W3:Y:S04]  /*1480*/  LDG.E.U16 R19, [R18.64] ;  /* 0x0000000612137981 */ /* 0x0000e8000c1e1500 */
[----:B--2---:R1:W-:Y:S04]  /*1490*/  STL [R1+0x108], R23 ;  /* 0x0001081701007387 */ /* 0x0043e80000100800 */
[----:B-1----:R1:W2:Y:S01]  /*14a0*/  LDG.E.U16 R23, [R14.64] ;  /* 0x000000060e177981 */ /* 0x0022a2000c1e1500 */
[----:B------:R-:W-:-:S04]  /*14b0*/  LEA R12, P1, R17, R26, 0x1 ;  /* 0x0000001a110c7211 */ /* 0x000fc800078208ff */
[----:B------:R-:W-:Y:S02]  /*14c0*/  LEA.HI.X.SX32 R13, R17, R27, 0x1, P1 ;  /* 0x0000001b110d7211 */ /* 0x000fe400008f0eff */
[----:B-1----:R-:W-:-:S03]  /*14d0*/  LEA R14, P0, R16, R26, 0x1 ;  /* 0x0000001a100e7211 */ /* 0x002fc600078008ff */
[----:B------:R1:W5:Y:S01]  /*14e0*/  LDG.E.U16 R28, [R12.64] ;  /* 0x000000060c1c7981 */ /* 0x000362000c1e1500 */
[----:B------:R-:W-:Y:S02]  /*14f0*/  LEA.HI.X.SX32 R15, R16, R27, 0x1, P0 ;  /* 0x0000001b100f7211 */ /* 0x000fe400000f0eff */
[----:B------:R-:W-:-:S03]  /*1500*/  LEA R5, R0, R5, 0x1 ;  /* 0x0000000500057211 */ /* 0x000fc600078e08ff */
[----:B0-----:R-:W5:Y:S02]  /*1510*/  LDG.E.U16 R18, [R14.64] ;  /* 0x000000060e127981 */ /* 0x001f64000c1e1500 */
[C---:B------:R-:W-:Y:S01]  /*1520*/  IMAD R24, R0.reuse, 0x2, R5 ;  /* 0x0000000200187824 */ /* 0x040fe200078e0205 */
[C---:B------:R-:W-:Y:S01]  /*1530*/  LEA R9, R0.reuse, R16, 0x1 ;  /* 0x0000001000097211 */ /* 0x040fe200078e08ff */
[----:B----4-:R0:W-:Y:S03]  /*1540*/  STL [R1+0x380], R21 ;  /* 0x0003801501007387 */ /* 0x0101e60000100800 */
[C---:B------:R-:W-:Y:S02]  /*1550*/  LEA R16, P0, R9.reuse, R26, 0x1 ;  /* 0x0000001a09107211 */ /* 0x040fe400078008ff */
[----:B0-----:R-:W-:Y:S02]  /*1560*/  LEA R21, R0, R24, 0x1 ;  /* 0x0000001800157211 */ /* 0x001fe400078e08ff */
[----:B------:R-:W-:-:S03]  /*1570*/  LEA.HI.X.SX32 R17, R9, R27, 0x1, P0 ;  /* 0x0000001b09117211 */ /* 0x000fc600000f0eff */
[----:B------:R-:W-:-:S05]  /*1580*/  IMAD R7, R0, 0x2, R21 ;  /* 0x0000000200077824 */ /* 0x000fca00078e0215 */
[----:B------:R-:W-:Y:S04]  /*1590*/  STL [R1+0x78], R7 ;  /* 0x0000780701007387 */ /* 0x000fe80000100800 */
[----:B--2---:R-:W-:Y:S04]  /*15a0*/  STL [R1+0x104], R23 ;  /* 0x0001041701007387 */ /* 0x004fe80000100800 */
[----:B---3--:R0:W-:Y:S04]  /*15b0*/  STL [R1+0x374], R19 ;  /* 0x0003741301007387 */ /* 0x0081e80000100800 */
[----:B0-----:R0:W2:Y:S01]  /*15c0*/  LDG.E.U16 R19, [R16.64] ;  /* 0x0000000610137981 */ /* 0x0010a2000c1e1500 */
[----:B-1----:R-:W-:-:S04]  /*15d0*/  LEA R12, P1, R22, R26, 0x1 ;  /* 0x0000001a160c7211 */ /* 0x002fc800078208ff */
[----:B------:R-:W-:Y:S01]  /*15e0*/  LEA.HI.X.SX32 R13, R22, R27, 0x1, P1 ;  /* 0x0000001b160d7211 */ /* 0x000fe200008f0eff */
[----:B-----5:R-:W-:Y:S01]  /*15f0*/  STL [R1+0x370], R28 ;  /* 0x0003701c01007387 */ /* 0x020fe20000100800 */
[----:B------:R-:W-:-:S03]  /*1600*/  IMAD R7, R0, 0x2, R7 ;  /* 0x0000000200077824 */ /* 0x000fc600078e0207 */
[----:B------:R1:W-:Y:S02]  /*1610*/  STL [R1+0x100], R18 ;  /* 0x0001001201007387 */ /* 0x0003e40000100800 */
[C---:B------:R-:W-:Y:S02]  /*1620*/  LEA R23, R0.reuse, R7, 0x1 ;  /* 0x0000000700177211 */ /* 0x040fe400078e08ff */
[----:B-1----:R1:W3:Y:S03]  /*1630*/  LDG.E.U16 R18, [R12.64] ;  /* 0x000000060c127981 */ /* 0x0022e6000c1e1500 */
[----:B------:R-:W-:Y:S01]  /*1640*/  IMAD R22, R0, 0x2, R23 ;  /* 0x0000000200167824 */ /* 0x000fe200078e0217 */
[----:B------:R-:W-:Y:S01]  /*1650*/  LEA R14, P0, R8, R26, 0x1 ;  /* 0x0000001a080e7211 */ /* 0x000fe200078008ff */
[----:B------:R-:W-:-:S03]  /*1660*/  IMAD R28, R0, 0x2, R8 ;  /* 0x00000002001c7824 */ /* 0x000fc600078e0208 */
[----:B------:R-:W-:Y:S02]  /*1670*/  LEA R9, R0, R22, 0x1 ;  /* 0x0000001600097211 */ /* 0x000fe400078e08ff */
[-C--:B------:R-:W-:Y:S02]  /*1680*/  LEA.HI.X.SX32 R15, R8, R27.reuse, 0x1, P0 ;  /* 0x0000001b080f7211 */ /* 0x080fe400000f0eff */
[CC--:B0-----:R-:W-:Y:S02]  /*1690*/  LEA R16, P0, R28.reuse, R26.reuse, 0x1 ;  /* 0x0000001a1c107211 */ /* 0x0c1fe400078008ff */
[C---:B-1----:R-:W-:Y:S01]  /*16a0*/  LEA R12, P1, R11.reuse, R26, 0x1 ;  /* 0x0000001a0b0c7211 */ /* 0x042fe200078208ff */
[----:B------:R-:W-:Y:S01]  /*16b0*/  STL [R1+0x74], R9 ;  /* 0x0000740901007387 */ /* 0x000fe20000100800 */
[-C--:B------:R-:W-:Y:S02]  /*16c0*/  LEA.HI.X.SX32 R17, R28, R27.reuse, 0x1, P0 ;  /* 0x0000001b1c117211 */ /* 0x080fe400000f0eff */
[----:B------:R-:W-:-:S03]  /*16d0*/  LEA.HI.X.SX32 R13, R11, R27, 0x1, P1 ;  /* 0x0000001b0b0d7211 */ /* 0x000fc600008f0eff */
[----:B------:R0:W4:Y:S04]  /*16e0*/  LDG.E.U16 R16, [R16.64] ;  /* 0x0000000610107981 */ /* 0x000128000c1e1500 */
[----:B------:R1:W5:Y:S04]  /*16f0*/  LDG.E.U16 R28, [R12.64] ;  /* 0x000000060c1c7981 */ /* 0x000368000c1e1500 */
[----:B--2---:R2:W-:Y:S04]  /*1700*/  STL [R1+0x36c], R19 ;  /* 0x00036c1301007387 */ /* 0x0045e80000100800 */
[----:B--2---:R2:W4:Y:S02]  /*1710*/  LDG.E.U16 R19, [R14.64] ;  /* 0x000000060e137981 */ /* 0x004524000c1e1500 */
[----:B--2---:R-:W-:-:S04]  /*1720*/  LEA R14, P0, R10, R26, 0x1 ;  /* 0x0000001a0a0e7211 */ /* 0x004fc800078008ff */
[----:B------:R-:W-:Y:S02]  /*1730*/  LEA.HI.X.SX32 R15, R10, R27, 0x1, P0 ;  /* 0x0000001b0a0f7211 */ /* 0x000fe400000f0eff */
[----:B-1----:R-:W-:-:S04]  /*1740*/  LEA R12, P0, R29, R26, 0x1 ;  /* 0x0000001a1d0c7211 */ /* 0x002fc800078008ff */
[----:B------:R-:W-:Y:S02]  /*1750*/  LEA.HI.X.SX32 R13, R29, R27, 0x1, P0 ;  /* 0x0000001b1d0d7211 */ /* 0x000fe400000f0eff */
[----:B------:R1:W2:Y:S01]  /*1760*/  LDG.E.U16 R29, [R14.64] ;  /* 0x000000060e1d7981 */ /* 0x0002a2000c1e1500 */
[----:B------:R-:W-:-:S05]  /*1770*/  LEA R8, R0, R9, 0x1 ;  /* 0x0000000900087211 */ /* 0x000fca00078e08ff */
[C---:B------:R-:W-:Y:S01]  /*1780*/  IMAD R9, R0.reuse, 0x2, R8 ;  /* 0x0000000200097824 */ /* 0x040fe200078e0208 */
[----:B---3--:R3:W-:Y:S04]  /*1790*/  STL [R1+0x368], R18 ;  /* 0x0003681201007387 */ /* 0x0087e80000100800 */
[----:B---3--:R-:W-:-:S05]  /*17a0*/  LEA R18, R0, R9, 0x1 ;  /* 0x0000000900127211 */ /* 0x008fca00078e08ff */
[----:B------:R-:W-:-:S05]  /*17b0*/  IMAD R9, R0, 0x2, R18 ;  /* 0x0000000200097824 */ /* 0x000fca00078e0212 */
[----:B------:R3:W-:Y:S01]  /*17c0*/  STL [R1+0x70], R9 ;  /* 0x0000700901007387 */ /* 0x0007e20000100800 */
[----:B------:R-:W-:Y:S02]  /*17d0*/  LEA R10, P1, R2, R26, 0x1 ;  /* 0x0000001a020a7211 */ /* 0x000fe400078208ff */
[----:B---3--:R-:W-:-:S05]  /*17e0*/  LEA R9, R0, R9, 0x1 ;  /* 0x0000000900097211 */ /* 0x008fca00078e08ff */
[----:B0-----:R-:W-:Y:S01]  /*17f0*/  IMAD R17, R0, 0x2, R9 ;  /* 0x0000000200117824 */ /* 0x001fe200078e0209 */
[----:B------:R-:W-:-:S04]  /*1800*/  LEA.HI.X.SX32 R11, R2, R27, 0x1, P1 ;  /* 0x0000001b020b7211 */ /* 0x000fc800008f0eff */
[----:B------:R-:W-:Y:S02]  /*1810*/  LEA R2, R0, R17, 0x1 ;  /* 0x0000001100027211 */ /* 0x000fe400078e08ff */
[----:B-1----:R-:W-:-:S04]  /*1820*/  LEA R14, P0, R3, R26, 0x1 ;  /* 0x0000001a030e7211 */ /* 0x002fc800078008ff */
[----:B------:R-:W-:Y:S01]  /*1830*/  LEA.HI.X.SX32 R15, R3, R27, 0x1, P0 ;  /* 0x0000001b030f7211 */ /* 0x000fe200000f0eff */
[----:B----4-:R0:W-:Y:S04]  /*1840*/  STL [R1+0xfc], R19 ;  /* 0x0000fc1301007387 */ /* 0x0101e80000100800 */
[----:B------:R1:W-:Y:S04]  /*1850*/  STL [R1+0x364], R16 ;  /* 0x0003641001007387 */ /* 0x0003e80000100800 */
[----:B-----5:R3:W-:Y:S04]  /*1860*/  STL [R1+0x360], R28 ;  /* 0x0003601c01007387 */ /* 0x0207e80000100800 */
[----:B0-----:R0:W4:Y:S01]  /*1870*/  LDG.E.U16 R19, [R12.64] ;  /* 0x000000060c137981 */ /* 0x001122000c1e1500 */
[----:B-1----:R-:W-:-:S03]  /*1880*/  IMAD R16, R0, 0x2, R2 ;  /* 0x0000000200107824 */ /* 0x002fc600078e0202 */
[----:B---3--:R1:W3:Y:S04]  /*1890*/  LDG.E.U16 R28, [R10.64] ;  /* 0x000000060a1c7981 */ /* 0x0082e8000c1e1500 */
[----:B------:R-:W-:Y:S04]  /*18a0*/  STL [R1+0x6c], R16 ;  /* 0x00006c1001007387 */ /* 0x000fe80000100800 */
[----:B--2---:R2:W-:Y:S04]  /*18b0*/  STL [R1+0xf8], R29 ;  /* 0x0000f81d01007387 */ /* 0x0045e80000100800 */
[----:B--2---:R2:W5:Y:S01]  /*18c0*/  LDG.E.U16 R29, [R14.64] ;  /* 0x000000060e1d7981 */ /* 0x004562000c1e1500 */
[----:B-1----:R-:W-:-:S02]  /*18d0*/  LEA R10, P0, R25, R26, 0x1 ;  /* 0x0000001a190a7211 */ /* 0x002fc400078008ff */
[CC--:B0-----:R-:W-:Y:S02]  /*18e0*/  LEA R12, P1, R6.reuse, R26.reuse, 0x1 ;  /* 0x0000001a060c7211 */ /* 0x0c1fe400078208ff */
[-C--:B------:R-:W-:Y:S02]  /*18f0*/  LEA.HI.X.SX32 R11, R25, R27.reuse, 0x1, P0 ;  /* 0x0000001b190b7211 */ /* 0x080fe400000f0eff */
[-C--:B------:R-:W-:Y:S02]  /*1900*/  LEA.HI.X.SX32 R13, R6, R27.reuse, 0x1, P1 ;  /* 0x0000001b060d7211 */ /* 0x080fe400008f0eff */
[C---:B--2---:R-:W-:Y:S01]  /*1910*/  LEA R14, P0, R4.reuse, R26, 0x1 ;  /* 0x0000001a040e7211 */ /* 0x044fe200078008ff */
[----:B------:R0:W2:Y:S03]  /*1920*/  LDG.E.U16 R25, [R10.64] ;  /* 0x000000060a197981 */ /* 0x0000a6000c1e1500 */
[----:B------:R-:W-:Y:S01]  /*1930*/  LEA.HI.X.SX32 R15, R4, R27, 0x1, P0 ;  /* 0x0000001b040f7211 */ /* 0x000fe200000f0eff */
[----:B----4-:R-:W-:Y:S04]  /*1940*/  STL [R1+0x35c], R19 ;  /* 0x00035c1301007387 */ /* 0x010fe80000100800 */
[----:B---3--:R1:W-:Y:S02]  /*1950*/  STL [R1+0x358], R28 ;  /* 0x0003581c01007387 */ /* 0x0083e40000100800 */
[----:B-1----:R-:W-:-:S02]  /*1960*/  LEA R28, R0, R4, 0x1 ;  /* 0x00000004001c7211 */ /* 0x002fc400078e08ff */
[----:B-----5:R1:W-:Y:S04]  /*1970*/  STL [R1+0xf4], R29 ;  /* 0x0000f41d01007387 */ /* 0x0203e80000100800 */
[----:B-1----:R1:W3:Y:S02]  /*1980*/  LDG.E.U16 R29, [R12.64] ;  /* 0x000000060c1d7981 */ /* 0x0022e4000c1e1500 */
[----:B-1----:R-:W-:-:S04]  /*1990*/  LEA R12, P0, R28, R26, 0x1 ;  /* 0x0000001a1c0c7211 */ /* 0x002fc800078008ff */
[----:B------:R-:W-:Y:S02]  /*19a0*/  LEA.HI.X.SX32 R13, R28, R27, 0x1, P0 ;  /* 0x0000001b1c0d7211 */ /* 0x000fe400000f0eff */
[----:B------:R1:W4:Y:S01]  /*19b0*/  LDG.E.U16 R28, [R14.64] ;  /* 0x000000060e1c7981 */ /* 0x000322000c1e1500 */
[----:B------:R-:W-:-:S05]  /*19c0*/  LEA R3, R0, R16, 0x1 ;  /* 0x0000001000037211 */ /* 0x000fca00078e08ff */
[----:B------:R-:W-:-:S05]  /*19d0*/  IMAD R16, R0, 0x2, R3 ;  /* 0x0000000200107824 */ /* 0x000fca00078e0203 */
[----:B------:R-:W-:-:S05]  /*19e0*/  LEA R6, R0, R16, 0x1 ;  /* 0x0000001000067211 */ /* 0x000fca00078e08ff */
[----:B------:R-:W-:-:S04]  /*19f0*/  IMAD R19, R0, 0x2, R6 ;  /* 0x0000000200137824 */ /* 0x000fc800078e0206 */
[----:B------:R-:W-:Y:S01]  /*1a00*/  IMAD R4, R0, 0x2, R19 ;  /* 0x0000000200047824 */ /* 0x000fe200078e0213 */
[----:B------:R5:W-:Y:S01]  /*1a10*/  STL [R1+0x68], R19 ;  /* 0x0000681301007387 */ /* 0x000be20000100800 */
[CC--:B-1----:R-:W-:Y:S02]  /*1a20*/  LEA R14, P0, R5.reuse, R26.reuse, 0x1 ;  /* 0x0000001a050e7211 */ /* 0x0c2fe400078008ff */
[----:B0-----:R-:W-:Y:S02]  /*1a30*/  LEA R10, P1, R20, R26, 0x1 ;  /* 0x0000001a140a7211 */ /* 0x001fe400078208ff */
[----:B-----5:R-:W-:Y:S01]  /*1a40*/  LEA R19, R0, R4, 0x1 ;  /* 0x0000000400137211 */ /* 0x020fe200078e08ff */
[----:B--2---:R0:W-:Y:S01]  /*1a50*/  STL [R1+0x354], R25 ;  /* 0x0003541901007387 */ /* 0x0041e20000100800 */
[----:B------:R-:W-:-:S03]  /*1a60*/  LEA.HI.X.SX32 R15, R5, R27, 0x1, P0 ;  /* 0x0000001b050f7211 */ /* 0x000fc600000f0eff */
[----:B------:R-:W-:Y:S01]  /*1a70*/  IMAD R19, R0, 0x2, R19 ;  /* 0x0000000200137824 */ /* 0x000fe200078e0213 */
[----:B------:R-:W-:Y:S01]  /*1a80*/  LEA.HI.X.SX32 R11, R20, R27, 0x1, P1 ;  /* 0x0000001b140b7211 */ /* 0x000fe200008f0eff */
[----:B0-----:R0:W2:Y:S03]  /*1a90*/  LDG.E.U16 R25, [R12.64] ;  /* 0x000000060c197981 */ /* 0x0010a6000c1e1500 */
[----:B------:R-:W-:Y:S02]  /*1aa0*/  LEA R20, R0, R19, 0x1 ;  /* 0x0000001300147211 */ /* 0x000fe400078e08ff */
[----:B0-----:R-:W-:-:S04]  /*1ab0*/  LEA R12, P0, R24, R26, 0x1 ;  /* 0x0000001a180c7211 */ /* 0x001fc800078008ff */
[----:B------:R-:W-:-:S05]  /*1ac0*/  LEA.HI.X.SX32 R13, R24, R27, 0x1, P0 ;  /* 0x0000001b180d7211 */ /* 0x000fca00000f0eff */
[----:B------:R0:W5:Y:S04]  /*1ad0*/  LDG.E.U16 R24, [R12.64] ;  /* 0x000000060c187981 */ /* 0x000168000c1e1500 */
[----:B---3--:R1:W-:Y:S04]  /*1ae0*/  STL [R1+0x350], R29 ;  /* 0x0003501d01007387 */ /* 0x0083e80000100800 */
[----:B------:R-:W-:Y:S04]  /*1af0*/  STL [R1+0x64], R20 ;  /* 0x0000641401007387 */ /* 0x000fe80000100800 */
[----:B-1----:R1:W3:Y:S04]  /*1b00*/  LDG.E.U16 R29, [R10.64] ;  /* 0x000000060a1d7981 */ /* 0x0022e8000c1e1500 */
[----:B----4-:R4:W-:Y:S04]  /*1b10*/  STL [R1+0xf0], R28 ;  /* 0x0000f01c01007387 */ /* 0x0109e80000100800 */
[----:B----4-:R4:W5:Y:S01]  /*1b20*/  LDG.E.U16 R28, [R14.64] ;  /* 0x000000060e1c7981 */ /* 0x010962000c1e1500 */
[----:B------:R-:W-:-:S05]  /*1b30*/  IMAD R5, R0, 0x2, R20 ;  /* 0x0000000200057824 */ /* 0x000fca00078e0214 */
[C---:B------:R-:W-:Y:S02]  /*1b40*/  LEA R20, R0.reuse, R5, 0x1 ;  /* 0x0000000500147211 */ /* 0x040fe400078e08ff */
[-C--:B-1----:R-:W-:Y:S02]  /*1b50*/  LEA R10, P1, R21, R26.reuse, 0x1 ;  /* 0x0000001a150a7211 */ /* 0x082fe400078208ff */
[----:B----4-:R-:W-:Y:S01]  /*1b60*/  LEA R14, P0, R7, R26, 0x1 ;  /* 0x0000001a070e7211 */ /* 0x010fe200078008ff */
[C---:B------:R-:W-:Y:S01]  /*1b70*/  IMAD R20, R0.reuse, 0x2, R20 ;  /* 0x0000000200147824 */ /* 0x040fe200078e0214 */
[-C--:B------:R-:W-:Y:S02]  /*1b80*/  LEA.HI.X.SX32 R11, R21, R27.reuse, 0x1, P1 ;  /* 0x0000001b150b7211 */ /* 0x080fe400008f0eff */
[----:B------:R-:W-:Y:S02]  /*1b90*/  LEA.HI.X.SX32 R15, R7, R27, 0x1, P0 ;  /* 0x0000001b070f7211 */ /* 0x000fe400000f0eff */
[----:B------:R-:W-:-:S02]  /*1ba0*/  LEA R21, R0, R20, 0x1 ;  /* 0x0000001400157211 */ /* 0x000fc400078e08ff */
[----:B0-----:R-:W-:-:S04]  /*1bb0*/  LEA R12, P0, R23, R26, 0x1 ;  /* 0x0000001a170c7211 */ /* 0x001fc800078008ff */
[----:B------:R-:W-:Y:S01]  /*1bc0*/  LEA.HI.X.SX32 R13, R23, R27, 0x1, P0 ;  /* 0x0000001b170d7211 */ /* 0x000fe200000f0eff */
[----:B--2---:R0:W-:Y:S04]  /*1bd0*/  STL [R1+0x34c], R25 ;  /* 0x00034c1901007387 */ /* 0x0041e80000100800 */
[----:B------:R-:W-:Y:S04]  /*1be0*/  STL [R1+0x60], R21 ;  /* 0x0000601501007387 */ /* 0x000fe80000100800 */
[----:B0-----:R0:W2:Y:S04]  /*1bf0*/  LDG.E.U16 R25, [R10.64] ;  /* 0x000000060a197981 */ /* 0x0010a8000c1e1500 */
[----:B---3--:R-:W-:Y:S04]  /*1c00*/  STL [R1+0x348], R29 ;  /* 0x0003481d01007387 */ /* 0x008fe80000100800 */
[----:B-----5:R1:W-:Y:S04]  /*1c10*/  STL [R1+0xec], R28 ;  /* 0x0000ec1c01007387 */ /* 0x0203e80000100800 */
[----:B------:R3:W-:Y:S04]  /*1c20*/  STL [R1+0x344], R24 ;  /* 0x0003441801007387 */ /* 0x0007e80000100800 */
[----:B-1----:R1:W4:Y:S04]  /*1c30*/  LDG.E.U16 R28, [R14.64] ;  /* 0x000000060e1c7981 */ /* 0x002328000c1e1500 */
[----:B---3--:R-:W3:Y:S01]  /*1c40*/  LDG.E.U16 R24, [R12.64] ;  /* 0x000000060c187981 */ /* 0x008ee2000c1e1500 */
[----:B------:R-:W-:Y:S01]  /*1c50*/  IMAD R7, R0, 0x2, R21 ;  /* 0x0000000200077824 */ /* 0x000fe200078e0215 */
[----:B0-----:R-:W-:-:S04]  /*1c60*/  LEA R10, P1, R22, R26, 0x1 ;  /* 0x0000001a160a7211 */ /* 0x001fc800078208ff */
[----:B------:R-:W-:Y:S02]  /*1c70*/  LEA R29, R0, R7, 0x1 ;  /* 0x00000007001d7211 */ /* 0x000fe400078e08ff */
[----:B------:R-:W-:-:S03]  /*1c80*/  LEA.HI.X.SX32 R11, R22, R27, 0x1, P1 ;  /* 0x0000001b160b7211 */ /* 0x000fc600008f0eff */
[----:B------:R-:W-:Y:S01]  /*1c90*/  IMAD R22, R0, 0x2, R29 ;  /* 0x0000000200167824 */ /* 0x000fe200078e021d */
[----:B-1----:R-:W-:Y:S01]  /*1ca0*/  LEA R14, P0, R8, R26, 0x1 ;  /* 0x0000001a080e7211 */ /* 0x002fe200078008ff */
[----:B------:R-:W5:Y:S03]  /*1cb0*/  LDG.E.U16 R23, [R10.64] ;  /* 0x000000060a177981 */ /* 0x000f66000c1e1500 */
[----:B------:R-:W-:Y:S02]  /*1cc0*/  LEA R21, R0, R22, 0x1 ;  /* 0x0000001600157211 */ /* 0x000fe400078e08ff */
[----:B------:R-:W-:Y:S01]  /*1cd0*/  LEA.HI.X.SX32 R15, R8, R27, 0x1, P0 ;  /* 0x0000001b080f7211 */ /* 0x000fe200000f0eff */
[----:B--2---:R-:W-:Y:S04]  /*1ce0*/  STL [R1+0x340], R25 ;  /* 0x0003401901007387 */ /* 0x004fe80000100800 */
[----:B------:R-:W-:Y:S04]  /*1cf0*/  STL [R1+0x5c], R21 ;  /* 0x00005c1501007387 */ /* 0x000fe80000100800 */
[----:B----4-:R-:W-:Y:S04]  /*1d00*/  STL [R1+0xe8], R28 ;  /* 0x0000e81c01007387 */ /* 0x010fe80000100800 */
[----:B---3--:R0:W-:Y:S04]  /*1d10*/  STL [R1+0x33c], R24 ;  /* 0x00033c1801007387 */ /* 0x0081e80000100800 */
[----:B0-----:R0:W2:Y:S01]  /*1d20*/  LDG.E.U16 R24, [R14.64] ;  /* 0x000000060e187981 */ /* 0x0010a2000c1e1500 */
[C---:B------:R-:W-:Y:S01]  /*1d30*/  IMAD R25, R0.reuse, 0x2, R8 ;  /* 0x0000000200197824 */ /* 0x040fe200078e0208 */
[----:B------:R-:W-:-:S04]  /*1d40*/  LEA R8, R0, R21, 0x1 ;  /* 0x0000001500087211 */ /* 0x000fc800078e08ff */
[----:B------:R-:W-:Y:S01]  /*1d50*/  LEA R12, P0, R25, R26, 0x1 ;  /* 0x0000001a190c7211 */ /* 0x000fe200078008ff */
[----:B------:R-:W-:-:S03]  /*1d60*/  IMAD R28, R0, 0x2, R8 ;  /* 0x00000002001c7824 */ /* 0x000fc600078e0208 */
[-C--:B------:R-:W-:Y:S01]  /*1d70*/  LEA.HI.X.SX32 R13, R25, R27.reuse, 0x1, P0 ;  /* 0x0000001b190d7211 */ /* 0x080fe200000f0eff */
[----:B-----5:R1:W-:Y:S01]  /*1d80*/  STL [R1+0x338], R23 ;  /* 0x0003381701007387 */ /* 0x0203e20000100800 */
[----:B------:R-:W-:Y:S02]  /*1d90*/  LEA R10, P1, R18, R26, 0x1 ;  /* 0x0000001a120a7211 */ /* 0x000fe400078208ff */
[----:B------:R-:W-:Y:S02]  /*1da0*/  LEA R21, R0, R28, 0x1 ;  /* 0x0000001c00157211 */ /* 0x000fe400078e08ff */
[C---:B0-----:R-:W-:Y:S02]  /*1db0*/  LEA R14, P0, R9.reuse, R26, 0x1 ;  /* 0x0000001a090e7211 */ /* 0x041fe400078008ff */
[-C--:B------:R-:W-:Y:S01]  /*1dc0*/  LEA.HI.X.SX32 R11, R18, R27.reuse, 0x1, P1 ;  /* 0x0000001b120b7211 */ /* 0x080fe200008f0eff */
[----:B-1----:R0:W3:Y:S01]  /*1dd0*/  LDG.E.U16 R23, [R12.64] ;  /* 0x000000060c177981 */ /* 0x0020e2000c1e1500 */
[----:B------:R-:W-:Y:S01]  /*1de0*/  IMAD R18, R0, 0x2, R21 ;  /* 0x0000000200127824 */ /* 0x000fe200078e0215 */
[----:B------:R-:W-:-:S02]  /*1df0*/  LEA.HI.X.SX32 R15, R9, R27, 0x1, P0 ;  /* 0x0000001b090f7211 */ /* 0x000fc400000f0eff */
[----:B------:R1:W4:Y:S04]  /*1e00*/  LDG.E.U16 R25, [R10.64] ;  /* 0x000000060a197981 */ /* 0x000328000c1e1500 */
[----:B------:R-:W-:Y:S04]  /*1e10*/  STL [R1+0x58], R18 ;  /* 0x0000581201007387 */ /* 0x000fe80000100800 */
[----:B--2---:R2:W-:Y:S04]  /*1e20*/  STL [R1+0xe4], R24 ;  /* 0x0000e41801007387 */ /* 0x0045e80000100800 */
[----:B--2---:R2:W5:Y:S01]  /*1e30*/  LDG.E.U16 R24, [R14.64] ;  /* 0x000000060e187981 */ /* 0x004562000c1e1500 */
[----:B------:R-:W-:-:S05]  /*1e40*/  LEA R9, R0, R18, 0x1 ;  /* 0x0000001200097211 */ /* 0x000fca00078e08ff */
[----:B------:R-:W-:Y:S01]  /*1e50*/  IMAD R18, R0, 0x2, R9 ;  /* 0x0000000200127824 */ /* 0x000fe200078e0209 */
[-C--:B-1----:R-:W-:Y:S02]  /*1e60*/  LEA R10, P1, R2, R26.reuse, 0x1 ;  /* 0x0000001a020a7211 */ /* 0x082fe400078208ff */
[C---:B0-----:R-:W-:Y:S02]  /*1e70*/  LEA R12, P0, R17.reuse, R26, 0x1 ;  /* 0x0000001a110c7211 */ /* 0x041fe400078008ff */
[----:B------:R-:W-:Y:S02]  /*1e80*/  LEA R18, R0, R18, 0x1 ;  /* 0x0000001200127211 */ /* 0x000fe400078e08ff */
[-C--:B------:R-:W-:Y:S02]  /*1e90*/  LEA.HI.X.SX32 R11, R2, R27.reuse, 0x1, P1 ;  /* 0x0000001b020b7211 */ /* 0x080fe400008f0eff */
[-C--:B------:R-:W-:Y:S01]  /*1ea0*/  LEA.HI.X.SX32 R13, R17, R27.reuse, 0x1, P0 ;  /* 0x0000001b110d7211 */ /* 0x080fe200000f0eff */
[C---:B--2---:R-:W-:Y:S01]  /*1eb0*/  IMAD R14, R0.reuse, 0x2, R18 ;  /* 0x00000002000e7824 */ /* 0x044fe200078e0212 */
[C---:B------:R-:W-:Y:S01]  /*1ec0*/  LEA R2, P0, R3.reuse, R26, 0x1 ;  /* 0x0000001a03027211 */ /* 0x040fe200078008ff */
[----:B---3--:R0:W-:Y:S03]  /*1ed0*/  STL [R1+0x334], R23 ;  /* 0x0003341701007387 */ /* 0x0081e60000100800 */
[----:B------:R-:W-:Y:S01]  /*1ee0*/  LEA.HI.X.SX32 R3, R3, R27, 0x1, P0 ;  /* 0x0000001b03037211 */ /* 0x000fe200000f0eff */
[----:B------:R1:W-:Y:S04]  /*1ef0*/  STL [R1+0x54], R14 ;  /* 0x0000540e01007387 */ /* 0x0003e80000100800 */
[----:B------:R2:W3:Y:S04]  /*1f00*/  LDG.E.U16 R17, [R12.64] ;  /* 0x000000060c117981 */ /* 0x0004e8000c1e1500 */
[----:B0-----:R0:W3:Y:S02]  /*1f10*/  LDG.E.U16 R23, [R10.64] ;  /* 0x000000060a177981 */ /* 0x0010e4000c1e1500 */
[----:B0-----:R-:W-:-:S02]  /*1f20*/  LEA R10, R0, R14, 0x1 ;  /* 0x0000000e000a7211 */ /* 0x001fc400078e08ff */
[C---:B-1----:R-:W-:Y:S01]  /*1f30*/  LEA R14, P0, R16.reuse, R26, 0x1 ;  /* 0x0000001a100e7211 */ /* 0x042fe200078008ff */
[----:B----4-:R-:W-:Y:S03]  /*1f40*/  STL [R1+0x330], R25 ;  /* 0x0003301901007387 */ /* 0x010fe60000100800 */
[----:B------:R-:W-:-:S05]  /*1f50*/  LEA.HI.X.SX32 R15, R16, R27, 0x1, P0 ;  /* 0x0000001b100f7211 */ /* 0x000fca00000f0eff */
[----:B------:R0:W4:Y:S04]  /*1f60*/  LDG.E.U16 R11, [R14.64] ;  /* 0x000000060e0b7981 */ /* 0x000128000c1e1500 */
[----:B-----5:R1:W-:Y:S04]  /*1f70*/  STL [R1+0xe0], R24 ;  /* 0x0000e01801007387 */ /* 0x0203e80000100800 */
[----:B-1----:R1:W5:Y:S01]  /*1f80*/  LDG.E.U16 R24, [R2.64] ;  /* 0x0000000602187981 */ /* 0x002362000c1e1500 */
[----:B------:R-:W-:Y:S01]  /*1f90*/  IMAD R25, R0, 0x2, R10 ;  /* 0x0000000200197824 */ /* 0x000fe200078e020a */
[----:B--2---:R-:W-:-:S02]  /*1fa0*/  LEA R12, P1, R6, R26, 0x1 ;  /* 0x0000001a060c7211 */ /* 0x004fc400078208ff */
[----:B------:R-:W-:Y:S02]  /*1fb0*/  LEA R16, P0, R4, R26, 0x1 ;  /* 0x0000001a04107211 */ /* 0x000fe400078008ff */
[----:B-1----:R-:W-:Y:S02]  /*1fc0*/  LEA R2, R0, R25, 0x1 ;  /* 0x0000001900027211 */ /* 0x002fe400078e08ff */
[----:B------:R-:W-:-:S03]  /*1fd0*/  LEA.HI.X.SX32 R13, R6, R27, 0x1, P1 ;  /* 0x0000001b060d7211 */ /* 0x000fc600008f0eff */
[----:B------:R-:W-:Y:S01]  /*1fe0*/  IMAD R3, R0, 0x2, R2 ;  /* 0x0000000200037824 */ /* 0x000fe200078e0202 */
[----:B---3--:R1:W-:Y:S04]  /*1ff0*/  STL [R1+0x32c], R17 ;  /* 0x00032c1101007387 */ /* 0x0083e80000100800 */
[----:B------:R2:W-:Y:S04]  /*2000*/  STL [R1+0x328], R23 ;  /* 0x0003281701007387 */ /* 0x0005e80000100800 */
[----:B------:R-:W-:Y:S01]  /*2010*/  STL [R1+0x50], R3 ;  /* 0x0000500301007387 */ /* 0x000fe20000100800 */
[----:B-1----:R-:W-:-:S03]  /*2020*/  LEA.HI.X.SX32 R17, R4, R27, 0x1, P0 ;  /* 0x0000001b04117211 */ /* 0x002fc600000f0eff */
[----:B------:R1:W3:Y:S01]  /*2030*/  LDG.E.U16 R6, [R12.64] ;  /* 0x000000060c067981 */ /* 0x0002e2000c1e1500 */
[----:B--2---:R-:W-:-:S04]  /*2040*/  LEA R23, R0, R4, 0x1 ;  /* 0x0000000400177211 */ /* 0x004fc800078e08ff */
[-C--:B0-----:R-:W-:Y:S02]  /*2050*/  LEA R14, P0, R23, R26.reuse, 0x1 ;  /* 0x0000001a170e7211 */ /* 0x081fe400078008ff */
[----:B-1----:R-:W-:Y:S02]  /*2060*/  LEA R12, P1, R19, R26, 0x1 ;  /* 0x0000001a130c7211 */ /* 0x002fe400078208ff */
[-C--:B------:R-:W-:Y:S02]  /*2070*/  LEA.HI.X.SX32 R15, R23, R27.reuse, 0x1, P0 ;  /* 0x0000001b170f7211 */ /* 0x080fe400000f0eff */
[----:B------:R-:W-:-:S03]  /*2080*/  LEA.HI.X.SX32 R13, R19, R27, 0x1, P1 ;  /* 0x0000001b130d7211 */ /* 0x000fc600008f0eff */
[----:B------:R0:W2:Y:S04]  /*2090*/  LDG.E.U16 R23, [R14.64] ;  /* 0x000000060e177981 */ /* 0x0000a8000c1e1500 */
[----:B------:R1:W2:Y:S04]  /*20a0*/  LDG.E.U16 R19, [R12.64] ;  /* 0x000000060c137981 */ /* 0x0002a8000c1e1500 */
[----:B-----5:R-:W-:Y:S04]  /*20b0*/  STL [R1+0xdc], R24 ;  /* 0x0000dc1801007387 */ /* 0x020fe80000100800 */
[----:B----4-:R4:W-:Y:S04]  /*20c0*/  STL [R1+0x324], R11 ;  /* 0x0003240b01007387 */ /* 0x0109e80000100800 */
[----:B----4-:R4:W5:Y:S01]  /*20d0*/  LDG.E.U16 R11, [R16.64] ;  /* 0x00000006100b7981 */ /* 0x010962000c1e1500 */
[----:B------:R-:W-:Y:S01]  /*20e0*/  IMAD R3, R0, 0x2, R3 ;  /* 0x0000000200037824 */ /* 0x000fe200078e0203 */
[----:B----4-:R-:W-:-:S02]  /*20f0*/  LEA R16, P0, R5, R26, 0x1 ;  /* 0x0000001a05107211 */ /* 0x010fc400078008ff */
[----:B---3--:R3:W-:Y:S02]  /*2100*/  STL [R1+0x320], R6 ;  /* 0x0003200601007387 */ /* 0x0087e40000100800 */
[----:B------:R-:W-:Y:S02]  /*2110*/  LEA.HI.X.SX32 R17, R5, R27, 0x1, P0 ;  /* 0x0000001b05117211 */ /* 0x000fe400000f0eff */
[----:B------:R-:W-:Y:S02]  /*2120*/  LEA R24, R0, R3, 0x1 ;  /* 0x0000000300187211 */ /* 0x000fe400078e08ff */
[----:B-1----:R-:W-:Y:S02]  /*2130*/  LEA R12, P1, R20, R26, 0x1 ;  /* 0x0000001a140c7211 */ /* 0x002fe400078208ff */
[----:B------:R1:W4:Y:S01]  /*2140*/  LDG.E.U16 R17, [R16.64] ;  /* 0x0000000610117981 */ /* 0x000322000c1e1500 */
[----:B------:R-:W-:Y:S01]  /*2150*/  IMAD R4, R0, 0x2, R24 ;  /* 0x0000000200047824 */ /* 0x000fe200078e0218 */
[----:B------:R-:W-:-:S04]  /*2160*/  LEA.HI.X.SX32 R13, R20, R27, 0x1, P1 ;  /* 0x0000001b140d7211 */ /* 0x000fc800008f0eff */
[C---:B---3--:R-:W-:Y:S01]  /*2170*/  LEA R6, R0.reuse, R4, 0x1 ;  /* 0x0000000400067211 */ /* 0x048fe200078e08ff */
[----:B-----5:R3:W-:Y:S02]  /*2180*/  STL [R1+0xd8], R11 ;  /* 0x0000d80b01007387 */ /* 0x0207e40000100800 */
[----:B---3--:R-:W-:-:S04]  /*2190*/  LEA R11, R0, R5, 0x1 ;  /* 0x00000005000b7211 */ /* 0x008fc800078e08ff */
[----:B0-----:R-:W-:-:S04]  /*21a0*/  LEA R14, P0, R11, R26, 0x1 ;  /* 0x0000001a0b0e7211 */ /* 0x001fc800078008ff */
[----:B------:R-:W-:-:S05]  /*21b0*/  LEA.HI.X.SX32 R15, R11, R27, 0x1, P0 ;  /* 0x0000001b0b0f7211 */ /* 0x000fca00000f0eff */
[----:B------:R0:W3:Y:S04]  /*21c0*/  LDG.E.U16 R20, [R14.64] ;  /* 0x000000060e147981 */ /* 0x0000e8000c1e1500 */
[----:B------:R-:W-:Y:S04]  /*21d0*/  STL [R1+0x4c], R6 ;  /* 0x00004c0601007387 */ /* 0x000fe80000100800 */
[----:B--2---:R-:W-:Y:S04]  /*21e0*/  STL [R1+0x31c], R23 ;  /* 0x00031c1701007387 */ /* 0x004fe80000100800 */
[----:B------:R2:W-:Y:S04]  /*21f0*/  STL [R1+0x318], R19 ;  /* 0x0003181301007387 */ /* 0x0005e80000100800 */
[----:B--2---:R2:W5:Y:S01]  /*2200*/  LDG.E.U16 R19, [R12.64] ;  /* 0x000000060c137981 */ /* 0x004562000c1e1500 */
[----:B------:R-:W-:Y:S01]  /*2210*/  IMAD R5, R0, 0x2, R6 ;  /* 0x0000000200057824 */ /* 0x000fe200078e0206 */
[----:B------:R-:W-:-:S04]  /*2220*/  LEA R6, P0, R7, R26, 0x1 ;  /* 0x0000001a07067211 */ /* 0x000fc800078008ff */
[----:B------:R-:W-:-:S04]  /*2230*/  LEA R23, R0, R5, 0x1 ;  /* 0x0000000500177211 */ /* 0x000fc800078e08ff */
[C---:B-1----:R-:W-:Y:S02]  /*2240*/  LEA R16, R0.reuse, R23, 0x1 ;  /* 0x0000001700107211 */ /* 0x042fe400078e08ff */
[----:B------:R-:W-:Y:S02]  /*2250*/  LEA.HI.X.SX32 R7, R7, R27, 0x1, P0 ;  /* 0x0000001b07077211 */ /* 0x000fe400000f0eff */
[----:B0-----:R-:W-:Y:S01]  /*2260*/  LEA R14, P0, R29, R26, 0x1 ;  /* 0x0000001a1d0e7211 */ /* 0x001fe200078008ff */
[----:B------:R-:W-:-:S03]  /*2270*/  IMAD R11, R0, 0x2, R16 ;  /* 0x00000002000b7824 */ /* 0x000fc600078e0210 */
[----:B------:R-:W-:Y:S02]  /*2280*/  LEA.HI.X.SX32 R15, R29, R27, 0x1, P0 ;  /* 0x0000001b1d0f7211 */ /* 0x000fe400000f0eff */
[----:B------:R-:W-:Y:S04]  /*2290*/  STL [R1+0x48], R11 ;  /* 0x0000480b01007387 */ /* 0x000fe80000100800 */
[----:B----4-:R-:W-:Y:S01]  /*22a0*/  STL [R1+0xd4], R17 ;  /* 0x0000d41101007387 */ /* 0x010fe20000100800 */
[----:B--2---:R-:W-:-:S03]  /*22b0*/  LEA R12, P1, R22, R26, 0x1 ;  /* 0x0000001a160c7211 */ /* 0x004fc600078208ff */
[----:B------:R0:W2:Y:S01]  /*22c0*/  LDG.E.U16 R29, [R14.64] ;  /* 0x000000060e1d7981 */ /* 0x0000a2000c1e1500 */
[----:B------:R-:W-:-:S03]  /*22d0*/  LEA.HI.X.SX32 R13, R22, R27, 0x1, P1 ;  /* 0x0000001b160d7211 */ /* 0x000fc600008f0eff */
[----:B---3--:R1:W-:Y:S04]  /*22e0*/  STL [R1+0x314], R20 ;  /* 0x0003141401007387 */ /* 0x0083e80000100800 */
[----:B-1----:R1:W3:Y:S02]  /*22f0*/  LDG.E.U16 R20, [R6.64] ;  /* 0x0000000606147981 */ /* 0x0022e4000c1e1500 */
[----:B-1----:R-:W-:-:S04]  /*2300*/  LEA R6, P0, R8, R26, 0x1 ;  /* 0x0000001a08067211 */ /* 0x002fc800078008ff */
[-C--:B------:R-:W-:Y:S02]  /*2310*/  LEA.HI.X.SX32 R7, R8, R27.reuse, 0x1, P0 ;  /* 0x0000001b08077211 */ /* 0x080fe400000f0eff */
[C---:B0-----:R-:W-:Y:S01]  /*2320*/  LEA R14, P0, R28.reuse, R26, 0x1 ;  /* 0x0000001a1c0e7211 */ /* 0x041fe200078008ff */
[----:B-----5:R0:W-:Y:S03]  /*2330*/  STL [R1+0x310], R19 ;  /* 0x0003101301007387 */ /* 0x0201e60000100800 */
[----:B------:R-:W-:Y:S02]  /*2340*/  LEA.HI.X.SX32 R15, R28, R27, 0x1, P0 ;  /* 0x0000001b1c0f7211 */ /* 0x000fe400000f0eff */
[----:B------:R-:W4:Y:S04]  /*2350*/  LDG.E.U16 R28, [R6.64] ;  /* 0x00000006061c7981 */ /* 0x000f28000c1e1500 */
[----:B0-----:R0:W5:Y:S01]  /*2360*/  LDG.E.U16 R19, [R12.64] ;  /* 0x000000060c137981 */ /* 0x001162000c1e1500 */
[----:B------:R-:W-:-:S04]  /*2370*/  LEA R11, R0, R11, 0x1 ;  /* 0x0000000b000b7211 */ /* 0x000fc800078e08ff */
[----:B------:R-:W-:-:S05]  /*2380*/  LEA R17, R0, R11, 0x1 ;  /* 0x0000000b00117211 */ /* 0x000fca00078e08ff */
[----:B------:R-:W-:-:S05]  /*2390*/  IMAD R22, R0, 0x2, R17 ;  /* 0x0000000200167824 */ /* 0x000fca00078e0211 */
[----:B------:R-:W-:-:S05]  /*23a0*/  LEA R17, R0, R22, 0x1 ;  /* 0x0000001600117211 */ /* 0x000fca00078e08ff */
[----:B------:R-:W-:Y:S01]  /*23b0*/  STL [R1+0x40], R17 ;  /* 0x0000401101007387 */ /* 0x000fe20000100800 */
[----:B0-----:R-:W-:-:S04]  /*23c0*/  LEA R12, P1, R21, R26, 0x1 ;  /* 0x0000001a150c7211 */ /* 0x001fc800078208ff */
[----:B------:R-:W-:Y:S01]  /*23d0*/  LEA.HI.X.SX32 R13, R21, R27, 0x1, P1 ;  /* 0x0000001b150d7211 */ /* 0x000fe200008f0eff */
[----:B---3--:R-:W-:Y:S04]  /*23e0*/  STL [R1+0xd0], R20 ;  /* 0x0000d01401007387 */ /* 0x008fe80000100800 */
[----:B--2---:R0:W-:Y:S04]  /*23f0*/  STL [R1+0x30c], R29 ;  /* 0x00030c1d01007387 */ /* 0x0041e80000100800 */
[----:B0-----:R0:W2:Y:S04]  /*2400*/  LDG.E.U16 R29, [R14.64] ;  /* 0x000000060e1d7981 */ /* 0x0010a8000c1e1500 */
[----:B-----5:R-:W-:Y:S04]  /*2410*/  STL [R1+0x308], R19 ;  /* 0x0003081301007387 */ /* 0x020fe80000100800 */
[----:B----4-:R1:W-:Y:S04]  /*2420*/  STL [R1+0xcc], R28 ;  /* 0x0000cc1c01007387 */ /* 0x0103e80000100800 */
[----:B-1----:R1:W3:Y:S01]  /*2430*/  LDG.E.U16 R28, [R12.64] ;  /* 0x000000060c1c7981 */ /* 0x0022e2000c1e1500 */
[C---:B------:R-:W-:Y:S01]  /*2440*/  LEA R8, R0.reuse, R17, 0x1 ;  /* 0x0000001100087211 */ /* 0x040fe200078e08ff */
[----:B------:R-:W-:Y:S01]  /*2450*/  IMAD R19, R0, 0x2, R9 ;  /* 0x0000000200137824 */ /* 0x000fe200078e0209 */
[----:B------:R-:W-:-:S03]  /*2460*/  LEA R6, P0, R9, R26, 0x1 ;  /* 0x0000001a09067211 */ /* 0x000fc600078008ff */
[----:B------:R-:W-:Y:S01]  /*2470*/  IMAD R17, R0, 0x2, R8 ;  /* 0x0000000200117824 */ /* 0x000fe200078e0208 */
[----:B------:R-:W-:-:S04]  /*2480*/  LEA.HI.X.SX32 R7, R9, R27, 0x1, P0 ;  /* 0x0000001b09077211 */ /* 0x000fc800000f0eff */
[C---:B------:R-:W-:Y:S02]  /*2490*/  LEA R20, R0.reuse, R17, 0x1 ;  /* 0x0000001100147211 */ /* 0x040fe400078e08ff */
[C---:B0-----:R-:W-:Y:S02]  /*24a0*/  LEA R14, P0, R19.reuse, R26, 0x1 ;  /* 0x0000001a130e7211 */ /* 0x041fe400078008ff */
[----:B------:R-:W-:Y:S02]  /*24b0*/  LEA R17, R0, R20, 0x1 ;  /* 0x0000001400117211 */ /* 0x000fe400078e08ff */
[C---:B-1----:R-:W-:Y:S02]  /*24c0*/  LEA R12, P1, R18.reuse, R26, 0x1 ;  /* 0x0000001a120c7211 */ /* 0x042fe400078208ff */
[-C--:B------:R-:W-:Y:S01]  /*24d0*/  LEA.HI.X.SX32 R15, R19, R27.reuse, 0x1, P0 ;  /* 0x0000001b130f7211 */ /* 0x080fe200000f0eff */
[----:B------:R-:W-:Y:S01]  /*24e0*/  STL [R1+0x38], R17 ;  /* 0x0000381101007387 */ /* 0x000fe20000100800 */
[----:B------:R-:W-:-:S03]  /*24f0*/  LEA.HI.X.SX32 R13, R18, R27, 0x1, P1 ;  /* 0x0000001b120d7211 */ /* 0x000fc600008f0eff */
[----:B------:R0:W4:Y:S04]  /*2500*/  LDG.E.U16 R18, [R14.64] ;  /* 0x000000060e127981 */ /* 0x000128000c1e1500 */
[----:B--2---:R1:W-:Y:S04]  /*2510*/  STL [R1+0x304], R29 ;  /* 0x0003041d01007387 */ /* 0x0043e80000100800 */
[----:B-1----:R1:W2:Y:S04]  /*2520*/  LDG.E.U16 R29, [R6.64] ;  /* 0x00000006061d7981 */ /* 0x0022a8000c1e1500 */
[----:B---3--:R3:W-:Y:S04]  /*2530*/  STL [R1+0x300], R28 ;  /* 0x0003001c01007387 */ /* 0x0087e80000100800 */
[----:B---3--:R3:W5:Y:S01]  /*2540*/  LDG.E.U16 R28, [R12.64] ;  /* 0x000000060c1c7981 */ /* 0x008762000c1e1500 */
[----:B------:R-:W-:-:S04]  /*2550*/  LEA R9, R0, R17, 0x1 ;  /* 0x0000001100097211 */ /* 0x000fc800078e08ff */
[----:B------:R-:W-:-:S05]  /*2560*/  LEA R21, R0, R9, 0x1 ;  /* 0x0000000900157211 */ /* 0x000fca00078e08ff */
[----:B------:R-:W-:Y:S01]  /*2570*/  IMAD R19, R0, 0x2, R21 ;  /* 0x0000000200137824 */ /* 0x000fe200078e0215 */
[----:B-1----:R-:W-:-:S04]  /*2580*/  LEA R6, P0, R10, R26, 0x1 ;  /* 0x0000001a0a067211 */ /* 0x002fc800078008ff */
[----:B------:R-:W-:Y:S02]  /*2590*/  LEA R17, R0, R19, 0x1 ;  /* 0x0000001300117211 */ /* 0x000fe400078e08ff */
[----:B------:R-:W-:Y:S02]  /*25a0*/  LEA.HI.X.SX32 R7, R10, R27, 0x1, P0 ;  /* 0x0000001b0a077211 */ /* 0x000fe400000f0eff */
[----:B------:R-:W-:Y:S01]  /*25b0*/  LEA R10, R0, R17, 0x1 ;  /* 0x00000011000a7211 */ /* 0x000fe200078e08ff */
[----:B------:R1:W-:Y:S01]  /*25c0*/  STL [R1+0x30], R17 ;  /* 0x0000301101007387 */ /* 0x0003e20000100800 */
[CC--:B0-----:R-:W-:Y:S02]  /*25d0*/  LEA R14, P0, R25.reuse, R26.reuse, 0x1 ;  /* 0x0000001a190e7211 */ /* 0x0c1fe400078008ff */
[----:B---3--:R-:W-:Y:S02]  /*25e0*/  LEA R12, P1, R2, R26, 0x1 ;  /* 0x0000001a020c7211 */ /* 0x008fe400078208ff */
[----:B------:R-:W-:-:S02]  /*25f0*/  LEA.HI.X.SX32 R15, R25, R27, 0x1, P0 ;  /* 0x0000001b190f7211 */ /* 0x000fc400000f0eff */
[----:B------:R-:W-:Y:S01]  /*2600*/  LEA.HI.X.SX32 R13, R2, R27, 0x1, P1 ;  /* 0x0000001b020d7211 */ /* 0x000fe200008f0eff */
[----:B-1----:R-:W-:Y:S01]  /*2610*/  IMAD R17, R0, 0x2, R10 ;  /* 0x0000000200117824 */ /* 0x002fe200078e020a */
[----:B------:R-:W-:-:S03]  /*2620*/  LEA R2, P0, R3, R26, 0x1 ;  /* 0x0000001a03027211 */ /* 0x000fc600078008ff */
[----:B------:R0:W3:Y:S01]  /*2630*/  LDG.E.U16 R25, [R12.64] ;  /* 0x000000060c197981 */ /* 0x0000e2000c1e1500 */
[----:B------:R-:W-:-:S03]  /*2640*/  LEA.HI.X.SX32 R3, R3, R27, 0x1, P0 ;  /* 0x0000001b03037211 */ /* 0x000fc600000f0eff */
[----:B--2---:R1:W-:Y:S04]  /*2650*/  STL [R1+0xc8], R29 ;  /* 0x0000c81d01007387 */ /* 0x0043e80000100800 */
[----:B----4-:R2:W-:Y:S04]  /*2660*/  STL [R1+0x2fc], R18 ;  /* 0x0002fc1201007387 */ /* 0x0105e80000100800 */
[----:B-1----:R1:W4:Y:S01]  /*2670*/  LDG.E.U16 R29, [R6.64] ;  /* 0x00000006061d7981 */ /* 0x002322000c1e1500 */
[----:B--2---:R-:W-:-:S03]  /*2680*/  LEA R18, R0, R17, 0x1 ;  /* 0x0000001100127211 */ /* 0x004fc600078e08ff */
[----:B------:R2:W3:Y:S01]  /*2690*/  LDG.E.U16 R17, [R14.64] ;  /* 0x000000060e117981 */ /* 0x0004e2000c1e1500 */
[----:B-1----:R-:W-:Y:S02]  /*26a0*/  LEA R6, R0, R18, 0x1 ;  /* 0x0000001200067211 */ /* 0x002fe400078e08ff */
[----:B--2---:R-:W-:-:S03]  /*26b0*/  LEA R14, P0, R24, R26, 0x1 ;  /* 0x0000001a180e7211 */ /* 0x004fc600078008ff */
[----:B------:R-:W-:Y:S01]  /*26c0*/  STL [R1+0x28], R6 ;  /* 0x0000280601007387 */ /* 0x000fe20000100800 */
[----:B------:R-:W-:-:S03]  /*26d0*/  LEA.HI.X.SX32 R15, R24, R27, 0x1, P0 ;  /* 0x0000001b180f7211 */ /* 0x000fc600000f0eff */
[----:B-----5:R1:W-:Y:S04]  /*26e0*/  STL [R1+0x2f8], R28 ;  /* 0x0002f81c01007387 */ /* 0x0203e80000100800 */
[----:B------:R2:W5:Y:S04]  /*26f0*/  LDG.E.U16 R24, [R14.64] ;  /* 0x000000060e187981 */ /* 0x000568000c1e1500 */
[----:B-1----:R1:W5:Y:S01]  /*2700*/  LDG.E.U16 R28, [R2.64] ;  /* 0x00000006021c7981 */ /* 0x002362000c1e1500 */
[----:B------:R-:W-:Y:S01]  /*2710*/  IMAD R6, R0, 0x2, R6 ;  /* 0x0000000200067824 */ /* 0x000fe200078e0206 */
[----:B0-----:R-:W-:-:S04]  /*2720*/  LEA R12, P1, R4, R26, 0x1 ;  /* 0x0000001a040c7211 */ /* 0x001fc800078208ff */
[----:B------:R-:W-:Y:S02]  /*2730*/  LEA R7, R0, R6, 0x1 ;  /* 0x0000000600077211 */ /* 0x000fe400078e08ff */
[----:B------:R-:W-:Y:S02]  /*2740*/  LEA.HI.X.SX32 R13, R4, R27, 0x1, P1 ;  /* 0x0000001b040d7211 */ /* 0x000fe400008f0eff */
[CC--:B------:R-:W-:Y:S02]  /*2750*/  LEA R4, P0, R5.reuse, R26.reuse, 0x1 ;  /* 0x0000001a05047211 */ /* 0x0c0fe400078008ff */
[C---:B-1----:R-:W-:Y:S02]  /*2760*/  LEA R2, R0.reuse, R7, 0x1 ;  /* 0x0000000700027211 */ /* 0x042fe400078e08ff */
[----:B------:R-:W-:Y:S02]  /*2770*/  LEA.HI.X.SX32 R5, R5, R27, 0x1, P0 ;  /* 0x0000001b05057211 */ /* 0x000fe400000f0eff */
[----:B--2---:R-:W-:Y:S01]  /*2780*/  LEA R14, P0, R23, R26, 0x1 ;  /* 0x0000001a170e7211 */ /* 0x004fe200078008ff */
[----:B------:R-:W-:-:S03]  /*2790*/  IMAD R3, R0, 0x2, R2 ;  /* 0x0000000200037824 */ /* 0x000fc600078e0202 */
[----:B------:R-:W-:Y:S02]  /*27a0*/  LEA.HI.X.SX32 R15, R23, R27, 0x1, P0 ;  /* 0x0000001b170f7211 */ /* 0x000fe400000f0eff */
[----:B------:R0:W2:Y:S04]  /*27b0*/  LDG.E.U16 R23, [R4.64] ;  /* 0x0000000604177981 */ /* 0x0000a8000c1e1500 */
[----:B----4-:R1:W-:Y:S04]  /*27c0*/  STL [R1+0xc4], R29 ;  /* 0x0000c41d01007387 */ /* 0x0103e80000100800 */
[----:B------:R-:W-:Y:S04]  /*27d0*/  STL [R1+0x44], R3 ;  /* 0x0000440301007387 */ /* 0x000fe80000100800 */
[----:B---3--:R-:W-:Y:S04]  /*27e0*/  STL [R1+0x2f4], R17 ;  /* 0x0002f41101007387 */ /* 0x008fe80000100800 */
[----:B-1----:R1:W3:Y:S04]  /*27f0*/  LDG.E.U16 R29, [R12.64] ;  /* 0x000000060c1d7981 */ /* 0x0022e8000c1e1500 */
[----:B------:R4:W-:Y:S01]  /*2800*/  STL [R1+0x2f0], R25 ;  /* 0x0002f01901007387 */ /* 0x0009e20000100800 */
[----:B-1----:R-:W-:-:S03]  /*2810*/  LEA R12, P1, R16, R26, 0x1 ;  /* 0x0000001a100c7211 */ /* 0x002fc600078208ff */
[----:B----4-:R1:W4:Y:S01]  /*2820*/  LDG.E.U16 R25, [R14.64] ;  /* 0x000000060e197981 */ /* 0x010322000c1e1500 */
[----:B------:R-:W-:-:S03]  /*2830*/  LEA.HI.X.SX32 R13, R16, R27, 0x1, P1 ;  /* 0x0000001b100d7211 */ /* 0x000fc600008f0eff */
[----:B-----5:R-:W-:Y:S04]  /*2840*/  STL [R1+0xc0], R28 ;  /* 0x0000c01c01007387 */ /* 0x020fe80000100800 */
[----:B------:R5:W-:Y:S04]  /*2850*/  STL [R1+0x2ec], R24 ;  /* 0x0002ec1801007387 */ /* 0x000be80000100800 */
[----:B-----5:R5:W4:Y:S01]  /*2860*/  LDG.E.U16 R24, [R12.64] ;  /* 0x000000060c187981 */ /* 0x020b22000c1e1500 */
[----:B------:R-:W-:Y:S02]  /*2870*/  LEA R3, R0, R3, 0x1 ;  /* 0x0000000300037211 */ /* 0x000fe400078e08ff */
[----:B------:R-:W-:-:S02]  /*2880*/  LEA R16, P0, R11, R26, 0x1 ;  /* 0x0000001a0b107211 */ /* 0x000fc400078008ff */
[C---:B------:R-:W-:Y:S02]  /*2890*/  LEA R7, R0.reuse, R3, 0x1 ;  /* 0x0000000300077211 */ /* 0x040fe400078e08ff */
[C---:B------:R-:W-:Y:S02]  /*28a0*/  LEA R28, R0.reuse, R11, 0x1 ;  /* 0x0000000b001c7211 */ /* 0x040fe400078e08ff */
[----:B------:R-:W-:Y:S01]  /*28b0*/  LEA.HI.X.SX32 R17, R11, R27, 0x1, P0 ;  /* 0x0000001b0b117211 */ /* 0x000fe200000f0eff */
[----:B0-----:R-:W-:Y:S01]  /*28c0*/  IMAD R4, R0, 0x2, R7 ;  /* 0x0000000200047824 */ /* 0x001fe200078e0207 */
[----:B-1----:R-:W-:-:S04]  /*28d0*/  LEA R14, P0, R28, R26, 0x1 ;  /* 0x0000001a1c0e7211 */ /* 0x002fc800078008ff */
[----:B------:R-:W-:Y:S02]  /*28e0*/  LEA R5, R0, R4, 0x1 ;  /* 0x0000000400057211 */ /* 0x000fe400078e08ff */
[----:B------:R-:W-:Y:S02]  /*28f0*/  LEA.HI.X.SX32 R15, R28, R27, 0x1, P0 ;  /* 0x0000001b1c0f7211 */ /* 0x000fe400000f0eff */
[----:B------:R0:W4:Y:S01]  /*2900*/  LDG.E.U16 R28, [R16.64] ;  /* 0x00000006101c7981 */ /* 0x000122000c1e1500 */
[----:B-----5:R-:W-:-:S03]  /*2910*/  LEA R12, P1, R22, R26, 0x1 ;  /* 0x0000001a160c7211 */ /* 0x020fc600078208ff */
[----:B------:R-:W-:Y:S01]  /*2920*/  STL [R1+0x3c], R5 ;  /* 0x00003c0501007387 */ /* 0x000fe20000100800 */
[----:B------:R-:W-:-:S03]  /*2930*/  LEA.HI.X.SX32 R13, R22, R27, 0x1, P1 ;  /* 0x0000001b160d7211 */ /* 0x000fc600008f0eff */
[----:B------:R1:W5:Y:S01]  /*2940*/  LDG.E.U16 R11, [R14.64] ;  /* 0x000000060e0b7981 */ /* 0x000362000c1e1500 */
[----:B0-----:R-:W-:-:S04]  /*2950*/  LEA R16, P0, R8, R26, 0x1 ;  /* 0x0000001a08107211 */ /* 0x001fc800078008ff */
[----:B------:R-:W-:Y:S01]  /*2960*/  LEA.HI.X.SX32 R17, R8, R27, 0x1, P0 ;  /* 0x0000001b08117211 */ /* 0x000fe200000f0eff */
[----:B---3--:R-:W-:Y:S04]  /*2970*/  STL [R1+0x2e8], R29 ;  /* 0x0002e81d01007387 */ /* 0x008fe80000100800 */
[----:B--2---:R-:W-:Y:S04]  /*2980*/  STL [R1+0xbc], R23 ;  /* 0x0000bc1701007387 */ /* 0x004fe80000100800 */
[----:B----4-:R0:W-:Y:S02]  /*2990*/  STL [R1+0x2e4], R25 ;  /* 0x0002e41901007387 */ /* 0x0101e40000100800 */
[----:B0-----:R-:W-:-:S04]  /*29a0*/  LEA R25, R0, R8, 0x1 ;  /* 0x0000000800197211 */ /* 0x001fc800078e08ff */
[----:B-1----:R-:W-:-:S04]  /*29b0*/  LEA R14, P0, R25, R26, 0x1 ;  /* 0x0000001a190e7211 */ /* 0x002fc800078008ff */
[----:B------:R-:W-:Y:S01]  /*29c0*/  LEA.HI.X.SX32 R15, R25, R27, 0x1, P0 ;  /* 0x0000001b190f7211 */ /* 0x000fe200000f0eff */
[----:B------:R0:W-:Y:S04]  /*29d0*/  STL [R1+0x2e0], R24 ;  /* 0x0002e01801007387 */ /* 0x0001e80000100800 */
[----:B------:R1:W2:Y:S04]  /*29e0*/  LDG.E.U16 R25, [R16.64] ;  /* 0x0000000610197981 */ /* 0x0002a8000c1e1500 */
[----:B0-----:R0:W3:Y:S01]  /*29f0*/  LDG.E.U16 R24, [R12.64] ;  /* 0x000000060c187981 */ /* 0x0010e2000c1e1500 */
[----:B------:R-:W-:-:S03]  /*2a00*/  IMAD R5, R0, 0x2, R5 ;  /* 0x0000000200057824 */ /* 0x000fc600078e0205 */
[----:B-1----:R1:W4:Y:S02]  /*2a10*/  LDG.E.U16 R16, [R14.64] ;  /* 0x000000060e107981 */ /* 0x002324000c1e1500 */
[----:B------:R-:W-:-:S04]  /*2a20*/  LEA R29, R0, R5, 0x1 ;  /* 0x00000005001d7211 */ /* 0x000fc800078e08ff */
[----:B------:R-:W-:Y:S02]  /*2a30*/  LEA R23, R0, R29, 0x1 ;  /* 0x0000001d00177211 */ /* 0x000fe400078e08ff */
[----:B0-----:R-:W-:-:S03]  /*2a40*/  LEA R12, P1, R20, R26, 0x1 ;  /* 0x0000001a140c7211 */ /* 0x001fc600078208ff */
[----:B------:R-:W-:Y:S01]  /*2a50*/  IMAD R7, R0, 0x2, R23 ;  /* 0x0000000200077824 */ /* 0x000fe200078e0217 */
[----:B------:R-:W-:-:S04]  /*2a60*/  LEA.HI.X.SX32 R13, R20, R27, 0x1, P1 ;  /* 0x0000001b140d7211 */ /* 0x000fc800008f0eff */
[----:B------:R0:W-:Y:S04]  /*2a70*/  STL [R1+0x34], R7 ;  /* 0x0000340701007387 */ /* 0x0001e80000100800 */
[----:B------:R1:W4:Y:S01]  /*2a80*/  LDG.E.U16 R17, [R12.64] ;  /* 0x000000060c117981 */ /* 0x000322000c1e1500 */
[----:B0-----:R-:W-:-:S03]  /*2a90*/  LEA R7, R0, R7, 0x1 ;  /* 0x0000000700077211 */ /* 0x001fc600078e08ff */
[----:B------:R0:W-:Y:S01]  /*2aa0*/  STL [R1+0xb8], R28 ;  /* 0x0000b81c01007387 */ /* 0x0001e20000100800 */
[C---:B------:R-:W-:Y:S01]  /*2ab0*/  LEA R8, P0, R9.reuse, R26, 0x1 ;  /* 0x0000001a09087211 */ /* 0x040fe200078008ff */
[C---:B0-----:R-:W-:Y:S02]  /*2ac0*/  IMAD R28, R0.reuse, 0x2, R7 ;  /* 0x00000002001c7824 */ /* 0x041fe400078e0207 */
[----:B-----5:R0:W-:Y:S01]  /*2ad0*/  STL [R1+0x2dc], R11 ;  /* 0x0002dc0b01007387 */ /* 0x0201e20000100800 */
[----:B------:R-:W-:Y:S02]  /*2ae0*/  LEA.HI.X.SX32 R9, R9, R27, 0x1, P0 ;  /* 0x0000001b09097211 */ /* 0x000fe400000f0eff */
[----:B------:R-:W-:Y:S02]  /*2af0*/  LEA R22, R0, R28, 0x1 ;  /* 0x0000001c00167211 */ /* 0x000fe400078e08ff */
[-C--:B-1----:R-:W-:Y:S02]  /*2b00*/  LEA R14, P0, R21, R26.reuse, 0x1 ;  /* 0x0000001a150e7211 */ /* 0x082fe400078008ff */
[----:B------:R-:W-:-:S02]  /*2b10*/  LEA R12, P1, R19, R26, 0x1 ;  /* 0x0000001a130c7211 */ /* 0x000fc400078208ff */
[C---:B0-----:R-:W-:Y:S02]  /*2b20*/  LEA R11, R0.reuse, R22, 0x1 ;  /* 0x00000016000b7211 */ /* 0x041fe400078e08ff */
[-C--:B------:R-:W-:Y:S02]  /*2b30*/  LEA.HI.X.SX32 R15, R21, R27.reuse, 0x1, P0 ;  /* 0x0000001b150f7211 */ /* 0x080fe400000f0eff */
[----:B------:R-:W-:Y:S01]  /*2b40*/  LEA.HI.X.SX32 R13, R19, R27, 0x1, P1 ;  /* 0x0000001b130d7211 */ /* 0x000fe200008f0eff */
[----:B------:R-:W-:Y:S04]  /*2b50*/  STL [R1+0x2c], R11 ;  /* 0x00002c0b01007387 */ /* 0x000fe80000100800 */
[----:B------:R0:W5:Y:S04]  /*2b60*/  LDG.E.U16 R20, [R14.64] ;  /* 0x000000060e147981 */ /* 0x000168000c1e1500 */
[----:B------:R1:W5:Y:S04]  /*2b70*/  LDG.E.U16 R19, [R12.64] ;  /* 0x000000060c137981 */ /* 0x000368000c1e1500 */
[----:B---3--:R-:W-:Y:S04]  /*2b80*/  STL [R1+0x2d8], R24 ;  /* 0x0002d81801007387 */ /* 0x008fe80000100800 */
[----:B--2---:R2:W-:Y:S04]  /*2b90*/  STL [R1+0xb4], R25 ;  /* 0x0000b41901007387 */ /* 0x0045e80000100800 */
[----:B--2---:R2:W3:Y:S01]  /*2ba0*/  LDG.E.U16 R25, [R8.64] ;  /* 0x0000000608197981 */ /* 0x0044e2000c1e1500 */
[----:B------:R-:W-:-:S03]  /*2bb0*/  IMAD R11, R0, 0x2, R11 ;  /* 0x00000002000b7824 */ /* 0x000fc600078e020b */
[----:B----4-:R-:W-:Y:S01]  /*2bc0*/  STL [R1+0x2d4], R16 ;  /* 0x0002d41001007387 */ /* 0x010fe20000100800 */
[----:B--2---:R-:W-:-:S03]  /*2bd0*/  LEA R8, P0, R10, R26, 0x1 ;  /* 0x0000001a0a087211 */ /* 0x004fc600078008ff */
[----:B------:R2:W-:Y:S01]  /*2be0*/  STL [R1+0x2d0], R17 ;  /* 0x0002d01101007387 */ /* 0x0005e20000100800 */
[----:B------:R-:W-:Y:S02]  /*2bf0*/  LEA R24, R0, R11, 0x1 ;  /* 0x0000000b00187211 */ /* 0x000fe400078e08ff */
[----:B------:R-:W-:Y:S02]  /*2c00*/  LEA.HI.X.SX32 R9, R10, R27, 0x1, P0 ;  /* 0x0000001b0a097211 */ /* 0x000fe400000f0eff */
[----:B--2---:R-:W-:-:S04]  /*2c10*/  LEA R17, R0, R10, 0x1 ;  /* 0x0000000a00117211 */ /* 0x004fc800078e08ff */
[C---:B0-----:R-:W-:Y:S02]  /*2c20*/  LEA R14, P0, R17.reuse, R26, 0x1 ;  /* 0x0000001a110e7211 */ /* 0x041fe400078008ff */
[C---:B------:R-:W-:Y:S02]  /*2c30*/  LEA R21, R0.reuse, R24, 0x1 ;  /* 0x0000001800157211 */ /* 0x040fe400078e08ff */
[----:B------:R-:W-:Y:S02]  /*2c40*/  LEA.HI.X.SX32 R15, R17, R27, 0x1, P0 ;  /* 0x0000001b110f7211 */ /* 0x000fe400000f0eff */
[----:B------:R0:W2:Y:S01]  /*2c50*/  LDG.E.U16 R17, [R8.64] ;  /* 0x0000000608117981 */ /* 0x0000a2000c1e1500 */
[----:B------:R-:W-:Y:S01]  /*2c60*/  IMAD R16, R0, 0x2, R21 ;  /* 0x0000000200107824 */ /* 0x000fe200078e0215 */
[----:B-1----:R-:W-:-:S04]  /*2c70*/  LEA R12, P1, R18, R26, 0x1 ;  /* 0x0000001a120c7211 */ /* 0x002fc800078208ff */
[----:B------:R-:W-:Y:S01]  /*2c80*/  STL [R1+0x24], R16 ;  /* 0x0000241001007387 */ /* 0x000fe20000100800 */
[----:B------:R-:W-:-:S05]  /*2c90*/  LEA.HI.X.SX32 R13, R18, R27, 0x1, P1 ;  /* 0x0000001b120d7211 */ /* 0x000fca00008f0eff */
[----:B------:R1:W4:Y:S04]  /*2ca0*/  LDG.E.U16 R18, [R12.64] ;  /* 0x000000060c127981 */ /* 0x000328000c1e1500 */
[----:B---3--:R-:W-:Y:S04]  /*2cb0*/  STL [R1+0xb0], R25 ;  /* 0x0000b01901007387 */ /* 0x008fe80000100800 */
[----:B-----5:R-:W-:Y:S04]  /*2cc0*/  STL [R1+0x2cc], R20 ;  /* 0x0002cc1401007387 */ /* 0x020fe80000100800 */
[----:B------:R3:W-:Y:S04]  /*2cd0*/  STL [R1+0x2c8], R19 ;  /* 0x0002c81301007387 */ /* 0x0007e80000100800 */
[----:B---3--:R3:W5:Y:S01]  /*2ce0*/  LDG.E.U16 R19, [R14.64] ;  /* 0x000000060e137981 */ /* 0x008762000c1e1500 */
[----:B------:R-:W-:-:S05]  /*2cf0*/  LEA R10, R0, R16, 0x1 ;  /* 0x00000010000a7211 */ /* 0x000fca00078e08ff */
[----:B------:R-:W-:Y:S01]  /*2d00*/  IMAD R25, R0, 0x2, R10 ;  /* 0x0000000200197824 */ /* 0x000fe200078e020a */
[----:B0-----:R-:W-:-:S04]  /*2d10*/  LEA R8, P0, R6, R26, 0x1 ;  /* 0x0000001a06087211 */ /* 0x001fc800078008ff */
[C---:B------:R-:W-:Y:S01]  /*2d20*/  LEA R20, R0.reuse, R25, 0x1 ;  /* 0x0000001900147211 */ /* 0x040fe200078e08ff */
[----:B--2---:R0:W-:Y:S03]  /*2d30*/  STL [R1+0xac], R17 ;  /* 0x0000ac1101007387 */ /* 0x0041e60000100800 */
[----:B------:R-:W-:Y:S02]  /*2d40*/  LEA R16, R0, R20, 0x1 ;  /* 0x0000001400107211 */ /* 0x000fe400078e08ff */
[----:B------:R-:W-:Y:S01]  /*2d50*/  LEA.HI.X.SX32 R9, R6, R27, 0x1, P0 ;  /* 0x0000001b06097211 */ /* 0x000fe200000f0eff */
[C---:B0-----:R-:W-:Y:S01]  /*2d60*/  IMAD R17, R0.reuse, 0x2, R6 ;  /* 0x0000000200117824 */ /* 0x041fe200078e0206 */
[----:B------:R-:W-:Y:S01]  /*2d70*/  LEA R6, R0, R16, 0x1 ;  /* 0x0000001000067211 */ /* 0x000fe200078e08ff */
[----:B------:R0:W-:Y:S01]  /*2d80*/  STL [R1+0x1a0], R16 ;  /* 0x0001a01001007387 */ /* 0x0001e20000100800 */
[----:B-1----:R-:W-:-:S02]  /*2d90*/  LEA R12, P1, R2, R26, 0x1 ;  /* 0x0000001a020c7211 */ /* 0x002fc400078208ff */
[C---:B---3--:R-:W-:Y:S01]  /*2da0*/  LEA R14, P0, R17.reuse, R26, 0x1 ;  /* 0x0000001a110e7211 */ /* 0x048fe200078008ff */
[----:B------:R1:W2:Y:S01]  /*2db0*/  LDG.E.U16 R9, [R8.64] ;  /* 0x0000000608097981 */ /* 0x0002a2000c1e1500 */
[-C--:B------:R-:W-:Y:S02]  /*2dc0*/  LEA.HI.X.SX32 R13, R2, R27.reuse, 0x1, P1 ;  /* 0x0000001b020d7211 */ /* 0x080fe400008f0eff */
[----:B------:R-:W-:Y:S02]  /*2dd0*/  LEA.HI.X.SX32 R15, R17, R27, 0x1, P0 ;  /* 0x0000001b110f7211 */ /* 0x000fe400000f0eff */
[C---:B0-----:R-:W-:Y:S01]  /*2de0*/  LEA R16, R0.reuse, R6, 0x1 ;  /* 0x0000000600107211 */ /* 0x041fe200078e08ff */
[----:B-----5:R0:W-:Y:S04]  /*2df0*/  STL [R1+0x2c4], R19 ;  /* 0x0002c41301007387 */ /* 0x0201e80000100800 */
[----:B----4-:R3:W-:Y:S01]  /*2e00*/  STL [R1+0x2c0], R18 ;  /* 0x0002c01201007387 */ /* 0x0107e20000100800 */
[----:B0-----:R-:W-:-:S03]  /*2e10*/  IMAD R19, R0, 0x2, R16 ;  /* 0x0000000200137824 */ /* 0x001fc600078e0210 */
[----:B------:R0:W4:Y:S04]  /*2e20*/  LDG.E.U16 R16, [R14.64] ;  /* 0x000000060e107981 */ /* 0x000128000c1e1500 */
[----:B---3--:R3:W5:Y:S01]  /*2e30*/  LDG.E.U16 R18, [R12.64] ;  /* 0x000000060c127981 */ /* 0x008762000c1e1500 */
[CC--:B------:R-:W-:Y:S02]  /*2e40*/  LEA R2, P0, R3.reuse, R26.reuse, 0x1 ;  /* 0x0000001a03027211 */ /* 0x0c0fe400078008ff */
[----:B------:R-:W-:Y:S02]  /*2e50*/  LEA R17, R0, R3, 0x1 ;  /* 0x0000000300117211 */ /* 0x000fe400078e08ff */
[----:B------:R-:W-:Y:S02]  /*2e60*/  LEA.HI.X.SX32 R3, R3, R27, 0x1, P0 ;  /* 0x0000001b03037211 */ /* 0x000fe400000f0eff */
[----:B0-----:R-:W-:-:S02]  /*2e70*/  LEA R14, P0, R17, R26, 0x1 ;  /* 0x0000001a110e7211 */ /* 0x001fc400078008ff */
[----:B-1----:R-:W-:Y:S02]  /*2e80*/  LEA R8, R0, R19, 0x1 ;  /* 0x0000001300087211 */ /* 0x002fe400078e08ff */
[C---:B---3--:R-:W-:Y:S02]  /*2e90*/  LEA R12, P1, R4.reuse, R26, 0x1 ;  /* 0x0000001a040c7211 */ /* 0x048fe400078208ff */
[-C--:B------:R-:W-:Y:S01]  /*2ea0*/  LEA.HI.X.SX32 R15, R17, R27.reuse, 0x1, P0 ;  /* 0x0000001b110f7211 */ /* 0x080fe200000f0eff */
[----:B------:R-:W-:Y:S01]  /*2eb0*/  STL [R1+0x194], R8 ;  /* 0x0001940801007387 */ /* 0x000fe20000100800 */
[----:B------:R-:W-:-:S03]  /*2ec0*/  LEA.HI.X.SX32 R13, R4, R27, 0x1, P1 ;  /* 0x0000001b040d7211 */ /* 0x000fc600008f0eff */
[----:B--2---:R-:W-:Y:S04]  /*2ed0*/  STL [R1+0x2bc], R9 ;  /* 0x0002bc0901007387 */ /* 0x004fe80000100800 */
[----:B------:R0:W2:Y:S04]  /*2ee0*/  LDG.E.U16 R17, [R14.64] ;  /* 0x000000060e117981 */ /* 0x0000a8000c1e1500 */
[----:B----4-:R1:W-:Y:S04]  /*2ef0*/  STL [R1+0x2b8], R16 ;  /* 0x0002b81001007387 */ /* 0x0103e80000100800 */
[----:B-----5:R3:W-:Y:S04]  /*2f00*/  STL [R1+0x2b4], R18 ;  /* 0x0002b41201007387 */ /* 0x0207e80000100800 */
[----:B-1----:R1:W4:Y:S04]  /*2f10*/  LDG.E.U16 R16, [R2.64] ;  /* 0x0000000602107981 */ /* 0x002328000c1e1500 */
[----:B---3--:R3:W5:Y:S01]  /*2f20*/  LDG.E.U16 R18, [R12.64] ;  /* 0x000000060c127981 */ /* 0x008762000c1e1500 */
[----:B------:R-:W-:Y:S01]  /*2f30*/  IMAD R8, R0, 0x2, R8 ;  /* 0x0000000200087824 */ /* 0x000fe200078e0208 */
[----:B------:R-:W-:-:S04]  /*2f40*/  LEA R4, P0, R5, R26, 0x1 ;  /* 0x0000001a05047211 */ /* 0x000fc800078008ff */
[C---:B------:R-:W-:Y:S02]  /*2f50*/  LEA R9, R0.reuse, R8, 0x1 ;  /* 0x0000000800097211 */ /* 0x040fe400078e08ff */
[----:B------:R-:W-:Y:S02]  /*2f60*/  LEA.HI.X.SX32 R5, R5, R27, 0x1, P0 ;  /* 0x0000001b05057211 */ /* 0x000fe400000f0eff */
[C---:B-1----:R-:W-:Y:S02]  /*2f70*/  LEA R2, R0.reuse, R9, 0x1 ;  /* 0x0000000900027211 */ /* 0x042fe400078e08ff */
[C---:B0-----:R-:W-:Y:S01]  /*2f80*/  LEA R14, P0, R29.reuse, R26, 0x1 ;  /* 0x0000001a1d0e7211 */ /* 0x041fe200078008ff */
[----:B------:R0:W5:Y:S02]  /*2f90*/  LDG.E.U16 R9, [R4.64] ;  /* 0x0000000604097981 */ /* 0x000164000c1e1500 */
[----:B------:R-:W-:Y:S01]  /*2fa0*/  IMAD R3, R0, 0x2, R2 ;  /* 0x0000000200037824 */ /* 0x000fe200078e0202 */
[----:B------:R-:W-:-:S02]  /*2fb0*/  LEA.HI.X.SX32 R15, R29, R27, 0x1, P0 ;  /* 0x0000001b1d0f7211 */ /* 0x000fc400000f0eff */
[C---:B---3--:R-:W-:Y:S02]  /*2fc0*/  LEA R12, P1, R23.reuse, R26, 0x1 ;  /* 0x0000001a170c7211 */ /* 0x048fe400078208ff */
[----:B------:R-:W-:Y:S04]  /*2fd0*/  STL [R1+0x130], R3 ;  /* 0x0001300301007387 */ /* 0x000fe80000100800 */
[----:B--2---:R-:W-:Y:S01]  /*2fe0*/  STL [R1+0x2ac], R17 ;  /* 0x0002ac1101007387 */ /* 0x004fe20000100800 */
[----:B------:R-:W-:-:S05]  /*2ff0*/  LEA.HI.X.SX32 R13, R23, R27, 0x1, P1 ;  /* 0x0000001b170d7211 */ /* 0x000fca00008f0eff */
[----:B0-----:R0:W2:Y:S04]  /*3000*/  LDG.E.U16 R5, [R12.64] ;  /* 0x000000060c057981 */ /* 0x0010a8000c1e1500 */
[----:B----4-:R1:W-:Y:S04]  /*3010*/  STL [R1+0x2b0], R16 ;  /* 0x0002b01001007387 */ /* 0x0103e80000100800 */
[----:B-----5:R3:W-:Y:S01]  /*3020*/  STL [R1+0x2a8], R18 ;  /* 0x0002a81201007387 */ /* 0x0207e20000100800 */
[----:B-1----:R-:W-:-:S03]  /*3030*/  LEA R16, P0, R7, R26, 0x1 ;  /* 0x0000001a07107211 */ /* 0x002fc600078008ff */
[----:B---3--:R1:W3:Y:S01]  /*3040*/  LDG.E.U16 R18, [R14.64] ;  /* 0x000000060e127981 */ /* 0x0082e2000c1e1500 */
[----:B------:R-:W-:-:S05]  /*3050*/  LEA.HI.X.SX32 R17, R7, R27, 0x1, P0 ;  /* 0x0000001b07117211 */ /* 0x000fca00000f0eff */
[----:B------:R4:W5:Y:S01]  /*3060*/  LDG.E.U16 R23, [R16.64] ;  /* 0x0000000610177981 */ /* 0x000962000c1e1500 */
[----:B------:R-:W-:Y:S01]  /*3070*/  LEA R3, R0, R3, 0x1 ;  /* 0x0000000300037211 */ /* 0x000fe200078e08ff */
[----:B------:R-:W-:-:S03]  /*3080*/  IMAD.MOV.U32 R29, RZ, RZ, c[0x0][0x198] ;  /* 0x00006600ff1d7624 */ /* 0x000fc600078e00ff */
[----:B------:R-:W-:-:S04]  /*3090*/  LEA R0, R0, R3, 0x1 ;  /* 0x0000000300007211 */ /* 0x000fc800078e08ff */
[----:B------:R-:W-:-:S04]  /*30a0*/  LEA R4, R29, R0, 0x1 ;  /* 0x000000001d047211 */ /* 0x000fc800078e08ff */
[----:B------:R-:W-:Y:S02]  /*30b0*/  LEA R0, R29, R4, 0x1 ;  /* 0x000000041d007211 */ /* 0x000fe400078e08ff */
[----:B0-----:R-:W-:-:S03]  /*30c0*/  LEA R12, P1, R22, R26, 0x1 ;  /* 0x0000001a160c7211 */ /* 0x001fc600078208ff */
[C---:B------:R-:W-:Y:S01]  /*30d0*/  IMAD R7, R29.reuse, 0x2, R0 ;  /* 0x000000021d077824 */ /* 0x040fe200078e0200 */
[----:B------:R0:W-:Y:S01]  /*30e0*/  STL [R1+0x140], R0 ;  /* 0x0001400001007387 */ /* 0x0001e20000100800 */
[----:B------:R-:W-:Y:S02]  /*30f0*/  LEA.HI.X.SX32 R13, R22, R27, 0x1, P1 ;  /* 0x0000001b160d7211 */ /* 0x000fe400008f0eff */
[----:B------:R-:W-:Y:S01]  /*3100*/  MOV R22, c[0x0][0x198] ;  /* 0x0000660000167a02 */ /* 0x000fe20000000f00 */
[----:B------:R2:W-:Y:S01]  /*3110*/  STL [R1+0x2a4], R9 ;  /* 0x0002a40901007387 */ /* 0x0005e20000100800 */
[C---:B-1----:R-:W-:Y:S02]  /*3120*/  LEA R14, P0, R28.reuse, R26, 0x1 ;  /* 0x0000001a1c0e7211 */ /* 0x042fe400078008ff */
[----:B0-----:R-:W-:Y:S02]  /*3130*/  LEA R0, R29, R7, 0x1 ;  /* 0x000000071d007211 */ /* 0x001fe400078e08ff */
[----:B------:R-:W-:-:S03]  /*3140*/  LEA.HI.X.SX32 R15, R28, R27, 0x1, P0 ;  /* 0x0000001b1c0f7211 */ /* 0x000fc600000f0eff */
[C---:B--2---:R-:W-:Y:S01]  /*3150*/  IMAD R9, R22.reuse, 0x2, R0 ;  /* 0x0000000216097824 */ /* 0x044fe200078e0200 */
[CC--:B----4-:R-:W-:Y:S01]  /*3160*/  LEA R16, P0, R11.reuse, R26.reuse, 0x1 ;  /* 0x0000001a0b107211 */ /* 0x0d0fe200078008ff */
[----:B------:R0:W2:Y:S03]  /*3170*/  LDG.E.U16 R28, [R12.64] ;  /* 0x000000060c1c7981 */ /* 0x0000a6000c1e1500 */
[----:B------:R-:W-:Y:S02]  /*3180*/  LEA R0, R22, R9, 0x1 ;  /* 0x0000000916007211 */ /* 0x000fe400078e08ff */
[----:B------:R-:W-:Y:S01]  /*3190*/  LEA.HI.X.SX32 R17, R11, R27, 0x1, P0 ;  /* 0x0000001b0b117211 */ /* 0x000fe200000f0eff */
[----:B---3--:R1:W-:Y:S04]  /*31a0*/  STL [R1+0x2a0], R18 ;  /* 0x0002a01201007387 */ /* 0x0083e80000100800 */
[----:B------:R-:W-:Y:S04]  /*31b0*/  STL [R1+0x134], R0 ;  /* 0x0001340001007387 */ /* 0x000fe80000100800 */
[----:B-1----:R1:W3:Y:S04]  /*31c0*/  LDG.E.U16 R18, [R14.64] ;  /* 0x000000060e127981 */ /* 0x0022e8000c1e1500 */
[----:B------:R4:W-:Y:S01]  /*31d0*/  STL [R1+0x29c], R5 ;  /* 0x00029c0501007387 */ /* 0x0009e20000100800 */
[----:B-1----:R-:W-:-:S04]  /*31e0*/  LEA R14, P0, R24, R26, 0x1 ;  /* 0x0000001a180e7211 */ /* 0x002fc800078008ff */
[----:B------:R-:W-:Y:S01]  /*31f0*/  LEA.HI.X.SX32 R15, R24, R27, 0x1, P0 ;  /* 0x0000001b180f7211 */ /* 0x000fe200000f0eff */
[----:B----4-:R1:W4:Y:S04]  /*3200*/  LDG.E.U16 R5, [R16.64] ;  /* 0x0000000610057981 */ /* 0x010328000c1e1500 */
[----:B-----5:R5:W-:Y:S04]  /*3210*/  STL [R1+0x298], R23 ;  /* 0x0002981701007387 */ /* 0x020be80000100800 */
[----:B-----5:R5:W4:Y:S01]  /*3220*/  LDG.E.U16 R23, [R14.64] ;  /* 0x000000060e177981 */ /* 0x020b22000c1e1500 */
[----:B0-----:R-:W-:-:S02]  /*3230*/  LEA R12, P1, R21, R26, 0x1 ;  /* 0x0000001a150c7211 */ /* 0x001fc400078208ff */
[----:B------:R-:W-:Y:S02]  /*3240*/  LEA R11, R22, R0, 0x1 ;  /* 0x00000000160b7211 */ /* 0x000fe400078e08ff */
[----:B------:R-:W-:-:S03]  /*3250*/  LEA.HI.X.SX32 R13, R21, R27, 0x1, P1 ;  /* 0x0000001b150d7211 */ /* 0x000fc600008f0eff */
[----:B------:R-:W-:Y:S02]  /*3260*/  IMAD R0, R22, 0x2, R11 ;  /* 0x0000000216007824 */ /* 0x000fe400078e020b */
[----:B------:R0:W4:Y:S01]  /*3270*/  LDG.E.U16 R21, [R12.64] ;  /* 0x000000060c157981 */ /* 0x000122000c1e1500 */
[----:B-1----:R-:W-:Y:S02]  /*3280*/  LEA R16, P0, R10, R26, 0x1 ;  /* 0x0000001a0a107211 */ /* 0x002fe400078008ff */
[----:B------:R-:W-:Y:S02]  /*3290*/  LEA R24, R22, R0, 0x1 ;  /* 0x0000000016187211 */ /* 0x000fe400078e08ff */
[----:B------:R-:W-:Y:S02]  /*32a0*/  LEA.HI.X.SX32 R17, R10, R27, 0x1, P0 ;  /* 0x0000001b0a117211 */ /* 0x000fe400000f0eff */
[----:B------:R-:W-:Y:S02]  /*32b0*/  LEA R0, R22, R24, 0x1 ;  /* 0x0000001816007211 */ /* 0x000fe400078e08ff */
[-C--:B-----5:R-:W-:Y:S01]  /*32c0*/  LEA R14, P0, R25, R26.reuse, 0x1 ;  /* 0x0000001a190e7211 */ /* 0x0a0fe200078008ff */
[----:B------:R1:W5:Y:S01]  /*32d0*/  LDG.E.U16 R10, [R16.64] ;  /* 0x00000006100a7981 */ /* 0x000362000c1e1500 */
[----:B0-----:R-:W-:-:S02]  /*32e0*/  LEA R12, P1, R20, R26, 0x1 ;  /* 0x0000001a140c7211 */ /* 0x001fc400078208ff */
[-C--:B------:R-:W-:Y:S01]  /*32f0*/  LEA.HI.X.SX32 R15, R25, R27.reuse, 0x1, P0 ;  /* 0x0000001b190f7211 */ /* 0x080fe200000f0eff */
[----:B------:R-:W-:Y:S01]  /*3300*/  STL [R1+0x138], R0 ;  /* 0x0001380001007387 */ /* 0x000fe20000100800 */
[----:B------:R-:W-:-:S03]  /*3310*/  LEA.HI.X.SX32 R13, R20, R27, 0x1, P1 ;  /* 0x0000001b140d7211 */ /* 0x000fc600008f0eff */
[----:B------:R0:W5:Y:S01]  /*3320*/  LDG.E.U16 R20, [R14.64] ;  /* 0x000000060e147981 */ /* 0x000162000c1e1500 */
[----:B-1----:R-:W-:-:S04]  /*3330*/  LEA R16, P0, R6, R26, 0x1 ;  /* 0x0000001a06107211 */ /* 0x002fc800078008ff */
[----:B------:R-:W-:Y:S01]  /*3340*/  LEA.HI.X.SX32 R17, R6, R27, 0x1, P0 ;  /* 0x0000001b06117211 */ /* 0x000fe200000f0eff */
[----:B---3--:R-:W-:Y:S04]  /*3350*/  STL [R1+0x294], R18 ;  /* 0x0002941201007387 */ /* 0x008fe80000100800 */
[----:B--2---:R-:W-:Y:S04]  /*3360*/  STL [R1+0x290], R28 ;  /* 0x0002901c01007387 */ /* 0x004fe80000100800 */
[----:B----4-:R1:W-:Y:S02]  /*3370*/  STL [R1+0x28c], R5 ;  /* 0x00028c0501007387 */ /* 0x0103e40000100800 */
[----:B-1----:R-:W-:-:S02]  /*3380*/  IMAD.MOV.U32 R5, RZ, RZ, c[0x0][0x198] ;  /* 0x00006600ff057624 */ /* 0x002fc400078e00ff */
[----:B------:R1:W-:Y:S03]  /*3390*/  STL [R1+0x288], R23 ;  /* 0x0002881701007387 */ /* 0x0003e60000100800 */
[----:B------:R-:W-:Y:S02]  /*33a0*/  LEA R5, R5, R6, 0x1 ;  /* 0x0000000605057211 */ /* 0x000fe400078e08ff */
[----:B------:R2:W3:Y:S04]  /*33b0*/  LDG.E.U16 R6, [R16.64] ;  /* 0x0000000610067981 */ /* 0x0004e8000c1e1500 */
[----:B-1----:R1:W4:Y:S01]  /*33c0*/  LDG.E.U16 R23, [R12.64] ;  /* 0x000000060c177981 */ /* 0x002322000c1e1500 */
[----:B------:R-:W-:-:S05]  /*33d0*/  IMAD R18, R22, 0x2, R0 ;  /* 0x0000000216127824 */ /* 0x000fca00078e0200 */
[----:B------:R-:W-:-:S04]  /*33e0*/  LEA R0, R22, R18, 0x1 ;  /* 0x0000001216007211 */ /* 0x000fc800078e08ff */
[----:B------:R-:W-:-:S04]  /*33f0*/  LEA R28, R22, R0, 0x1 ;  /* 0x00000000161c7211 */ /* 0x000fc800078e08ff */
[----:B------:R-:W-:Y:S02]  /*3400*/  LEA R0, R22, R28, 0x1 ;  /* 0x0000001c16007211 */ /* 0x000fe400078e08ff */
[----:B-1----:R-:W-:-:S03]  /*3410*/  LEA R12, P0, R5, R26, 0x1 ;  /* 0x0000001a050c7211 */ /* 0x002fc600078008ff */
[----:B------:R-:W-:Y:S04]  /*3420*/  STL [R1+0x13c], R0 ;  /* 0x00013c0001007387 */ /* 0x000fe80000100800 */
[----:B------:R1:W-:Y:S01]  /*3430*/  STL [R1+0x284], R21 ;  /* 0x0002841501007387 */ /* 0x0003e20000100800 */
[----:B------:R-:W-:Y:S01]  /*3440*/  LEA.HI.X.SX32 R13, R5, R27, 0x1, P0 ;  /* 0x0000001b050d7211 */ /* 0x000fe200000f0eff */
[----:B------:R-:W-:Y:S02]  /*3450*/  IMAD.MOV.U32 R5, RZ, RZ, c[0x0][0x198] ;  /* 0x00006600ff057624 */ /* 0x000fe400078e00ff */
[----:B-1----:R-:W-:Y:S01]  /*3460*/  IMAD R21, R22, 0x2, R0 ;  /* 0x0000000216157824 */ /* 0x002fe200078e0200 */
[----:B--2---:R-:W-:-:S04]  /*3470*/  LEA R16, P0, R8, R26, 0x1 ;  /* 0x0000001a08107211 */ /* 0x004fc800078008ff */
[C---:B------:R-:W-:Y:S01]  /*3480*/  LEA R0, R22.reuse, R21, 0x1 ;  /* 0x0000001516007211 */ /* 0x040fe200078e08ff */
[----:B-----5:R1:W-:Y:S01]  /*3490*/  STL [R1+0x280], R10 ;  /* 0x0002800a01007387 */ /* 0x0203e20000100800 */
[----:B------:R-:W-:Y:S02]  /*34a0*/  LEA R5, R5, R8, 0x1 ;  /* 0x0000000805057211 */ /* 0x000fe400078e08ff */
[----:B------:R-:W-:Y:S02]  /*34b0*/  LEA R25, R22, R0, 0x1 ;  /* 0x0000000016197211 */ /* 0x000fe400078e08ff */
[----:B0-----:R-:W-:Y:S02]  /*34c0*/  LEA R14, P1, R19, R26, 0x1 ;  /* 0x0000001a130e7211 */ /* 0x001fe400078208ff */
[----:B------:R-:W-:Y:S01]  /*34d0*/  LEA.HI.X.SX32 R17, R8, R27, 0x1, P0 ;  /* 0x0000001b08117211 */ /* 0x000fe200000f0eff */
[----:B-1----:R0:W2:Y:S01]  /*34e0*/  LDG.E.U16 R10, [R12.64] ;  /* 0x000000060c0a7981 */ /* 0x0020a2000c1e1500 */
[----:B------:R-:W-:-:S02]  /*34f0*/  LEA R0, R22, R25, 0x1 ;  /* 0x0000001916007211 */ /* 0x000fc400078e08ff */
[----:B------:R-:W-:Y:S02]  /*3500*/  LEA.HI.X.SX32 R15, R19, R27, 0x1, P1 ;  /* 0x0000001b130f7211 */ /* 0x000fe400008f0eff */
[----:B------:R1:W5:Y:S01]  /*3510*/  LDG.E.U16 R17, [R16.64] ;  /* 0x0000000610117981 */ /* 0x000362000c1e1500 */
[----:B0-----:R-:W-:-:S03]  /*3520*/  LEA R12, P0, R5, R26, 0x1 ;  /* 0x0000001a050c7211 */ /* 0x001fc600078008ff */
[----:B------:R-:W-:Y:S01]  /*3530*/  STL [R1+0x148], R0 ;  /* 0x0001480001007387 */ /* 0x000fe20000100800 */
[----:B------:R-:W-:-:S03]  /*3540*/  LEA.HI.X.SX32 R13, R5, R27, 0x1, P0 ;  /* 0x0000001b050d7211 */ /* 0x000fc600000f0eff */
[----:B------:R0:W5:Y:S04]  /*3550*/  LDG.E.U16 R19, [R14.64] ;  /* 0x000000060e137981 */ /* 0x000168000c1e1500 */
[----:B------:R-:W-:Y:S04]  /*3560*/  STL [R1+0x27c], R20 ;  /* 0x00027c1401007387 */ /* 0x000fe80000100800 */
[----:B----4-:R-:W-:Y:S04]  /*3570*/  STL [R1+0x278], R23 ;  /* 0x0002781701007387 */ /* 0x010fe80000100800 */
[----:B---3--:R3:W-:Y:S04]  /*3580*/  STL [R1+0x274], R6 ;  /* 0x0002740601007387 */ /* 0x0087e80000100800 */
[----:B---3--:R3:W4:Y:S01]  /*3590*/  LDG.E.U16 R6, [R12.64] ;  /* 0x000000060c067981 */ /* 0x008722000c1e1500 */
[----:B------:R-:W-:Y:S01]  /*35a0*/  IMAD R20, R22, 0x2, R0 ;  /* 0x0000000216147824 */ /* 0x000fe200078e0200 */
[----:B-1----:R-:W-:-:S04]  /*35b0*/  MOV R16, c[0x0][0x198] ;  /* 0x0000660000107a02 */ /* 0x002fc80000000f00 */
[----:B------:R-:W-:Y:S02]  /*35c0*/  LEA R0, R22, R20, 0x1 ;  /* 0x0000001416007211 */ /* 0x000fe400078e08ff */
[----:B0-----:R-:W-:-:S03]  /*35d0*/  LEA R14, P1, R2, R26, 0x1 ;  /* 0x0000001a020e7211 */ /* 0x001fc600078208ff */
[----:B------:R-:W-:Y:S01]  /*35e0*/  IMAD R23, R16, 0x2, R0 ;  /* 0x0000000210177824 */ /* 0x000fe200078e0200 */
[----:B------:R-:W-:Y:S02]  /*35f0*/  LEA.HI.X.SX32 R15, R2, R27, 0x1, P1 ;  /* 0x0000001b020f7211 */ /* 0x000fe400008f0eff */
[-C--:B------:R-:W-:Y:S02]  /*3600*/  LEA R2, P0, R3, R26.reuse, 0x1 ;  /* 0x0000001a03027211 */ /* 0x080fe400078008ff */
[----:B------:R-:W-:Y:S01]  /*3610*/  LEA R5, R16, R23, 0x1 ;  /* 0x0000001710057211 */ /* 0x000fe200078e08ff */
[----:B------:R0:W4:Y:S02]  /*3620*/  LDG.E.U16 R8, [R14.64] ;  /* 0x000000060e087981 */ /* 0x000124000c1e1500 */
[C---:B0-----:R-:W-:Y:S02]  /*3630*/  LEA R14, P1, R4.reuse, R26, 0x1 ;  /* 0x0000001a040e7211 */ /* 0x041fe400078208ff */
[----:B--2---:R0:W-:Y:S02]  /*3640*/  STL [R1+0x270], R10 ;  /* 0x0002700a01007387 */ /* 0x0041e40000100800 */
[----:B------:R-:W-:-:S02]  /*3650*/  LEA.HI.X.SX32 R15, R4, R27, 0x1, P1 ;  /* 0x0000001b040f7211 */ /* 0x000fc400008f0eff */
[----:B------:R-:W-:Y:S04]  /*3660*/  STL [R1+0x144], R5 ;  /* 0x0001440501007387 */ /* 0x000fe80000100800 */
[----:B------:R1:W2:Y:S01]  /*3670*/  LDG.E.U16 R14, [R14.64] ;  /* 0x000000060e0e7981 */ /* 0x0002a2000c1e1500 */
[----:B0-----:R-:W-:Y:S02]  /*3680*/  LEA R10, R29, R3, 0x1 ;  /* 0x000000031d0a7211 */ /* 0x001fe400078e08ff */
[-C--:B------:R-:W-:Y:S02]  /*3690*/  LEA.HI.X.SX32 R3, R3, R27.reuse, 0x1, P0 ;  /* 0x0000001b03037211 */ /* 0x080fe400000f0eff */
[C---:B---3--:R-:W-:Y:S01]  /*36a0*/  LEA R12, P0, R10.reuse, R26, 0x1 ;  /* 0x0000001a0a0c7211 */ /* 0x048fe200078008ff */
[----:B-----5:R0:W-:Y:S03]  /*36b0*/  STL [R1+0x26c], R19 ;  /* 0x00026c1301007387 */ /* 0x0201e60000100800 */
[----:B------:R-:W-:Y:S01]  /*36c0*/  LEA.HI.X.SX32 R13, R10, R27, 0x1, P0 ;  /* 0x0000001b0a0d7211 */ /* 0x000fe200000f0eff */
[----:B------:R-:W-:Y:S04]  /*36d0*/  STL [R1+0x268], R17 ;  /* 0x0002681101007387 */ /* 0x000fe80000100800 */
[----:B0-----:R0:W3:Y:S01]  /*36e0*/  LDG.E.U16 R19, [R2.64] ;  /* 0x0000000602137981 */ /* 0x0010e2000c1e1500 */
[----:B------:R-:W-:-:S03]  /*36f0*/  LEA R10, R22, R7, 0x1 ;  /* 0x00000007160a7211 */ /* 0x000fc600078e08ff */
[----:B0-----:R0:W5:Y:S04]  /*3700*/  LDG.E.U16 R3, [R12.64] ;  /* 0x000000060c037981 */ /* 0x001168000c1e1500 */
[----:B----4-:R4:W-:Y:S02]  /*3710*/  STL [R1+0x264], R6 ;  /* 0x0002640601007387 */ /* 0x0109e40000100800 */
[----:B----4-:R-:W-:-:S04]  /*3720*/  LEA R6, P0, R7, R26, 0x1 ;  /* 0x0000001a07067211 */ /* 0x010fc800078008ff */
[----:B------:R-:W-:-:S05]  /*3730*/  LEA.HI.X.SX32 R7, R7, R27, 0x1, P0 ;  /* 0x0000001b07077211 */ /* 0x000fca00000f0eff */
[----:B-1----:R1:W4:Y:S01]  /*3740*/  LDG.E.U16 R15, [R6.64] ;  /* 0x00000006060f7981 */ /* 0x002322000c1e1500 */
[----:B------:R-:W-:-:S05]  /*3750*/  IMAD R5, R16, 0x2, R5 ;  /* 0x0000000210057824 */ /* 0x000fca00078e0205 */
[----:B------:R-:W-:-:S04]  /*3760*/  LEA R29, R16, R5, 0x1 ;  /* 0x00000005101d7211 */ /* 0x000fc800078e08ff */
[----:B------:R-:W-:-:S05]  /*3770*/  LEA R17, R16, R29, 0x1 ;  /* 0x0000001d10117211 */ /* 0x000fca00078e08ff */
[----:B------:R-:W-:Y:S01]  /*3780*/  IMAD R2, R16, 0x2, R17 ;  /* 0x0000000210027824 */ /* 0x000fe200078e0211 */
[----:B0-----:R-:W-:-:S04]  /*3790*/  LEA R12, P0, R10, R26, 0x1 ;  /* 0x0000001a0a0c7211 */ /* 0x001fc800078008ff */
[----:B------:R0:W-:Y:S01]  /*37a0*/  STL [R1+0x178], R2 ;  /* 0x0001780201007387 */ /* 0x0001e20000100800 */
[----:B------:R-:W-:-:S03]  /*37b0*/  LEA.HI.X.SX32 R13, R10, R27, 0x1, P0 ;  /* 0x0000001b0a0d7211 */ /* 0x000fc600000f0eff */
[----:B------:R2:W-:Y:S01]  /*37c0*/  STL [R1+0x260], R8 ;  /* 0x0002600801007387 */ /* 0x0005e20000100800 */
[----:B0-----:R-:W-:-:S03]  /*37d0*/  LEA R2, R16, R2, 0x1 ;  /* 0x0000000210027211 */ /* 0x001fc600078e08ff */
[----:B-1----:R0:W4:Y:S02]  /*37e0*/  LDG.E.U16 R7, [R12.64] ;  /* 0x000000060c077981 */ /* 0x002124000c1e1500 */
[----:B------:R-:W-:Y:S01]  /*37f0*/  IMAD R22, R16, 0x2, R2 ;  /* 0x0000000210167824 */ /* 0x000fe200078e0202 */
[CC--:B--2---:R-:W-:Y:S02]  /*3800*/  LEA R8, P1, R9.reuse, R26.reuse, 0x1 ;  /* 0x0000001a09087211 */ /* 0x0c4fe400078208ff */
[----:B------:R-:W-:Y:S01]  /*3810*/  MOV R4, c[0x0][0x198] ;  /* 0x0000660000047a02 */ /* 0x000fe20000000f00 */
[----:B---3--:R1:W-:Y:S01]  /*3820*/  STL [R1+0x25c], R19 ;  /* 0x00025c1301007387 */ /* 0x0083e20000100800 */
[----:B------:R-:W-:Y:S02]  /*3830*/  LEA.HI.X.SX32 R9, R9, R27, 0x1, P1 ;  /* 0x0000001b09097211 */ /* 0x000fe400008f0eff */
[----:B------:R-:W-:Y:S02]  /*3840*/  LEA R10, P0, R11, R26, 0x1 ;  /* 0x0000001a0b0a7211 */ /* 0x000fe400078008ff */
[----:B------:R-:W-:-:S02]  /*3850*/  LEA R4, R4, R11, 0x1 ;  /* 0x0000000b04047211 */ /* 0x000fc400078e08ff */
[----:B-1----:R-:W-:Y:S01]  /*3860*/  LEA R19, R16, R22, 0x1 ;  /* 0x0000001610137211 */ /* 0x002fe200078e08ff */
[----:B-----5:R1:W-:Y:S01]  /*3870*/  STL [R1+0x258], R3 ;  /* 0x0002580301007387 */ /* 0x0203e20000100800 */
[----:B------:R-:W-:-:S03]  /*3880*/  LEA.HI.X.SX32 R11, R11, R27, 0x1, P0 ;  /* 0x0000001b0b0b7211 */ /* 0x000fc600000f0eff */
[----:B------:R2:W-:Y:S01]  /*3890*/  STL [R1+0x254], R14 ;  /* 0x0002540e01007387 */ /* 0x0005e20000100800 */
[----:B0-----:R-:W-:Y:S01]  /*38a0*/  LEA R12, P1, R24, R26, 0x1 ;  /* 0x0000001a180c7211 */ /* 0x001fe200078208ff */
[----:B-1----:R-:W-:Y:S02]  /*38b0*/  IMAD R3, R16, 0x2, R19 ;  /* 0x0000000210037824 */ /* 0x002fe400078e0213 */
[----:B--2---:R0:W2:Y:S01]  /*38c0*/  LDG.E.U16 R14, [R8.64] ;  /* 0x00000006080e7981 */ /* 0x0040a2000c1e1500 */
[----:B------:R-:W-:-:S03]  /*38d0*/  LEA.HI.X.SX32 R13, R24, R27, 0x1, P1 ;  /* 0x0000001b180d7211 */ /* 0x000fc600008f0eff */
[----:B------:R1:W-:Y:S01]  /*38e0*/  STL [R1+0x14c], R3 ;  /* 0x00014c0301007387 */ /* 0x0003e20000100800 */
[----:B0-----:R-:W-:Y:S02]  /*38f0*/  LEA R8, P0, R4, R26, 0x1 ;  /* 0x0000001a04087211 */ /* 0x001fe400078008ff */
[----:B-1----:R-:W-:Y:S02]  /*3900*/  LEA R3, R16, R3, 0x1 ;  /* 0x0000000310037211 */ /* 0x002fe400078e08ff */
[----:B------:R-:W-:-:S03]  /*3910*/  LEA.HI.X.SX32 R9, R4, R27, 0x1, P0 ;  /* 0x0000001b04097211 */ /* 0x000fc600000f0eff */
[C---:B------:R-:W-:Y:S01]  /*3920*/  IMAD R6, R16.reuse, 0x2, R3 ;  /* 0x0000000210067824 */ /* 0x040fe200078e0203 */
[----:B------:R-:W-:Y:S02]  /*3930*/  LEA R16, R16, R18, 0x1 ;  /* 0x0000001210107211 */ /* 0x000fe400078e08ff */
[----:B------:R-:W3:Y:S04]  /*3940*/  LDG.E.U16 R9, [R8.64] ;  /* 0x0000000608097981 */ /* 0x000ee8000c1e1500 */
[----:B----4-:R0:W-:Y:S04]  /*3950*/  STL [R1+0x250], R15 ;  /* 0x0002500f01007387 */ /* 0x0101e80000100800 */
[----:B0-----:R0:W4:Y:S02]  /*3960*/  LDG.E.U16 R15, [R10.64] ;  /* 0x000000060a0f7981 */ /* 0x001124000c1e1500 */
[----:B0-----:R-:W-:-:S04]  /*3970*/  LEA R10, P0, R18, R26, 0x1 ;  /* 0x0000001a120a7211 */ /* 0x001fc800078008ff */
[----:B------:R-:W-:Y:S02]  /*3980*/  LEA.HI.X.SX32 R11, R18, R27, 0x1, P0 ;  /* 0x0000001b120b7211 */ /* 0x000fe400000f0eff */
[----:B------:R0:W5:Y:S01]  /*3990*/  LDG.E.U16 R18, [R12.64] ;  /* 0x000000060c127981 */ /* 0x000162000c1e1500 */
[----:B------:R-:W-:-:S03]  /*39a0*/  MOV R24, c[0x0][0x198] ;  /* 0x0000660000187a02 */ /* 0x000fc60000000f00 */
[----:B------:R1:W-:Y:S02]  /*39b0*/  STL [R1+0x24c], R7 ;  /* 0x00024c0701007387 */ /* 0x0003e40000100800 */
[----:B-1----:R-:W-:-:S05]  /*39c0*/  LEA R7, R24, R6, 0x1 ;  /* 0x0000000618077211 */ /* 0x002fca00078e08ff */
[----:B------:R-:W-:Y:S01]  /*39d0*/  IMAD R4, R24, 0x2, R7 ;  /* 0x0000000218047824 */ /* 0x000fe200078e0207 */
[----:B0-----:R-:W-:-:S04]  /*39e0*/  LEA R12, P0, R16, R26, 0x1 ;  /* 0x0000001a100c7211 */ /* 0x001fc800078008ff */
[----:B------:R-:W-:Y:S01]  /*39f0*/  STL [R1+0x150], R4 ;  /* 0x0001500401007387 */ /* 0x000fe20000100800 */
[----:B------:R-:W-:-:S03]  /*3a00*/  LEA.HI.X.SX32 R13, R16, R27, 0x1, P0 ;  /* 0x0000001b100d7211 */ /* 0x000fc600000f0eff */
[----:B------:R0:W5:Y:S04]  /*3a10*/  LDG.E.U16 R16, [R10.64] ;  /* 0x000000060a107981 */ /* 0x000168000c1e1500 */
[----:B------:R-:W5:Y:S01]  /*3a20*/  LDG.E.U16 R13, [R12.64] ;  /* 0x000000060c0d7981 */ /* 0x000f62000c1e1500 */
[----:B0-----:R-:W-:-:S04]  /*3a30*/  LEA R10, P0, R21, R26, 0x1 ;  /* 0x0000001a150a7211 */ /* 0x001fc800078008ff */
[----:B------:R-:W-:Y:S01]  /*3a40*/  LEA.HI.X.SX32 R11, R21, R27, 0x1, P0 ;  /* 0x0000001b150b7211 */ /* 0x000fe200000f0eff */
[----:B----4-:R-:W-:Y:S04]  /*3a50*/  STL [R1+0x244], R15 ;  /* 0x0002440f01007387 */ /* 0x010fe80000100800 */
[----:B--2---:R0:W-:Y:S04]  /*3a60*/  STL [R1+0x248], R14 ;  /* 0x0002480e01007387 */ /* 0x0041e80000100800 */
[----:B---3--:R-:W-:Y:S01]  /*3a70*/  STL [R1+0x240], R9 ;  /* 0x0002400901007387 */ /* 0x008fe20000100800 */
[----:B0-----:R-:W-:-:S03]  /*3a80*/  LEA R14, P1, R28, R26, 0x1 ;  /* 0x0000001a1c0e7211 */ /* 0x001fc600078208ff */
[----:B-----5:R0:W-:Y:S01]  /*3a90*/  STL [R1+0x23c], R18 ;  /* 0x00023c1201007387 */ /* 0x0201e20000100800 */
[----:B------:R-:W-:Y:S02]  /*3aa0*/  LEA.HI.X.SX32 R15, R28, R27, 0x1, P1 ;  /* 0x0000001b1c0f7211 */ /* 0x000fe400008f0eff */
[----:B0-----:R-:W-:-:S04]  /*3ab0*/  MOV R18, c[0x0][0x198] ;  /* 0x0000660000127a02 */ /* 0x001fc80000000f00 */
[----:B------:R-:W-:Y:S02]  /*3ac0*/  LEA R28, R18, R21, 0x1 ;  /* 0x00000015121c7211 */ /* 0x000fe400078e08ff */
[----:B------:R-:W2:Y:S01]  /*3ad0*/  LDG.E.U16 R21, [R14.64] ;  /* 0x000000060e157981 */ /* 0x000ea2000c1e1500 */
[----:B------:R-:W-:-:S05]  /*3ae0*/  LEA R4, R24, R4, 0x1 ;  /* 0x0000000418047211 */ /* 0x000fca00078e08ff */
[----:B------:R-:W-:-:S05]  /*3af0*/  IMAD R8, R24, 0x2, R4 ;  /* 0x0000000218087824 */ /* 0x000fca00078e0204 */
[C---:B------:R-:W-:Y:S01]  /*3b00*/  LEA R9, R24.reuse, R8, 0x1 ;  /* 0x0000000818097211 */ /* 0x040fe200078e08ff */
[----:B------:R0:W-:Y:S04]  /*3b10*/  STL [R1+0x238], R16 ;  /* 0x0002381001007387 */ /* 0x0001e80000100800 */
[----:B0-----:R-:W-:-:S05]  /*3b20*/  IMAD R16, R24, 0x2, R9 ;  /* 0x0000000218107824 */ /* 0x001fca00078e0209 */
[----:B------:R-:W-:Y:S04]  /*3b30*/  STL [R1+0x154], R16 ;  /* 0x0001541001007387 */ /* 0x000fe80000100800 */
[----:B------:R-:W-:Y:S04]  /*3b40*/  STL [R1+0x234], R13 ;  /* 0x0002340d01007387 */ /* 0x000fe80000100800 */
[----:B--2---:R0:W-:Y:S04]  /*3b50*/  STL [R1+0x230], R21 ;  /* 0x0002301501007387 */ /* 0x0041e80000100800 */
[----:B0-----:R-:W2:Y:S01]  /*3b60*/  LDG.E.U16 R21, [R10.64] ;  /* 0x000000060a157981 */ /* 0x001ea2000c1e1500 */
[----:B------:R-:W-:-:S02]  /*3b70*/  LEA R16, R24, R16, 0x1 ;  /* 0x0000001018107211 */ /* 0x000fc400078e08ff */
[----:B------:R-:W-:-:S03]  /*3b80*/  LEA R12, P0, R28, R26, 0x1 ;  /* 0x0000001a1c0c7211 */ /* 0x000fc600078008ff */
[----:B------:R-:W-:Y:S01]  /*3b90*/  IMAD R18, R24, 0x2, R16 ;  /* 0x0000000218127824 */ /* 0x000fe200078e0210 */
[----:B------:R-:W-:-:S04]  /*3ba0*/  LEA.HI.X.SX32 R13, R28, R27, 0x1, P0 ;  /* 0x0000001b1c0d7211 */ /* 0x000fc800000f0eff */
[----:B------:R-:W-:Y:S04]  /*3bb0*/  STL [R1+0x8], R18 ;  /* 0x0000081201007387 */ /* 0x000fe80000100800 */
[----:B--2---:R0:W-:Y:S04]  /*3bc0*/  STL [R1+0x22c], R21 ;  /* 0x00022c1501007387 */ /* 0x0041e80000100800 */
[----:B0-----:R-:W2:Y:S01]  /*3bd0*/  LDG.E.U16 R21, [R12.64] ;  /* 0x000000060c157981 */ /* 0x001ea2000c1e1500 */
[----:B------:R-:W-:Y:S02]  /*3be0*/  LEA R28, R24, R18, 0x1 ;  /* 0x00000012181c7211 */ /* 0x000fe400078e08ff */
[----:B------:R-:W-:-:S02]  /*3bf0*/  LEA R14, P1, R25, R26, 0x1 ;  /* 0x0000001a190e7211 */ /* 0x000fc400078208ff */
[----:B------:R-:W-:Y:S02]  /*3c00*/  LEA R10, P0, R20, R26, 0x1 ;  /* 0x0000001a140a7211 */ /* 0x000fe400078008ff */
[----:B------:R-:W-:Y:S02]  /*3c10*/  LEA R18, R24, R28, 0x1 ;  /* 0x0000001c18127211 */ /* 0x000fe400078e08ff */
[-C--:B------:R-:W-:Y:S02]  /*3c20*/  LEA.HI.X.SX32 R15, R25, R27.reuse, 0x1, P1 ;  /* 0x0000001b190f7211 */ /* 0x080fe400008f0eff */
[----:B------:R-:W-:Y:S01]  /*3c30*/  LEA.HI.X.SX32 R11, R20, R27, 0x1, P0 ;  /* 0x0000001b140b7211 */ /* 0x000fe200000f0eff */
[----:B------:R-:W-:Y:S04]  /*3c40*/  STL [R1+0x16c], R18 ;  /* 0x00016c1201007387 */ /* 0x000fe80000100800 */
[----:B------:R0:W3:Y:S04]  /*3c50*/  LDG.E.U16 R20, [R14.64] ;  /* 0x000000060e147981 */ /* 0x0000e8000c1e1500 */
[----:B--2---:R1:W-:Y:S04]  /*3c60*/  STL [R1+0x228], R21 ;  /* 0x0002281501007387 */ /* 0x0043e80000100800 */
[----:B-1----:R-:W2:Y:S01]  /*3c70*/  LDG.E.U16 R21, [R10.64] ;  /* 0x000000060a157981 */ /* 0x002ea2000c1e1500 */
[----:B0-----:R-:W-:-:S02]  /*3c80*/  LEA R14, P0, R0, R26, 0x1 ;  /* 0x0000001a000e7211 */ /* 0x001fc400078008ff */
[C---:B------:R-:W-:Y:S02]  /*3c90*/  LEA R12, P1, R23.reuse, R26, 0x1 ;  /* 0x0000001a170c7211 */ /* 0x040fe400078208ff */
[-C--:B------:R-:W-:Y:S02]  /*3ca0*/  LEA.HI.X.SX32 R15, R0, R27.reuse, 0x1, P0 ;  /* 0x0000001b000f7211 */ /* 0x080fe400000f0eff */
[----:B------:R-:W-:Y:S01]  /*3cb0*/  LEA.HI.X.SX32 R13, R23, R27, 0x1, P1 ;  /* 0x0000001b170d7211 */ /* 0x000fe200008f0eff */
[----:B---3--:R-:W-:Y:S04]  /*3cc0*/  STL [R1+0x224], R20 ;  /* 0x0002241401007387 */ /* 0x008fe80000100800 */
[----:B------:R-:W3:Y:S01]  /*3cd0*/  LDG.E.U16 R23, [R14.64] ;  /* 0x000000060e177981 */ /* 0x000ee2000c1e1500 */
[----:B------:R-:W-:-:S03]  /*3ce0*/  IMAD R18, R24, 0x2, R18 ;  /* 0x0000000218127824 */ /* 0x000fc600078e0212 */
[----:B--2---:R0:W-:Y:S04]  /*3cf0*/  STL [R1+0x220], R21 ;  /* 0x0002201501007387 */ /* 0x0041e80000100800 */
[----:B0-----:R0:W2:Y:S01]  /*3d00*/  LDG.E.U16 R21, [R12.64] ;  /* 0x000000060c157981 */ /* 0x0010a2000c1e1500 */
[----:B------:R-:W-:-:S04]  /*3d10*/  LEA R25, R24, R18, 0x1 ;  /* 0x0000001218197211 */ /* 0x000fc800078e08ff */
[----:B------:R-:W-:Y:S02]  /*3d20*/  LEA R0, R24, R25, 0x1 ;  /* 0x0000001918007211 */ /* 0x000fe400078e08ff */
[----:B------:R-:W-:-:S03]  /*3d30*/  LEA R10, P0, R5, R26, 0x1 ;  /* 0x0000001a050a7211 */ /* 0x000fc600078008ff */
[----:B------:R-:W-:Y:S01]  /*3d40*/  IMAD R20, R24, 0x2, R0 ;  /* 0x0000000218147824 */ /* 0x000fe200078e0200 */
[-C--:B------:R-:W-:Y:S02]  /*3d50*/  LEA.HI.X.SX32 R11, R5, R27.reuse, 0x1, P0 ;  /* 0x0000001b050b7211 */ /* 0x080fe400000f0eff */
[CC--:B0-----:R-:W-:Y:S02]  /*3d60*/  LEA R12, P0, R29.reuse, R26.reuse, 0x1 ;  /* 0x0000001a1d0c7211 */ /* 0x0c1fe400078008ff */
[----:B------:R0:W-:Y:S02]  /*3d70*/  STL [R1+0x168], R20 ;  /* 0x0001681401007387 */ /* 0x0001e40000100800 */
[----:B------:R-:W-:Y:S02]  /*3d80*/  LEA.HI.X.SX32 R13, R29, R27, 0x1, P0 ;  /* 0x0000001b1d0d7211 */ /* 0x000fe400000f0eff */
[----:B---3--:R-:W-:Y:S01]  /*3d90*/  STL [R1+0x21c], R23 ;  /* 0x00021c1701007387 */ /* 0x008fe20000100800 */
[----:B------:R-:W-:-:S02]  /*3da0*/  LEA R14, P1, R17, R26, 0x1 ;  /* 0x0000001a110e7211 */ /* 0x000fc400078208ff */
[----:B------:R-:W-:Y:S02]  /*3db0*/  LEA R5, R24, R20, 0x1 ;  /* 0x0000001418057211 */ /* 0x000fe400078e08ff */
[----:B------:R-:W-:Y:S01]  /*3dc0*/  LEA.HI.X.SX32 R15, R17, R27, 0x1, P1 ;  /* 0x0000001b110f7211 */ /* 0x000fe200008f0eff */
[----:B0-----:R0:W3:Y:S04]  /*3dd0*/  LDG.E.U16 R20, [R12.64] ;  /* 0x000000060c147981 */ /* 0x0010e8000c1e1500 */
[----:B--2---:R1:W-:Y:S04]  /*3de0*/  STL [R1+0x218], R21 ;  /* 0x0002181501007387 */ /* 0x0043e80000100800 */
[----:B-1----:R1:W2:Y:S02]  /*3df0*/  LDG.E.U16 R21, [R10.64] ;  /* 0x000000060a157981 */ /* 0x0022a4000c1e1500 */
[----:B-1----:R-:W-:-:S04]  /*3e00*/  LEA R10, P0, R2, R26, 0x1 ;  /* 0x0000001a020a7211 */ /* 0x002fc800078008ff */
[----:B------:R-:W-:Y:S02]  /*3e10*/  LEA.HI.X.SX32 R11, R2, R27, 0x1, P0 ;  /* 0x0000001b020b7211 */ /* 0x000fe400000f0eff */
[----:B------:R1:W4:Y:S04]  /*3e20*/  LDG.E.U16 R2, [R14.64] ;  /* 0x000000060e027981 */ /* 0x000328000c1e1500 */
[----:B------:R5:W5:Y:S01]  /*3e30*/  LDG.E.U16 R11, [R10.64] ;  /* 0x000000060a0b7981 */ /* 0x000b62000c1e1500 */
[----:B------:R-:W-:Y:S01]  /*3e40*/  IMAD.MOV.U32 R29, RZ, RZ, c[0x0][0x198] ;  /* 0x00006600ff1d7624 */ /* 0x000fe200078e00ff */
[----:B------:R-:W-:-:S04]  /*3e50*/  LEA R23, R24, R5, 0x1 ;  /* 0x0000000518177211 */ /* 0x000fc800078e08ff */
[----:B------:R-:W-:-:S04]  /*3e60*/  LEA R24, R29, R23, 0x1 ;  /* 0x000000171d187211 */ /* 0x000fc800078e08ff */
[----:B------:R-:W-:-:S05]  /*3e70*/  LEA R17, R29, R24, 0x1 ;  /* 0x000000181d117211 */ /* 0x000fca00078e08ff */
[----:B------:R0:W-:Y:S01]  /*3e80*/  STL [R1+0x164], R17 ;  /* 0x0001641101007387 */ /* 0x0001e20000100800 */
[-C--:B-1----:R-:W-:Y:S01]  /*3e90*/  LEA R14, P1, R19, R26.reuse, 0x1 ;  /* 0x0000001a130e7211 */ /* 0x082fe200078208ff */
[----:B0-----:R-:W-:Y:S01]  /*3ea0*/  IMAD R17, R29, 0x2, R17 ;  /* 0x000000021d117824 */ /* 0x001fe200078e0211 */
[C---:B------:R-:W-:Y:S02]  /*3eb0*/  LEA R12, P0, R22.reuse, R26, 0x1 ;  /* 0x0000001a160c7211 */ /* 0x040fe400078008ff */
[-C--:B------:R-:W-:Y:S02]  /*3ec0*/  LEA.HI.X.SX32 R15, R19, R27.reuse, 0x1, P1 ;  /* 0x0000001b130f7211 */ /* 0x080fe400008f0eff */
[----:B------:R-:W-:-:S03]  /*3ed0*/  LEA.HI.X.SX32 R13, R22, R27, 0x1, P0 ;  /* 0x0000001b160d7211 */ /* 0x000fc600000f0eff */
[----:B------:R0:W5:Y:S04]  /*3ee0*/  LDG.E.U16 R22, [R14.64] ;  /* 0x000000060e167981 */ /* 0x000168000c1e1500 */
[----:B------:R1:W5:Y:S04]  /*3ef0*/  LDG.E.U16 R19, [R12.64] ;  /* 0x000000060c137981 */ /* 0x000368000c1e1500 */
[----:B--2---:R2:W-:Y:S04]  /*3f00*/  STL [R1+0x214], R21 ;  /* 0x0002141501007387 */ /* 0x0045e80000100800 */
[----:B---3--:R3:W-:Y:S01]  /*3f10*/  STL [R1+0x210], R20 ;  /* 0x0002101401007387 */ /* 0x0087e20000100800 */
[----:B--2---:R-:W-:-:S04]  /*3f20*/  LEA R21, R29, R17, 0x1 ;  /* 0x000000111d157211 */ /* 0x004fc800078e08ff */
[C---:B---3--:R-:W-:Y:S01]  /*3f30*/  LEA R20, R29.reuse, R21, 0x1 ;  /* 0x000000151d147211 */ /* 0x048fe200078e08ff */
[----:B----4-:R2:W-:Y:S04]  /*3f40*/  STL [R1+0x20c], R2 ;  /* 0x00020c0201007387 */ /* 0x0105e80000100800 */
[----:B-----5:R-:W-:Y:S01]  /*3f50*/  IMAD R10, R29, 0x2, R20 ;  /* 0x000000021d0a7824 */ /* 0x020fe200078e0214 */
[----:B--2---:R-:W-:-:S04]  /*3f60*/  LEA R2, P0, R3, R26, 0x1 ;  /* 0x0000001a03027211 */ /* 0x004fc800078008ff */
[----:B------:R2:W-:Y:S01]  /*3f70*/  STL [R1+0x160], R10 ;  /* 0x0001600a01007387 */ /* 0x0005e20000100800 */
[----:B0-----:R-:W-:Y:S02]  /*3f80*/  LEA R15, R29, R10, 0x1 ;  /* 0x0000000a1d0f7211 */ /* 0x001fe400078e08ff */
[----:B------:R-:W-:Y:S01]  /*3f90*/  LEA.HI.X.SX32 R3, R3, R27, 0x1, P0 ;  /* 0x0000001b03037211 */ /* 0x000fe200000f0eff */
[----:B------:R0:W-:Y:S01]  /*3fa0*/  STL [R1+0x208], R11 ;  /* 0x0002080b01007387 */ /* 0x0001e20000100800 */
[----:B--2---:R-:W-:-:S04]  /*3fb0*/  LEA R10, P0, R6, R26, 0x1 ;  /* 0x0000001a060a7211 */ /* 0x004fc800078008ff */
[----:B0-----:R-:W-:Y:S02]  /*3fc0*/  LEA.HI.X.SX32 R11, R6, R27, 0x1, P0 ;  /* 0x0000001b060b7211 */ /* 0x001fe400000f0eff */
[----:B------:R0:W2:Y:S04]  /*3fd0*/  LDG.E.U16 R6, [R2.64] ;  /* 0x0000000602067981 */ /* 0x0000a8000c1e1500 */
[----:B------:R3:W4:Y:S01]  /*3fe0*/  LDG.E.U16 R11, [R10.64] ;  /* 0x000000060a0b7981 */ /* 0x000722000c1e1500 */
[----:B-1----:R-:W-:-:S04]  /*3ff0*/  LEA R12, P1, R7, R26, 0x1 ;  /* 0x0000001a070c7211 */ /* 0x002fc800078208ff */
[-C--:B------:R-:W-:Y:S02]  /*4000*/  LEA.HI.X.SX32 R13, R7, R27.reuse, 0x1, P1 ;  /* 0x0000001b070d7211 */ /* 0x080fe400008f0eff */
[CC--:B0-----:R-:W-:Y:S01]  /*4010*/  LEA R2, P0, R4.reuse, R26.reuse, 0x1 ;  /* 0x0000001a04027211 */ /* 0x0c1fe200078008ff */
[----:B------:R-:W-:Y:S03]  /*4020*/  STL [R1+0x204], R19 ;  /* 0x0002041301007387 */ /* 0x000fe60000100800 */
[----:B------:R-:W-:Y:S01]  /*4030*/  LEA.HI.X.SX32 R3, R4, R27, 0x1, P0 ;  /* 0x0000001b04037211 */ /* 0x000fe200000f0eff */
[----:B------:R-:W-:Y:S04]  /*4040*/  STL [R1+0x200], R22 ;  /* 0x0002001601007387 */ /* 0x000fe80000100800 */
[----:B------:R0:W5:Y:S01]  /*4050*/  LDG.E.U16 R13, [R12.64] ;  /* 0x000000060c0d7981 */ /* 0x000162000c1e1500 */
[----:B---3--:R-:W-:-:S03]  /*4060*/  LEA R10, P1, R9, R26, 0x1 ;  /* 0x0000001a090a7211 */ /* 0x008fc600078208ff */
[----:B--2---:R1:W-:Y:S02]  /*4070*/  STL [R1+0x1fc], R6 ;  /* 0x0001fc0601007387 */ /* 0x0043e40000100800 */
[----:B-1----:R-:W-:-:S04]  /*4080*/  LEA R6, P0, R8, R26, 0x1 ;  /* 0x0000001a08067211 */ /* 0x002fc800078008ff */
[-C--:B------:R-:W-:Y:S02]  /*4090*/  LEA.HI.X.SX32 R7, R8, R27.reuse, 0x1, P0 ;  /* 0x0000001b08077211 */ /* 0x080fe400000f0eff */
[----:B------:R1:W2:Y:S04]  /*40a0*/  LDG.E.U16 R8, [R2.64] ;  /* 0x0000000602087981 */ /* 0x0002a8000c1e1500 */
[----:B----4-:R3:W-:Y:S01]  /*40b0*/  STL [R1+0x1f8], R11 ;  /* 0x0001f80b01007387 */ /* 0x0107e20000100800 */
[C---:B-1----:R-:W-:Y:S02]  /*40c0*/  LEA R2, P0, R16.reuse, R26, 0x1 ;  /* 0x0000001a10027211 */ /* 0x042fe400078008ff */
[-C--:B---3--:R-:W-:Y:S02]  /*40d0*/  LEA.HI.X.SX32 R11, R9, R27.reuse, 0x1, P1 ;  /* 0x0000001b090b7211 */ /* 0x088fe400008f0eff */
[----:B------:R1:W3:Y:S01]  /*40e0*/  LDG.E.U16 R9, [R6.64] ;  /* 0x0000000606097981 */ /* 0x0002e2000c1e1500 */
[----:B------:R-:W-:-:S03]  /*40f0*/  LEA.HI.X.SX32 R3, R16, R27, 0x1, P0 ;  /* 0x0000001b10037211 */ /* 0x000fc600000f0eff */
[----:B------:R4:W3:Y:S01]  /*4100*/  LDG.E.U16 R16, [R10.64] ;  /* 0x000000060a107981 */ /* 0x0008e2000c1e1500 */
[----:B------:R-:W-:-:S05]  /*4110*/  LEA R14, R29, R15, 0x1 ;  /* 0x0000000f1d0e7211 */ /* 0x000fca00078e08ff */
[----:B------:R-:W-:-:S05]  /*4120*/  IMAD R19, R29, 0x2, R14 ;  /* 0x000000021d137824 */ /* 0x000fca00078e020e */
[----:B------:R-:W-:-:S04]  /*4130*/  LEA R22, R29, R19, 0x1 ;  /* 0x000000131d167211 */ /* 0x000fc800078e08ff */
[C---:B0-----:R-:W-:Y:S01]  /*4140*/  LEA R12, R29.reuse, R22, 0x1 ;  /* 0x000000161d0c7211 */ /* 0x041fe200078e08ff */
[----:B-----5:R0:W-:Y:S04]  /*4150*/  STL [R1+0x1f4], R13 ;  /* 0x0001f40d01007387 */ /* 0x0201e80000100800 */
[----:B------:R-:W-:-:S05]  /*4160*/  IMAD R4, R29, 0x2, R12 ;  /* 0x000000021d047824 */ /* 0x000fca00078e020c */
[----:B0-----:R-:W-:Y:S02]  /*4170*/  LEA R13, R29, R4, 0x1 ;  /* 0x000000041d0d7211 */ /* 0x001fe400078e08ff */
[----:B-1----:R-:W-:-:S04]  /*4180*/  LEA R6, P0, R18, R26, 0x1 ;  /* 0x0000001a12067211 */ /* 0x002fc800078008ff */
[----:B------:R-:W-:-:S06]  /*4190*/  LEA.HI.X.SX32 R7, R18, R27, 0x1, P0 ;  /* 0x0000001b12077211 */ /* 0x000fcc00000f0eff */
[----:B------:R0:W5:Y:S04]  /*41a0*/  LDG.E.U16 R7, [R6.64] ;  /* 0x0000000606077981 */ /* 0x000168000c1e1500 */
[----:B--2---:R1:W-:Y:S02]  /*41b0*/  STL [R1+0x1f0], R8 ;  /* 0x0001f00801007387 */ /* 0x0043e40000100800 */
[----:B-1----:R-:W-:-:S05]  /*41c0*/  LEA R8, R29, R13, 0x1 ;  /* 0x0000000d1d087211 */ /* 0x002fca00078e08ff */
[----:B------:R1:W-:Y:S01]  /*41d0*/  STL [R1+0x15c], R8 ;  /* 0x00015c0801007387 */ /* 0x0003e20000100800 */
[----:B----4-:R-:W-:-:S03]  /*41e0*/  IMAD R11, R29, 0x2, R8 ;  /* 0x000000021d0b7824 */ /* 0x010fc600078e0208 */
[----:B---3--:R2:W-:Y:S04]  /*41f0*/  STL [R1+0x1ec], R9 ;  /* 0x0001ec0901007387 */ /* 0x0085e80000100800 */
[----:B------:R-:W3:Y:S01]  /*4200*/  LDL.LU R18, [R1+0x8] ;  /* 0x0000080001127983 */ /* 0x000ee20000300800 */
[----:B-1----:R-:W-:-:S03]  /*4210*/  LEA R8, P1, R5, R26, 0x1 ;  /* 0x0000001a05087211 */ /* 0x002fc600078208ff */
[----:B------:R1:W-:Y:S01]  /*4220*/  STL [R1+0x1e8], R16 ;  /* 0x0001e81001007387 */ /* 0x0003e20000100800 */
[----:B--2---:R-:W-:-:S03]  /*4230*/  LEA.HI.X.SX32 R9, R5, R27, 0x1, P1 ;  /* 0x0000001b05097211 */ /* 0x004fc600008f0eff */
[----:B-1----:R1:W2:Y:S02]  /*4240*/  LDG.E.U16 R16, [R2.64] ;  /* 0x0000000602107981 */ /* 0x0022a4000c1e1500 */
[----:B-1----:R-:W-:-:S04]  /*4250*/  LEA R2, P0, R17, R26, 0x1 ;  /* 0x0000001a11027211 */ /* 0x002fc800078008ff */
[----:B------:R-:W-:Y:S02]  /*4260*/  LEA.HI.X.SX32 R3, R17, R27, 0x1, P0 ;  /* 0x0000001b11037211 */ /* 0x000fe400000f0eff */
[----:B------:R1:W4:Y:S04]  /*4270*/  LDG.E.U16 R17, [R8.64] ;  /* 0x0000000608117981 */ /* 0x000328000c1e1500 */
[----:B-1----:R1:W3:Y:S01]  /*4280*/  LDG.E.U16 R9, [R2.64] ;  /* 0x0000000602097981 */ /* 0x0022e2000c1e1500 */
[----:B------:R-:W-:-:S04]  /*4290*/  LEA R10, R29, R11, 0x1 ;  /* 0x0000000b1d0a7211 */ /* 0x000fc800078e08ff */
[----:B------:R-:W-:Y:S02]  /*42a0*/  LEA R5, R29, R10, 0x1 ;  /* 0x0000000a1d057211 */ /* 0x000fe400078e08ff */
[-C--:B0-----:R-:W-:Y:S02]  /*42b0*/  LEA R6, P0, R15, R26.reuse, 0x1 ;  /* 0x0000001a0f067211 */ /* 0x081fe400078008ff */
[----:B-1----:R-:W-:-:S04]  /*42c0*/  LEA R2, P1, R11, R26, 0x1 ;  /* 0x0000001a0b027211 */ /* 0x002fc800078208ff */
[-C--:B------:R-:W-:Y:S01]  /*42d0*/  LEA.HI.X.SX32 R3, R11, R27.reuse, 0x1, P1 ;  /* 0x0000001b0b037211 */ /* 0x080fe200008f0eff */
[----:B--2---:R0:W-:Y:S04]  /*42e0*/  STL [R1+0x1e4], R16 ;  /* 0x0001e41001007387 */ /* 0x0041e80000100800 */
[----:B-----5:R1:W-:Y:S01]  /*42f0*/  STL [R1+0x1e0], R7 ;  /* 0x0001e00701007387 */ /* 0x0203e20000100800 */
[----:B0-----:R-:W-:Y:S01]  /*4300*/  IMAD R16, R29, 0x2, R5 ;  /* 0x000000021d107824 */ /* 0x001fe200078e0205 */
[----:B-1----:R-:W-:-:S04]  /*4310*/  LEA.HI.X.SX32 R7, R15, R27, 0x1, P0 ;  /* 0x0000001b0f077211 */ /* 0x002fc800000f0eff */
[----:B------:R-:W-:Y:S01]  /*4320*/  STL [R1+0x158], R16 ;  /* 0x0001581001007387 */ /* 0x000fe20000100800 */
[----:B------:R-:W-:-:S03]  /*4330*/  LEA R8, P0, R12, R26, 0x1 ;  /* 0x0000001a0c087211 */ /* 0x000fc600078008ff */
[----:B----4-:R-:W-:Y:S04]  /*4340*/  STL [R1+0x1dc], R17 ;  /* 0x0001dc1101007387 */ /* 0x010fe80000100800 */
[----:B---3--:R0:W-:Y:S02]  /*4350*/  STL [R1+0x1d8], R9 ;  /* 0x0001d80901007387 */ /* 0x0081e40000100800 */
[----:B0-----:R-:W-:Y:S02]  /*4360*/  LEA.HI.X.SX32 R9, R12, R27, 0x1, P0 ;  /* 0x0000001b0c097211 */ /* 0x001fe400000f0eff */
[----:B------:R0:W2:Y:S04]  /*4370*/  LDG.E.U16 R12, [R6.64] ;  /* 0x00000006060c7981 */ /* 0x0000a8000c1e1500 */
[----:B------:R1:W3:Y:S01]  /*4380*/  LDG.E.U16 R11, [R8.64] ;  /* 0x00000006080b7981 */ /* 0x0002e2000c1e1500 */
[----:B------:R-:W-:-:S04]  /*4390*/  LEA R16, R29, R16, 0x1 ;  /* 0x000000101d107211 */ /* 0x000fc800078e08ff */
[----:B------:R-:W-:-:S05]  /*43a0*/  LEA R15, R29, R16, 0x1 ;  /* 0x000000101d0f7211 */ /* 0x000fca00078e08ff */
[----:B------:R-:W-:Y:S01]  /*43b0*/  IMAD R17, R29, 0x2, R15 ;  /* 0x000000021d117824 */ /* 0x000fe200078e020f */
[----:B-1----:R-:W-:-:S04]  /*43c0*/  MOV R9, c[0x0][0x198] ;  /* 0x0000660000097a02 */ /* 0x002fc80000000f00 */
[----:B------:R-:W-:Y:S02]  /*43d0*/  LEA R29, R29, R17, 0x1 ;  /* 0x000000111d1d7211 */ /* 0x000fe400078e08ff */
[----:B0-----:R-:W-:-:S03]  /*43e0*/  LEA R6, P0, R16, R26, 0x1 ;  /* 0x0000001a10067211 */ /* 0x001fc600078008ff */
[----:B------:R-:W-:Y:S01]  /*43f0*/  IMAD R8, R9, 0x2, R29 ;  /* 0x0000000209087824 */ /* 0x000fe200078e021d */
[----:B------:R-:W-:-:S05]  /*4400*/  LEA.HI.X.SX32 R7, R16, R27, 0x1, P0 ;  /* 0x0000001b10077211 */ /* 0x000fca00000f0eff */
[----:B------:R0:W4:Y:S04]  /*4410*/  LDG.E.U16 R16, [R6.64] ;  /* 0x0000000606107981 */ /* 0x000128000c1e1500 */
[----:B--2---:R1:W-:Y:S04]  /*4420*/  STL [R1+0x1d4], R12 ;  /* 0x0001d40c01007387 */ /* 0x0043e80000100800 */
[----:B-1----:R1:W2:Y:S02]  /*4430*/  LDG.E.U16 R12, [R2.64] ;  /* 0x00000006020c7981 */ /* 0x0022a4000c1e1500 */
[----:B-1----:R-:W-:-:S04]  /*4440*/  LEA R2, P1, R8, R26, 0x1 ;  /* 0x0000001a08027211 */ /* 0x002fc800078208ff */
[----:B------:R-:W-:Y:S01]  /*4450*/  LEA.HI.X.SX32 R3, R8, R27, 0x1, P1 ;  /* 0x0000001b08037211 */ /* 0x000fe200008f0eff */
[----:B---3--:R1:W-:Y:S04]  /*4460*/  STL [R1+0x1d0], R11 ;  /* 0x0001d00b01007387 */ /* 0x0083e80000100800 */
[----:B-1----:R1:W3:Y:S02]  /*4470*/  LDG.E.U16 R11, [R2.64] ;  /* 0x00000006020b7981 */ /* 0x0022e4000c1e1500 */
[----:B-1----:R-:W-:-:S04]  /*4480*/  LEA R2, P0, R18, R26, 0x1 ;  /* 0x0000001a12027211 */ /* 0x002fc800078008ff */
[----:B------:R-:W-:Y:S02]  /*4490*/  LEA.HI.X.SX32 R3, R18, R27, 0x1, P0 ;  /* 0x0000001b12037211 */ /* 0x000fe400000f0eff */
[----:B0-----:R-:W-:-:S04]  /*44a0*/  LEA R6, P1, R28, R26, 0x1 ;  /* 0x0000001a1c067211 */ /* 0x001fc800078208ff */
[----:B------:R-:W-:-:S05]  /*44b0*/  LEA.HI.X.SX32 R7, R28, R27, 0x1, P1 ;  /* 0x0000001b1c077211 */ /* 0x000fca00008f0eff */
[----:B------:R0:W5:Y:S02]  /*44c0*/  LDG.E.U16 R28, [R6.64] ;  /* 0x00000006061c7981 */ /* 0x000164000c1e1500 */
[----:B0-----:R-:W-:-:S04]  /*44d0*/  LEA R6, P1, R23, R26, 0x1 ;  /* 0x0000001a17067211 */ /* 0x001fc800078208ff */
[----:B------:R-:W-:-:S05]  /*44e0*/  LEA.HI.X.SX32 R7, R23, R27, 0x1, P1 ;  /* 0x0000001b17077211 */ /* 0x000fca00008f0eff */
[----:B------:R0:W5:Y:S02]  /*44f0*/  LDG.E.U16 R18, [R6.64] ;  /* 0x0000000606127981 */ /* 0x000164000c1e1500 */
[----:B0-----:R-:W-:-:S04]  /*4500*/  LEA R6, P1, R14, R26, 0x1 ;  /* 0x0000001a0e067211 */ /* 0x001fc800078208ff */
[----:B------:R-:W-:Y:S01]  /*4510*/  LEA.HI.X.SX32 R7, R14, R27, 0x1, P1 ;  /* 0x0000001b0e077211 */ /* 0x000fe200008f0eff */
[----:B--2---:R0:W-:Y:S04]  /*4520*/  STL [R1+0x1cc], R12 ;  /* 0x0001cc0c01007387 */ /* 0x0041e80000100800 */
[----:B0-----:R0:W2:Y:S02]  /*4530*/  LDG.E.U16 R12, [R2.64] ;  /* 0x00000006020c7981 */ /* 0x0010a4000c1e1500 */
[----:B0-----:R-:W-:-:S04]  /*4540*/  LEA R2, P0, R25, R26, 0x1 ;  /* 0x0000001a19027211 */ /* 0x001fc800078008ff */
[----:B------:R-:W-:-:S05]  /*4550*/  LEA.HI.X.SX32 R3, R25, R27, 0x1, P0 ;  /* 0x0000001b19037211 */ /* 0x000fca00000f0eff */
[----:B------:R0:W5:Y:S02]  /*4560*/  LDG.E.U16 R23, [R2.64] ;  /* 0x0000000602177981 */ /* 0x000164000c1e1500 */
[----:B0-----:R-:W-:-:S04]  /*4570*/  LEA R2, P0, R21, R26, 0x1 ;  /* 0x0000001a15027211 */ /* 0x001fc800078008ff */
[----:B------:R-:W-:Y:S01]  /*4580*/  LEA.HI.X.SX32 R3, R21, R27, 0x1, P0 ;  /* 0x0000001b15037211 */ /* 0x000fe200000f0eff */
[----:B----4-:R0:W-:Y:S04]  /*4590*/  STL [R1+0x1c8], R16 ;  /* 0x0001c81001007387 */ /* 0x0101e80000100800 */
[----:B---3--:R1:W-:Y:S04]  /*45a0*/  STL [R1+0x1c4], R11 ;  /* 0x0001c40b01007387 */ /* 0x0083e80000100800 */
[----:B0-----:R0:W3:Y:S04]  /*45b0*/  LDG.E.U16 R16, [R2.64] ;  /* 0x0000000602107981 */ /* 0x0010e8000c1e1500 */
[----:B-1----:R1:W4:Y:S01]  /*45c0*/  LDG.E.U16 R11, [R6.64] ;  /* 0x00000006060b7981 */ /* 0x002322000c1e1500 */
[----:B0-----:R-:W-:-:S02]  /*45d0*/  LEA R2, P0, R4, R26, 0x1 ;  /* 0x0000001a04027211 */ /* 0x001fc400078008ff */
[----:B-1----:R-:W-:Y:S02]  /*45e0*/  LEA R6, P1, R10, R26, 0x1 ;  /* 0x0000001a0a067211 */ /* 0x002fe400078208ff */
[-C--:B------:R-:W-:Y:S02]  /*45f0*/  LEA.HI.X.SX32 R3, R4, R27.reuse, 0x1, P0 ;  /* 0x0000001b04037211 */ /* 0x080fe400000f0eff */
[----:B------:R-:W-:Y:S02]  /*4600*/  LEA.HI.X.SX32 R7, R10, R27, 0x1, P1 ;  /* 0x0000001b0a077211 */ /* 0x000fe400008f0eff */
[----:B------:R-:W-:Y:S01]  /*4610*/  LEA R8, R9, R8, 0x1 ;  /* 0x0000000809087211 */ /* 0x000fe200078e08ff */
[----:B------:R0:W3:Y:S04]  /*4620*/  LDG.E.U16 R21, [R2.64] ;  /* 0x0000000602157981 */ /* 0x0000e8000c1e1500 */
[----:B------:R1:W3:Y:S01]  /*4630*/  LDG.E.U16 R25, [R6.64] ;  /* 0x0000000606197981 */ /* 0x0002e2000c1e1500 */
[----:B0-----:R-:W-:-:S02]  /*4640*/  LEA R2, P0, R15, R26, 0x1 ;  /* 0x0000001a0f027211 */ /* 0x001fc400078008ff */
[C---:B-1----:R-:W-:Y:S02]  /*4650*/  LEA R6, P1, R8.reuse, R26, 0x1 ;  /* 0x0000001a08067211 */ /* 0x042fe400078208ff */
[-C--:B------:R-:W-:Y:S02]  /*4660*/  LEA.HI.X.SX32 R3, R15, R27.reuse, 0x1, P0 ;  /* 0x0000001b0f037211 */ /* 0x080fe400000f0eff */
[----:B------:R-:W-:-:S05]  /*4670*/  LEA.HI.X.SX32 R7, R8, R27, 0x1, P1 ;  /* 0x0000001b08077211 */ /* 0x000fca00008f0eff */
[----:B------:R0:W4:Y:S02]  /*4680*/  LDG.E.U16 R4, [R6.64] ;  /* 0x0000000606047981 */ /* 0x000124000c1e1500 */
[----:B0-----:R-:W-:-:S04]  /*4690*/  LEA R6, P1, R24, R26, 0x1 ;  /* 0x0000001a18067211 */ /* 0x001fc800078208ff */
[----:B------:R-:W-:Y:S01]  /*46a0*/  LEA.HI.X.SX32 R7, R24, R27, 0x1, P1 ;  /* 0x0000001b18077211 */ /* 0x000fe200008f0eff */
[----:B--2---:R0:W-:Y:S04]  /*46b0*/  STL [R1+0x1c0], R12 ;  /* 0x0001c00c01007387 */ /* 0x0041e80000100800 */
[----:B0-----:R0:W2:Y:S02]  /*46c0*/  LDG.E.U16 R12, [R2.64] ;  /* 0x00000006020c7981 */ /* 0x0010a4000c1e1500 */
[----:B0-----:R-:W-:-:S04]  /*46d0*/  LEA R2, P0, R0, R26, 0x1 ;  /* 0x0000001a00027211 */ /* 0x001fc800078008ff */
[----:B------:R-:W-:Y:S02]  /*46e0*/  LEA.HI.X.SX32 R3, R0, R27, 0x1, P0 ;  /* 0x0000001b00037211 */ /* 0x000fe400000f0eff */
[----:B------:R-:W2:Y:S04]  /*46f0*/  LDL.LU R0, [R1+0x30c8] ;  /* 0x0030c80001007983 */ /* 0x000ea80000300800 */
[----:B------:R0:W2:Y:S04]  /*4700*/  LDG.E.U16 R15, [R2.64] ;  /* 0x00000006020f7981 */ /* 0x0000a8000c1e1500 */
[----:B-----5:R1:W-:Y:S04]  /*4710*/  STL [R1+0x1bc], R28 ;  /* 0x0001bc1c01007387 */ /* 0x0203e80000100800 */
[----:B------:R-:W5:Y:S01]  /*4720*/  LDL.LU R14, [R1+0x398] ;  /* 0x00039800010e7983 */ /* 0x000f620000300800 */
[----:B0-----:R-:W-:-:S04]  /*4730*/  LEA R2, P0, R20, R26, 0x1 ;  /* 0x0000001a14027211 */ /* 0x001fc800078008ff */
[----:B------:R-:W-:Y:S01]  /*4740*/  LEA.HI.X.SX32 R3, R20, R27, 0x1, P0 ;  /* 0x0000001b14037211 */ /* 0x000fe200000f0eff */
[----:B-1----:R0:W5:Y:S04]  /*4750*/  LDG.E.U16 R28, [R6.64] ;  /* 0x00000006061c7981 */ /* 0x002168000c1e1500 */
[----:B------:R1:W-:Y:S04]  /*4760*/  STL [R1+0x1b8], R23 ;  /* 0x0001b81701007387 */ /* 0x0003e80000100800 */
[----:B------:R3:W5:Y:S01]  /*4770*/  LDG.E.U16 R10, [R2.64] ;  /* 0x00000006020a7981 */ /* 0x000762000c1e1500 */
[----:B0-----:R-:W-:-:S03]  /*4780*/  LEA R6, P1, R19, R26, 0x1 ;  /* 0x0000001a13067211 */ /* 0x001fc600078208ff */
[----:B-1----:R-:W5:Y:S01]  /*4790*/  LDL.LU R23, [R1+0x388] ;  /* 0x0003880001177983 */ /* 0x002f620000300800 */
[----:B------:R-:W-:-:S03]  /*47a0*/  LEA.HI.X.SX32 R7, R19, R27, 0x1, P1 ;  /* 0x0000001b13077211 */ /* 0x000fc600008f0eff */
[----:B------:R0:W-:Y:S04]  /*47b0*/  STL [R1+0x1b4], R18 ;  /* 0x0001b41201007387 */ /* 0x0001e80000100800 */
[----:B------:R1:W5:Y:S04]  /*47c0*/  LDG.E.U16 R7, [R6.64] ;  /* 0x0000000606077981 */ /* 0x000368000c1e1500 */
[----:B0-----:R-:W5:Y:S04]  /*47d0*/  LDL.LU R18, [R1+0x378] ;  /* 0x0003780001127983 */ /* 0x001f680000300800 */
[----:B------:R-:W5:Y:S04]  /*47e0*/  LDL.LU R19, [R1+0x3a4] ;  /* 0x0003a40001137983 */ /* 0x000f680000300800 */
[----:B---3--:R0:W-:Y:S04]  /*47f0*/  STL [R1+0x1b0], R16 ;  /* 0x0001b01001007387 */ /* 0x0081e80000100800 */
[----:B0-----:R-:W3:Y:S04]  /*4800*/  LDL.LU R16, [R1+0x12c] ;  /* 0x00012c0001107983 */ /* 0x001ee80000300800 */
[----:B----4-:R0:W-:Y:S04]  /*4810*/  STL [R1+0x1ac], R11 ;  /* 0x0001ac0b01007387 */ /* 0x0101e80000100800 */
[----:B------:R-:W4:Y:S04]  /*4820*/  LDL.LU R20, [R1+0x128] ;  /* 0x0001280001147983 */ /* 0x000f280000300800 */
[----:B0-----:R-:W3:Y:S01]  /*4830*/  LDL.LU R11, [R1+0x124] ;  /* 0x00012400010b7983 */ /* 0x001ee20000300800 */
[----:B------:R-:W-:-:S03]  /*4840*/  LEA R2, P0, R13, R26, 0x1 ;  /* 0x0000001a0d027211 */ /* 0x000fc600078008ff */
[----:B------:R-:W3:Y:S01]  /*4850*/  LDL.LU R24, [R1+0x120] ;  /* 0x0001200001187983 */ /* 0x000ee20000300800 */
[----:B------:R-:W-:-:S03]  /*4860*/  LEA.HI.X.SX32 R3, R13, R27, 0x1, P0 ;  /* 0x0000001b0d037211 */ /* 0x000fc600000f0eff */
[----:B------:R0:W-:Y:S04]  /*4870*/  STL [R1+0x1a8], R21 ;  /* 0x0001a81501007387 */ /* 0x0001e80000100800 */
[----:B-1----:R1:W3:Y:S04]  /*4880*/  LDG.E.U16 R6, [R2.64] ;  /* 0x0000000602067981 */ /* 0x0022e8000c1e1500 */
[----:B0-----:R-:W3:Y:S04]  /*4890*/  LDL.LU R21, [R1+0x11c] ;  /* 0x00011c0001157983 */ /* 0x001ee80000300800 */
[----:B------:R0:W-:Y:S01]  /*48a0*/  STL [R1+0x1a4], R25 ;  /* 0x0001a41901007387 */ /* 0x0001e20000100800 */
[----:B-1----:R-:W-:-:S03]  /*48b0*/  LEA R2, P0, R17, R26, 0x1 ;  /* 0x0000001a11027211 */ /* 0x002fc600078008ff */
[----:B0-----:R-:W4:Y:S01]  /*48c0*/  LDL.LU R25, [R1+0x118] ;  /* 0x0001180001197983 */ /* 0x001f220000300800 */
[----:B------:R-:W-:Y:S02]  /*48d0*/  LEA.HI.X.SX32 R3, R17, R27, 0x1, P0 ;  /* 0x0000001b11037211 */ /* 0x000fe400000f0eff */
[----:B------:R-:W-:Y:S01]  /*48e0*/  LEA R8, R9, R8, 0x1 ;  /* 0x0000000809087211 */ /* 0x000fe200078e08ff */
[----:B--2---:R0:W-:Y:S04]  /*48f0*/  STL [R1+0x19c], R12 ;  /* 0x00019c0c01007387 */ /* 0x0041e80000100800 */
[----:B0-----:R-:W2:Y:S04]  /*4900*/  LDL.LU R12, [R1+0x114] ;  /* 0x00011400010c7983 */ /* 0x001ea80000300800 */
[----:B------:R0:W-:Y:S02]  /*4910*/  STL [R1+0x198], R4 ;  /* 0x0001980401007387 */ /* 0x0001e40000100800 */
[----:B0-----:R-:W-:-:S04]  /*4920*/  LEA R4, P1, R5, R26, 0x1 ;  /* 0x0000001a05047211 */ /* 0x001fc800078208ff */
[----:B------:R-:W-:-:S05]  /*4930*/  LEA.HI.X.SX32 R5, R5, R27, 0x1, P1 ;  /* 0x0000001b05057211 */ /* 0x000fca00008f0eff */
[----:B------:R0:W2:Y:S04]  /*4940*/  LDG.E.U16 R4, [R4.64] ;  /* 0x0000000604047981 */ /* 0x0000a8000c1e1500 */
[----:B------:R1:W-:Y:S04]  /*4950*/  STL [R1+0x190], R15 ;  /* 0x0001900f01007387 */ /* 0x0003e80000100800 */
[----:B0-----:R0:W2:Y:S04]  /*4960*/  LDG.E.U16 R5, [R2.64] ;  /* 0x0000000602057981 */ /* 0x0010a8000c1e1500 */
[----:B-1----:R-:W2:Y:S01]  /*4970*/  LDL.LU R15, [R1+0x110] ;  /* 0x00011000010f7983 */ /* 0x002ea20000300800 */
[----:B0-----:R-:W-:-:S03]  /*4980*/  LEA R2, P0, R8, R26, 0x1 ;  /* 0x0000001a08027211 */ /* 0x001fc600078008ff */
[----:B-----5:R0:W-:Y:S01]  /*4990*/  STL [R1+0x18c], R28 ;  /* 0x00018c1c01007387 */ /* 0x0201e20000100800 */
[----:B------:R-:W-:-:S03]  /*49a0*/  LEA.HI.X.SX32 R3, R8, R27, 0x1, P0 ;  /* 0x0000001b08037211 */ /* 0x000fc600000f0eff */
[----:B------:R1:W-:Y:S04]  /*49b0*/  STL [R1+0x188], R10 ;  /* 0x0001880a01007387 */ /* 0x0003e80000100800 */
[----:B------:R-:W5:Y:S01]  /*49c0*/  LDG.E.U16 R2, [R2.64] ;  /* 0x0000000602027981 */ /* 0x000f62000c1e1500 */
[----:B0-----:R-:W-:-:S03]  /*49d0*/  IMAD R28, R9, 0x2, R8 ;  /* 0x00000002091c7824 */ /* 0x001fc600078e0208 */
[----:B------:R0:W-:Y:S04]  /*49e0*/  STS.U16 [R0+0x20c00], R18 ;  /* 0x020c001200007388 */ /* 0x0001e80000000400 */
[----:B-1----:R-:W5:Y:S04]  /*49f0*/  LDL.LU R10, [R1+0x10c] ;  /* 0x00010c00010a7983 */ /* 0x002f680000300800 */
[----:B------:R-:W5:Y:S04]  /*4a00*/  LDL.LU R9, [R1+0x108] ;  /* 0x0001080001097983 */ /* 0x000f680000300800 */
[----:B------:R-:W-:Y:S04]  /*4a10*/  STL.64 [R1+0x30c0], R28 ;  /* 0x0030c01c01007387 */ /* 0x000fe80000100a00 */
[----:B0-----:R-:W5:Y:S04]  /*4a20*/  LDL.LU R18, [R1+0x104] ;  /* 0x0001040001127983 */ /* 0x001f680000300800 */
[----:B------:R0:W-:Y:S04]  /*4a30*/  STS.U16 [R0+0x20000], R19 ;  /* 0x0200001300007388 */ /* 0x0001e80000000400 */
[----:B------:R-:W-:Y:S04]  /*4a40*/  STL [R1+0x184], R7 ;  /* 0x0001840701007387 */ /* 0x000fe80000100800 */
[----:B------:R1:W-:Y:S04]  /*4a50*/  STS.U16 [R0+0x20400], R14 ;  /* 0x0204000e00007388 */ /* 0x0003e80000000400 */
[----:B0-----:R-:W5:Y:S04]  /*4a60*/  LDL.LU R19, [R1+0x100] ;  /* 0x0001000001137983 */ /* 0x001f680000300800 */
[----:B------:R0:W-:Y:S04]  /*4a70*/  STS.U16 [R0+0x20800], R23 ;  /* 0x0208001700007388 */ /* 0x0001e80000000400 */
[----:B-1----:R-:W5:Y:S04]  /*4a80*/  LDL.LU R14, [R1+0xfc] ;  /* 0x0000fc00010e7983 */ /* 0x002f680000300800 */
[----:B0-----:R-:W5:Y:S04]  /*4a90*/  LDL.LU R23, [R1+0xf8] ;  /* 0x0000f80001177983 */ /* 0x001f680000300800 */
[----:B---3--:R0:W-:Y:S04]  /*4aa0*/  STS.U16 [R0+0x21000], R16 ;  /* 0x0210001000007388 */ /* 0x0081e80000000400 */
[----:B------:R1:W-:Y:S04]  /*4ab0*/  STS.U16 [R0+0x21800], R11 ;  /* 0x0218000b00007388 */ /* 0x0003e80000000400 */
[----:B0-----:R-:W3:Y:S04]  /*4ac0*/  LDL.LU R16, [R1+0xf4] ;  /* 0x0000f40001107983 */ /* 0x001ee80000300800 */
[----:B-1----:R-:W3:Y:S04]  /*4ad0*/  LDL.LU R11, [R1+0xf0] ;  /* 0x0000f000010b7983 */ /* 0x002ee80000300800 */
[----:B------:R-:W-:Y:S04]  /*4ae0*/  STL [R1+0x180], R6 ;  /* 0x0001800601007387 */ /* 0x000fe80000100800 */
[----:B------:R-:W3:Y:S04]  /*4af0*/  LDL.LU R29, [R1+0xec] ;  /* 0x0000ec00011d7983 */ /* 0x000ee80000300800 */
[----:B------:R-:W-:Y:S04]  /*4b00*/  STS.U16 [R0+0x21c00], R24 ;  /* 0x021c001800007388 */ /* 0x000fe80000000400 */
[----:B------:R-:W-:Y:S04]  /*4b10*/  STS.U16 [R0+0x22000], R21 ;  /* 0x0220001500007388 */ /* 0x000fe80000000400 */
[----:B----4-:R-:W-:Y:S04]  /*4b20*/  STS.U16 [R0+0x22400], R25 ;  /* 0x0224001900007388 */ /* 0x010fe80000000400 */
[----:B------:R-:W-:Y:S04]  /*4b30*/  STS.U16 [R0+0x21400], R20 ;  /* 0x0214001400007388 */ /* 0x000fe80000000400 */
[----:B--2---:R-:W-:Y:S04]  /*4b40*/  STS.U16 [R0+0x22800], R12 ;  /* 0x0228000c00007388 */ /* 0x004fe80000000400 */
[----:B------:R0:W-:Y:S04]  /*4b50*/  STL [R1+0x17c], R4 ;  /* 0x00017c0401007387 */ /* 0x0001e80000100800 */
[----:B------:R-:W2:Y:S04]  /*4b60*/  LDL.LU R8, [R1+0xe8] ;  /* 0x0000e80001087983 */ /* 0x000ea80000300800 */
[----:B------:R-:W4:Y:S04]  /*4b70*/  LDL.LU R17, [R1+0xe4] ;  /* 0x0000e40001117983 */ /* 0x000f280000300800 */
[----:B0-----:R-:W2:Y:S04]  /*4b80*/  LDL.LU R4, [R1+0xe0] ;  /* 0x0000e00001047983 */ /* 0x001ea80000300800 */
[----:B------:R-:W2:Y:S04]  /*4b90*/  LDL.LU R24, [R1+0xdc] ;  /* 0x0000dc0001187983 */ /* 0x000ea80000300800 */
[----:B------:R0:W-:Y:S04]  /*4ba0*/  STL [R1+0x174], R5 ;  /* 0x0001740501007387 */ /* 0x0001e80000100800 */
[----:B------:R-:W4:Y:S04]  /*4bb0*/  LDL.LU R21, [R1+0xd8] ;  /* 0x0000d80001157983 */ /* 0x000f280000300800 */
[----:B------:R-:W4:Y:S04]  /*4bc0*/  LDL.LU R25, [R1+0xd4] ;  /* 0x0000d40001197983 */ /* 0x000f280000300800 */
[----:B------:R-:W4:Y:S04]  /*4bd0*/  LDL.LU R12, [R1+0xd0] ;  /* 0x0000d000010c7983 */ /* 0x000f280000300800 */
[----:B------:R-:W4:Y:S04]  /*4be0*/  LDL.LU R20, [R1+0xa8] ;  /* 0x0000a80001147983 */ /* 0x000f280000300800 */
[----:B0-----:R-:W4:Y:S04]  /*4bf0*/  LDL.LU R5, [R1+0xcc] ;  /* 0x0000cc0001057983 */ /* 0x001f280000300800 */
[----:B-----5:R-:W-:Y:S04]  /*4c00*/  STL [R1+0x170], R2 ;  /* 0x0001700201007387 */ /* 0x020fe80000100800 */
[----:B------:R-:W5:Y:S04]  /*4c10*/  LDL.LU R13, [R1+0xc8] ;  /* 0x0000c800010d7983 */ /* 0x000f680000300800 */
[----:B------:R0:W-:Y:S04]  /*4c20*/  STS.U16 [R0+0x22c00], R15 ;  /* 0x022c000f00007388 */ /* 0x0001e80000000400 */
[----:B------:R-:W5:Y:S04]  /*4c30*/  LDL.LU R6, [R1+0xc4] ;  /* 0x0000c40001067983 */ /* 0x000f680000300800 */
[----:B------:R1:W-:Y:S04]  /*4c40*/  STS.U16 [R0+0x23000], R10 ;  /* 0x0230000a00007388 */ /* 0x0003e80000000400 */
[----:B0-----:R-:W5:Y:S04]  /*4c50*/  LDL.LU R15, [R1+0xc0] ;  /* 0x0000c000010f7983 */ /* 0x001f680000300800 */
[----:B------:R0:W-:Y:S04]  /*4c60*/  STS.U16 [R0+0x23400], R9 ;  /* 0x0234000900007388 */ /* 0x0001e80000000400 */
[----:B-1----:R-:W5:Y:S04]  /*4c70*/  LDL.LU R10, [R1+0xbc] ;  /* 0x0000bc00010a7983 */ /* 0x002f680000300800 */
[----:B------:R1:W-:Y:S04]  /*4c80*/  STS.U16 [R0+0x23800], R18 ;  /* 0x0238001200007388 */ /* 0x0003e80000000400 */
[----:B0-----:R-:W5:Y:S04]  /*4c90*/  LDL.LU R9, [R1+0xb8] ;  /* 0x0000b80001097983 */ /* 0x001f680000300800 */
[----:B-1----:R-:W5:Y:S04]  /*4ca0*/  LDL.LU R18, [R1+0xb4] ;  /* 0x0000b40001127983 */ /* 0x002f680000300800 */
[----:B------:R0:W-:Y:S04]  /*4cb0*/  STS.U16 [R0+0x23c00], R19 ;  /* 0x023c001300007388 */ /* 0x0001e80000000400 */
[----:B------:R-:W5:Y:S04]  /*4cc0*/  LDL.LU R7, [R1+0xb0] ;  /* 0x0000b00001077983 */ /* 0x000f680000300800 */
[----:B------:R1:W-:Y:S04]  /*4cd0*/  STS.U16 [R0+0x24400], R23 ;  /* 0x0244001700007388 */ /* 0x0003e80000000400 */
[----:B0-----:R-:W5:Y:S04]  /*4ce0*/  LDL.LU R19, [R1+0xac] ;  /* 0x0000ac0001137983 */ /* 0x001f680000300800 */
[----:B-1----:R-:W5:Y:S04]  /*4cf0*/  LDL.LU R23, [R1+0xa4] ;  /* 0x0000a40001177983 */ /* 0x002f680000300800 */
[----:B------:R0:W-:Y:S04]  /*4d00*/  STS.U16 [R0+0x24000], R14 ;  /* 0x0240000e00007388 */ /* 0x0001e80000000400 */
[----:B---3--:R1:W-:Y:S04]  /*4d10*/  STS.U16 [R0+0x24800], R16 ;  /* 0x0248001000007388 */ /* 0x0083e80000000400 */
[----:B------:R3:W-:Y:S04]  /*4d20*/  STS.U16 [R0+0x24c00], R11 ;  /* 0x024c000b00007388 */ /* 0x0007e80000000400 */
[----:B0-----:R-:W5:Y:S04]  /*4d30*/  LDL.LU R14, [R1+0xa0] ;  /* 0x0000a000010e7983 */ /* 0x001f680000300800 */
[----:B-1----:R-:W5:Y:S04]  /*4d40*/  LDL.LU R16, [R1+0x9c] ;  /* 0x00009c0001107983 */ /* 0x002f680000300800 */
[----:B---3--:R-:W3:Y:S04]  /*4d50*/  LDL.LU R11, [R1+0x98] ;  /* 0x00009800010b7983 */ /* 0x008ee80000300800 */
[----:B------:R-:W-:Y:S04]  /*4d60*/  STS.U16 [R0+0x25000], R29 ;  /* 0x0250001d00007388 */ /* 0x000fe80000000400 */
[----:B--2---:R-:W-:Y:S04]  /*4d70*/  STS.U16 [R0+0x26000], R24 ;  /* 0x0260001800007388 */ /* 0x004fe80000000400 */
[----:B----4-:R-:W-:Y:S04]  /*4d80*/  STS.U16 [R0+0x26400], R21 ;  /* 0x0264001500007388 */ /* 0x010fe80000000400 */
[----:B------:R-:W-:Y:S04]  /*4d90*/  STS.U16 [R0+0x26800], R25 ;  /* 0x0268001900007388 */ /* 0x000fe80000000400 */
[----:B------:R0:W-:Y:S04]  /*4da0*/  STS.U16 [R0+0x26c00], R12 ;  /* 0x026c000c00007388 */ /* 0x0001e80000000400 */
[----:B0-----:R-:W2:Y:S04]  /*4db0*/  LDL.LU R12, [R1+0x94] ;  /* 0x00009400010c7983 */ /* 0x001ea80000300800 */
[----:B------:R-:W4:Y:S04]  /*4dc0*/  LDL.LU R24, [R1+0x90] ;  /* 0x0000900001187983 */ /* 0x000f280000300800 */
[----:B------:R-:W4:Y:S04]  /*4dd0*/  LDL.LU R21, [R1+0x8c] ;  /* 0x00008c0001157983 */ /* 0x000f280000300800 */
[----:B------:R-:W4:Y:S01]  /*4de0*/  LDL.LU R25, [R1+0x88] ;  /* 0x0000880001197983 */ /* 0x000f220000300800 */
[----:B------:R-:W-:-:S04]  /*4df0*/  LEA R2, P0, R20, R26, 0x1 ;  /* 0x0000001a14027211 */ /* 0x000fc800078008ff */
[----:B------:R-:W-:Y:S01]  /*4e00*/  LEA.HI.X.SX32 R3, R20, R27, 0x1, P0 ;  /* 0x0000001b14037211 */ /* 0x000fe200000f0eff */
[----:B-----5:R-:W-:Y:S04]  /*4e10*/  STS.U16 [R0+0x27c00], R15 ;  /* 0x027c000f00007388 */ /* 0x020fe80000000400 */
[----:B------:R-:W-:Y:S04]  /*4e20*/  STS.U16 [R0+0x28000], R10 ;  /* 0x0280000a00007388 */ /* 0x000fe80000000400 */
[----:B------:R-:W-:Y:S04]  /*4e30*/  STS.U16 [R0+0x28400], R9 ;  /* 0x0284000900007388 */ /* 0x000fe80000000400 */
[----:B------:R0:W-:Y:S04]  /*4e40*/  STS.U16 [R0+0x28800], R18 ;  /* 0x0288001200007388 */ /* 0x0001e80000000400 */
[----:B0-----:R-:W5:Y:S04]  /*4e50*/  LDL.LU R18, [R1+0x84] ;  /* 0x0000840001127983 */ /* 0x001f680000300800 */
[----:B------:R-:W5:Y:S04]  /*4e60*/  LDL.LU R15, [R1+0x80] ;  /* 0x00008000010f7983 */ /* 0x000f680000300800 */
[----:B------:R-:W5:Y:S04]  /*4e70*/  LDL.LU R10, [R1+0x7c] ;  /* 0x00007c00010a7983 */ /* 0x000f680000300800 */
[----:B------:R-:W5:Y:S01]  /*4e80*/  LDL.LU R9, [R1+0x78] ;  /* 0x0000780001097983 */ /* 0x000f620000300800 */
[----:B------:R-:W-:-:S03]  /*4e90*/  LEA R28, P0, R23, R26, 0x1 ;  /* 0x0000001a171c7211 */ /* 0x000fc600078008ff */
[----:B------:R-:W-:Y:S01]  /*4ea0*/  STL.64 [R1+0x128], R2 ;  /* 0x0001280201007387 */ /* 0x000fe20000100a00 */
[----:B------:R-:W-:-:S03]  /*4eb0*/  LEA.HI.X.SX32 R29, R23, R27, 0x1, P0 ;  /* 0x0000001b171d7211 */ /* 0x000fc600000f0eff */
[----:B------:R-:W5:Y:S04]  /*4ec0*/  LDL.LU R23, [R1+0x74] ;  /* 0x0000740001177983 */ /* 0x000f680000300800 */
[----:B------:R0:W-:Y:S04]  /*4ed0*/  STS.U16 [R0+0x27800], R6 ;  /* 0x0278000600007388 */ /* 0x0001e80000000400 */
[----:B------:R1:W-:Y:S01]  /*4ee0*/  STS.U16 [R0+0x25c00], R4 ;  /* 0x025c000400007388 */ /* 0x0003e20000000400 */
[----:B0-----:R-:W-:-:S03]  /*4ef0*/  LEA R6, P1, R14, R26, 0x1 ;  /* 0x0000001a0e067211 */ /* 0x001fc600078208ff */
[----:B------:R-:W-:Y:S01]  /*4f00*/  STS.U16 [R0+0x27400], R13 ;  /* 0x0274000d00007388 */ /* 0x000fe20000000400 */
[CC--:B---3--:R-:W-:Y:S02]  /*4f10*/  LEA R2, P3, R11.reuse, R26.reuse, 0x1 ;  /* 0x0000001a0b027211 */ /* 0x0c8fe400078608ff */
[----:B-1----:R-:W-:Y:S01]  /*4f20*/  LEA R4, P2, R16, R26, 0x1 ;  /* 0x0000001a10047211 */ /* 0x002fe200078408ff */
[----:B------:R0:W-:Y:S01]  /*4f30*/  STS.U16 [R0+0x28c00], R7 ;  /* 0x028c000700007388 */ /* 0x0001e20000000400 */
[----:B------:R-:W-:-:S03]  /*4f40*/  LEA.HI.X.SX32 R3, R11, R27, 0x1, P3 ;  /* 0x0000001b0b037211 */ /* 0x000fc600018f0eff */
[----:B------:R1:W-:Y:S04]  /*4f50*/  STS.U16 [R0+0x27000], R5 ;  /* 0x0270000500007388 */ /* 0x0003e80000000400 */
[----:B------:R3:W-:Y:S01]  /*4f60*/  STS.U16 [R0+0x29000], R19 ;  /* 0x0290001300007388 */ /* 0x0007e20000000400 */
[----:B0-----:R-:W-:-:S03]  /*4f70*/  LEA.HI.X.SX32 R7, R14, R27, 0x1, P1 ;  /* 0x0000001b0e077211 */ /* 0x001fc600008f0eff */
[----:B------:R-:W5:Y:S01]  /*4f80*/  LDL.LU R13, [R1+0x70] ;  /* 0x00007000010d7983 */ /* 0x000f620000300800 */
[----:B-1----:R-:W-:-:S03]  /*4f90*/  LEA.HI.X.SX32 R5, R16, R27, 0x1, P2 ;  /* 0x0000001b10057211 */ /* 0x002fc600010f0eff */
[----:B---3--:R-:W3:Y:S04]  /*4fa0*/  LDL.LU R19, [R1+0x6c] ;  /* 0x00006c0001137983 */ /* 0x008ee80000300800 */
[----:B------:R-:W-:Y:S04]  /*4fb0*/  STL.64 [R1+0x120], R28 ;  /* 0x0001201c01007387 */ /* 0x000fe80000100a00 */
[----:B------:R-:W3:Y:S04]  /*4fc0*/  LDL.LU R20, [R1+0x68] ;  /* 0x0000680001147983 */ /* 0x000ee80000300800 */
[----:B------:R4:W-:Y:S04]  /*4fd0*/  STL.64 [R1+0x118], R6 ;  /* 0x0001180601007387 */ /* 0x0009e80000100a00 */
[----:B------:R-:W-:Y:S04]  /*4fe0*/  STL.64 [R1+0x110], R4 ;  /* 0x0001100401007387 */ /* 0x000fe80000100a00 */
[----:B------:R-:W-:Y:S04]  /*4ff0*/  STL.64 [R1+0x108], R2 ;  /* 0x0001080201007387 */ /* 0x000fe80000100a00 */
[----:B------:R-:W3:Y:S04]  /*5000*/  LDL.LU R14, [R1+0x64] ;  /* 0x00006400010e7983 */ /* 0x000ee80000300800 */
[----:B------:R-:W3:Y:S04]  /*5010*/  LDL.LU R11, [R1+0x60] ;  /* 0x00006000010b7983 */ /* 0x000ee80000300800 */
[----:B------:R0:W-:Y:S04]  /*5020*/  STS.U16 [R0+0x25800], R17 ;  /* 0x0258001100007388 */ /* 0x0001e80000000400 */
[----:B------:R-:W-:Y:S01]  /*5030*/  STS.U16 [R0+0x25400], R8 ;  /* 0x0254000800007388 */ /* 0x000fe20000000400 */
[----:B--2---:R-:W-:-:S02]  /*5040*/  LEA R16, P0, R12, R26, 0x1 ;  /* 0x0000001a0c107211 */ /* 0x004fc400078008ff */
[-C--:B----4-:R-:W-:Y:S02]  /*5050*/  LEA R6, P1, R24, R26.reuse, 0x1 ;  /* 0x0000001a18067211 */ /* 0x090fe400078208ff */
[-C--:B0-----:R-:W-:Y:S02]  /*5060*/  LEA.HI.X.SX32 R17, R12, R27.reuse, 0x1, P0 ;  /* 0x0000001b0c117211 */ /* 0x081fe400000f0eff */
[-C--:B------:R-:W-:Y:S01]  /*5070*/  LEA R4, P2, R21, R26.reuse, 0x1 ;  /* 0x0000001a15047211 */ /* 0x080fe200078408ff */
[----:B------:R-:W2:Y:S01]  /*5080*/  LDL.LU R12, [R1+0x5c] ;  /* 0x00005c00010c7983 */ /* 0x000ea20000300800 */
[-C--:B------:R-:W-:Y:S02]  /*5090*/  LEA.HI.X.SX32 R7, R24, R27.reuse, 0x1, P1 ;  /* 0x0000001b18077211 */ /* 0x080fe400008f0eff */
[----:B------:R-:W-:Y:S02]  /*50a0*/  LEA R2, P3, R25, R26, 0x1 ;  /* 0x0000001a19027211 */ /* 0x000fe400078608ff */
[-C--:B------:R-:W-:Y:S01]  /*50b0*/  LEA.HI.X.SX32 R5, R21, R27.reuse, 0x1, P2 ;  /* 0x0000001b15057211 */ /* 0x080fe200010f0eff */
[----:B------:R0:W-:Y:S01]  /*50c0*/  STL.64 [R1+0x100], R16 ;  /* 0x0001001001007387 */ /* 0x0001e20000100a00 */
[----:B------:R-:W-:-:S03]  /*50d0*/  LEA.HI.X.SX32 R3, R25, R27, 0x1, P3 ;  /* 0x0000001b19037211 */ /* 0x000fc600018f0eff */
[----:B0-----:R-:W4:Y:S04]  /*50e0*/  LDL.LU R16, [R1+0x58] ;  /* 0x0000580001107983 */ /* 0x001f280000300800 */
[----:B------:R0:W-:Y:S04]  /*50f0*/  STL.64 [R1+0xf8], R6 ;  /* 0x0000f80601007387 */ /* 0x0001e80000100a00 */
[----:B------:R1:W-:Y:S04]  /*5100*/  STL.64 [R1+0xf0], R4 ;  /* 0x0000f00401007387 */ /* 0x0003e80000100a00 */
[----:B------:R0:W-:Y:S04]  /*5110*/  STL.64 [R1+0xe8], R2 ;  /* 0x0000e80201007387 */ /* 0x0001e80000100a00 */
[----:B------:R-:W4:Y:S01]  /*5120*/  LDL.LU R21, [R1+0x54] ;  /* 0x0000540001157983 */ /* 0x000f220000300800 */
[----:B-----5:R-:W-:-:S02]  /*5130*/  LEA R24, P0, R18, R26, 0x1 ;  /* 0x0000001a12187211 */ /* 0x020fc400078008ff */
[CC--:B0-----:R-:W-:Y:S02]  /*5140*/  LEA R6, P1, R15.reuse, R26.reuse, 0x1 ;  /* 0x0000001a0f067211 */ /* 0x0c1fe400078208ff */
[-C--:B------:R-:W-:Y:S02]  /*5150*/  LEA.HI.X.SX32 R25, R18, R27.reuse, 0x1, P0 ;  /* 0x0000001b12197211 */ /* 0x080fe400000f0eff */
[CC--:B-1----:R-:W-:Y:S01]  /*5160*/  LEA R4, P2, R10.reuse, R26.reuse, 0x1 ;  /* 0x0000001a0a047211 */ /* 0x0c2fe200078408ff */
[----:B------:R-:W5:Y:S01]  /*5170*/  LDL.LU R18, [R1+0x50] ;  /* 0x0000500001127983 */ /* 0x000f620000300800 */
[-C--:B------:R-:W-:Y:S02]  /*5180*/  LEA.HI.X.SX32 R7, R15, R27.reuse, 0x1, P1 ;  /* 0x0000001b0f077211 */ /* 0x080fe400008f0eff */
[----:B------:R-:W-:Y:S01]  /*5190*/  LEA R2, P3, R9, R26, 0x1 ;  /* 0x0000001a09027211 */ /* 0x000fe200078608ff */
[----:B------:R0:W-:Y:S01]  /*51a0*/  STL.64 [R1+0xe0], R24 ;  /* 0x0000e01801007387 */ /* 0x0001e20000100a00 */
[----:B------:R-:W-:-:S02]  /*51b0*/  LEA.HI.X.SX32 R5, R10, R27, 0x1, P2 ;  /* 0x0000001b0a057211 */ /* 0x000fc400010f0eff */
[-C--:B------:R-:W-:Y:S02]  /*51c0*/  LEA.HI.X.SX32 R3, R9, R27.reuse, 0x1, P3 ;  /* 0x0000001b09037211 */ /* 0x080fe400018f0eff */
[CC--:B------:R-:W-:Y:S01]  /*51d0*/  LEA R8, P0, R23.reuse, R26.reuse, 0x1 ;  /* 0x0000001a17087211 */ /* 0x0c0fe200078008ff */
[----:B0-----:R-:W5:Y:S03]  /*51e0*/  LDL.LU R24, [R1+0x4c] ;  /* 0x00004c0001187983 */ /* 0x001f660000300800 */
[----:B------:R-:W-:Y:S01]  /*51f0*/  LEA.HI.X.SX32 R9, R23, R27, 0x1, P0 ;  /* 0x0000001b17097211 */ /* 0x000fe200000f0eff */
[----:B------:R-:W5:Y:S04]  /*5200*/  LDL.LU R25, [R1+0x48] ;  /* 0x0000480001197983 */ /* 0x000f680000300800 */
[----:B------:R0:W-:Y:S04]  /*5210*/  STL.64 [R1+0xd8], R6 ;  /* 0x0000d80601007387 */ /* 0x0001e80000100a00 */
[----:B------:R3:W-:Y:S04]  /*5220*/  STL.64 [R1+0xd0], R4 ;  /* 0x0000d00401007387 */ /* 0x0007e80000100a00 */
[----:B------:R1:W-:Y:S04]  /*5230*/  STL.64 [R1+0xc8], R2 ;  /* 0x0000c80201007387 */ /* 0x0003e80000100a00 */
[----:B------:R-:W5:Y:S04]  /*5240*/  LDL.LU R23, [R1+0x40] ;  /* 0x0000400001177983 */ /* 0x000f680000300800 */
[----:B------:R-:W5:Y:S01]  /*5250*/  LDL.LU R15, [R1+0x38] ;  /* 0x00003800010f7983 */ /* 0x000f620000300800 */
[----:B0-----:R-:W-:-:S03]  /*5260*/  LEA R6, P1, R13, R26, 0x1 ;  /* 0x0000001a0d067211 */ /* 0x001fc600078208ff */
[----:B------:R-:W5:Y:S01]  /*5270*/  LDL.LU R10, [R1+0x30] ;  /* 0x00003000010a7983 */ /* 0x000f620000300800 */
[-C--:B---3--:R-:W-:Y:S02]  /*5280*/  LEA R4, P2, R19, R26.reuse, 0x1 ;  /* 0x0000001a13047211 */ /* 0x088fe400078408ff */
[-C--:B------:R-:W-:Y:S01]  /*5290*/  LEA.HI.X.SX32 R7, R13, R27.reuse, 0x1, P1 ;  /* 0x0000001b0d077211 */ /* 0x080fe200008f0eff */
[----:B------:R0:W-:Y:S01]  /*52a0*/  STL.64 [R1+0xc0], R8 ;  /* 0x0000c00801007387 */ /* 0x0001e20000100a00 */
[----:B------:R-:W-:Y:S02]  /*52b0*/  LEA.HI.X.SX32 R5, R19, R27, 0x1, P2 ;  /* 0x0000001b13057211 */ /* 0x000fe400010f0eff */
[----:B-1----:R-:W-:-:S04]  /*52c0*/  LEA R2, P3, R20, R26, 0x1 ;  /* 0x0000001a14027211 */ /* 0x002fc800078608ff */
[----:B------:R-:W-:Y:S01]  /*52d0*/  LEA.HI.X.SX32 R3, R20, R27, 0x1, P3 ;  /* 0x0000001b14037211 */ /* 0x000fe200018f0eff */
[----:B0-----:R-:W3:Y:S04]  /*52e0*/  LDL.LU R9, [R1+0x28] ;  /* 0x0000280001097983 */ /* 0x001ee80000300800 */
[----:B------:R0:W-:Y:S01]  /*52f0*/  STL.64 [R1+0xb8], R6 ;  /* 0x0000b80601007387 */ /* 0x0001e20000100a00 */
[----:B------:R-:W-:-:S03]  /*5300*/  LEA R28, P0, R14, R26, 0x1 ;  /* 0x0000001a0e1c7211 */ /* 0x000fc600078008ff */
[----:B------:R2:W-:Y:S01]  /*5310*/  STL.64 [R1+0xb0], R4 ;  /* 0x0000b00401007387 */ /* 0x0005e20000100a00 */
[----:B------:R-:W-:-:S03]  /*5320*/  LEA.HI.X.SX32 R29, R14, R27, 0x1, P0 ;  /* 0x0000001b0e1d7211 */ /* 0x000fc600000f0eff */
[----:B------:R4:W-:Y:S04]  /*5330*/  STL.64 [R1+0xa8], R2 ;  /* 0x0000a80201007387 */ /* 0x0009e80000100a00 */
[----:B------:R-:W3:Y:S01]  /*5340*/  LDL.LU R19, [R1+0x44] ;  /* 0x0000440001137983 */ /* 0x000ee20000300800 */
[----:B0-----:R-:W-:-:S03]  /*5350*/  LEA R6, P1, R11, R26, 0x1 ;  /* 0x0000001a0b067211 */ /* 0x001fc600078208ff */
[----:B------:R-:W-:Y:S01]  /*5360*/  STL.64 [R1+0xa0], R28 ;  /* 0x0000a01c01007387 */ /* 0x000fe20000100a00 */
[----:B------:R-:W-:-:S03]  /*5370*/  LEA.HI.X.SX32 R7, R11, R27, 0x1, P1 ;  /* 0x0000001b0b077211 */ /* 0x000fc600008f0eff */
[----:B------:R-:W3:Y:S04]  /*5380*/  LDL.LU R14, [R1+0x3c] ;  /* 0x00003c00010e7983 */ /* 0x000ee80000300800 */
[----:B------:R5:W-:Y:S04]  /*5390*/  STL.64 [R1+0x98], R6 ;  /* 0x0000980601007387 */ /* 0x000be80000100a00 */
[----:B------:R-:W3:Y:S01]  /*53a0*/  LDL.LU R11, [R1+0x34] ;  /* 0x00003400010b7983 */ /* 0x000ee20000300800 */
[----:B--2---:R-:W-:-:S04]  /*53b0*/  LEA R4, P2, R12, R26, 0x1 ;  /* 0x0000001a0c047211 */ /* 0x004fc800078408ff */
[----:B------:R-:W-:-:S05]  /*53c0*/  LEA.HI.X.SX32 R5, R12, R27, 0x1, P2 ;  /* 0x0000001b0c057211 */ /* 0x000fca00010f0eff */
[----:B------:R-:W-:Y:S04]  /*53d0*/  STL.64 [R1+0x90], R4 ;  /* 0x0000900401007387 */ /* 0x000fe80000100a00 */
[----:B------:R-:W2:Y:S01]  /*53e0*/  LDL.LU R12, [R1+0x2c] ;  /* 0x00002c00010c7983 */ /* 0x000ea20000300800 */
[----:B----4-:R-:W-:-:S04]  /*53f0*/  LEA R2, P3, R16, R26, 0x1 ;  /* 0x0000001a10027211 */ /* 0x010fc800078608ff */
[----:B------:R-:W-:-:S05]  /*5400*/  LEA.HI.X.SX32 R3, R16, R27, 0x1, P3 ;  /* 0x0000001b10037211 */ /* 0x000fca00018f0eff */
[----:B------:R-:W-:Y:S04]  /*5410*/  STL.64 [R1+0x88], R2 ;  /* 0x0000880201007387 */ /* 0x000fe80000100a00 */
[----:B------:R-:W4:Y:S01]  /*5420*/  LDL.LU R20, [R1+0x24] ;  /* 0x0000240001147983 */ /* 0x000f220000300800 */
[----:B------:R-:W-:-:S04]  /*5430*/  LEA R16, P0, R21, R26, 0x1 ;  /* 0x0000001a15107211 */ /* 0x000fc800078008ff */
[----:B------:R-:W-:Y:S02]  /*5440*/  LEA.HI.X.SX32 R17, R21, R27, 0x1, P0 ;  /* 0x0000001b15117211 */ /* 0x000fe400000f0eff */
[----:B------:R-:W4:Y:S04]  /*5450*/  LDL.LU R21, [R1+0x1a0] ;  /* 0x0001a00001157983 */ /* 0x000f280000300800 */
[----:B------:R0:W-:Y:S01]  /*5460*/  STL.64 [R1+0x80], R16 ;  /* 0x0000801001007387 */ /* 0x0001e20000100a00 */
[----:B-----5:R-:W-:-:S03]  /*5470*/  LEA R6, P1, R18, R26, 0x1 ;  /* 0x0000001a12067211 */ /* 0x020fc600078208ff */
[----:B0-----:R-:W5:Y:S01]  /*5480*/  LDL.LU R16, [R1+0x194] ;  /* 0x0001940001107983 */ /* 0x001f620000300800 */
[----:B------:R-:W-:-:S05]  /*5490*/  LEA.HI.X.SX32 R7, R18, R27, 0x1, P1 ;  /* 0x0000001b12077211 */ /* 0x000fca00008f0eff */
[----:B------:R0:W-:Y:S04]  /*54a0*/  STL.64 [R1+0x78], R6 ;  /* 0x0000780601007387 */ /* 0x0001e80000100a00 */
[----:B------:R-:W5:Y:S01]  /*54b0*/  LDL.LU R18, [R1+0x130] ;  /* 0x0001300001127983 */ /* 0x000f620000300800 */
[CC--:B------:R-:W-:Y:S02]  /*54c0*/  LEA R4, P2, R24.reuse, R26.reuse, 0x1 ;  /* 0x0000001a18047211 */ /* 0x0c0fe400078408ff */
[C---:B------:R-:W-:Y:S02]  /*54d0*/  LEA R2, P3, R25.reuse, R26, 0x1 ;  /* 0x0000001a19027211 */ /* 0x040fe400078608ff */
[-C--:B------:R-:W-:Y:S02]  /*54e0*/  LEA.HI.X.SX32 R5, R24, R27.reuse, 0x1, P2 ;  /* 0x0000001b18057211 */ /* 0x080fe400010f0eff */
[----:B------:R-:W-:-:S03]  /*54f0*/  LEA.HI.X.SX32 R3, R25, R27, 0x1, P3 ;  /* 0x0000001b19037211 */ /* 0x000fc600018f0eff */
[----:B------:R1:W-:Y:S01]  /*5500*/  STL.64 [R1+0x70], R4 ;  /* 0x0000700401007387 */ /* 0x0003e20000100a00 */
[----:B------:R-:W-:-:S04]  /*5510*/  LEA R24, P0, R23, R26, 0x1 ;  /* 0x0000001a17187211 */ /* 0x000fc800078008ff */
[----:B------:R-:W-:Y:S01]  /*5520*/  LEA.HI.X.SX32 R25, R23, R27, 0x1, P0 ;  /* 0x0000001b17197211 */ /* 0x000fe200000f0eff */
[----:B------:R-:W-:Y:S01]  /*5530*/  STL.64 [R1+0x68], R2 ;  /* 0x0000680201007387 */ /* 0x000fe20000100a00 */
[----:B0-----:R-:W-:-:S03]  /*5540*/  LEA R6, P1, R15, R26, 0x1 ;  /* 0x0000001a0f067211 */ /* 0x001fc600078208ff */
[----:B------:R0:W-:Y:S01]  /*5550*/  STL.64 [R1+0x60], R24 ;  /* 0x0000601801007387 */ /* 0x0001e20000100a00 */
[C---:B-1----:R-:W-:Y:S02]  /*5560*/  LEA R4, P2, R10.reuse, R26, 0x1 ;  /* 0x0000001a0a047211 */ /* 0x042fe400078408ff */
[-C--:B------:R-:W-:Y:S01]  /*5570*/  LEA.HI.X.SX32 R7, R15, R27.reuse, 0x1, P1 ;  /* 0x0000001b0f077211 */ /* 0x080fe200008f0eff */
[----:B0-----:R-:W5:Y:S04]  /*5580*/  LDL.LU R24, [R1+0x140] ;  /* 0x0001400001187983 */ /* 0x001f680000300800 */
[----:B------:R-:W5:Y:S04]  /*5590*/  LDL.LU R23, [R1+0x134] ;  /* 0x0001340001177983 */ /* 0x000f680000300800 */
[----:B------:R-:W5:Y:S01]  /*55a0*/  LDL.LU R25, [R1+0x138] ;  /* 0x0001380001197983 */ /* 0x000f620000300800 */
[----:B------:R-:W-:-:S02]  /*55b0*/  LEA.HI.X.SX32 R5, R10, R27, 0x1, P2 ;  /* 0x0000001b0a057211 */ /* 0x000fc400010f0eff */
[C---:B---3--:R-:W-:Y:S01]  /*55c0*/  LEA R2, P3, R9.reuse, R26, 0x1 ;  /* 0x0000001a09027211 */ /* 0x048fe200078608ff */
[----:B------:R-:W3:Y:S04]  /*55d0*/  LDL.LU R15, [R1+0x13c] ;  /* 0x00013c00010f7983 */ /* 0x000ee80000300800 */
[----:B------:R0:W-:Y:S01]  /*55e0*/  STL.64 [R1+0x58], R6 ;  /* 0x0000580601007387 */ /* 0x0001e20000100a00 */
[----:B------:R-:W-:-:S03]  /*55f0*/  LEA.HI.X.SX32 R3, R9, R27, 0x1, P3 ;  /* 0x0000001b09037211 */ /* 0x000fc600018f0eff */
[----:B------:R-:W3:Y:S04]  /*5600*/  LDL.LU R10, [R1+0x148] ;  /* 0x00014800010a7983 */ /* 0x000ee80000300800 */
[----:B------:R1:W-:Y:S01]  /*5610*/  STL.64 [R1+0x50], R4 ;  /* 0x0000500401007387 */ /* 0x0003e20000100a00 */
[----:B------:R-:W-:-:S03]  /*5620*/  LEA R28, P0, R19, R26, 0x1 ;  /* 0x0000001a131c7211 */ /* 0x000fc600078008ff */
[----:B------:R-:W3:Y:S01]  /*5630*/  LDL.LU R9, [R1+0x144] ;  /* 0x0001440001097983 */ /* 0x000ee20000300800 */
[-C--:B------:R-:W-:Y:S02]  /*5640*/  LEA.HI.X.SX32 R29, R19, R27.reuse, 0x1, P0 ;  /* 0x0000001b131d7211 */ /* 0x080fe400000f0eff */
[CC--:B0-----:R-:W-:Y:S01]  /*5650*/  LEA R6, P1, R14.reuse, R26.reuse, 0x1 ;  /* 0x0000001a0e067211 */ /* 0x0c1fe200078208ff */
[----:B------:R2:W-:Y:S03]  /*5660*/  STL.64 [R1+0x48], R2 ;  /* 0x0000480201007387 */ /* 0x0005e60000100a00 */
[----:B------:R-:W-:Y:S01]  /*5670*/  LEA.HI.X.SX32 R7, R14, R27, 0x1, P1 ;  /* 0x0000001b0e077211 */ /* 0x000fe200008f0eff */
[----:B------:R4:W-:Y:S04]  /*5680*/  STL.64 [R1+0x40], R28 ;  /* 0x0000401c01007387 */ /* 0x0009e80000100a00 */
[----:B------:R-:W3:Y:S01]  /*5690*/  LDL.LU R14, [R1+0x178] ;  /* 0x00017800010e7983 */ /* 0x000ee20000300800 */
[----:B-1----:R-:W-:-:S03]  /*56a0*/  LEA R4, P2, R11, R26, 0x1 ;  /* 0x0000001a0b047211 */ /* 0x002fc600078408ff */
[----:B------:R0:W-:Y:S01]  /*56b0*/  STL.64 [R1+0x38], R6 ;  /* 0x0000380601007387 */ /* 0x0001e20000100a00 */
[----:B------:R-:W-:-:S03]  /*56c0*/  LEA.HI.X.SX32 R5, R11, R27, 0x1, P2 ;  /* 0x0000001b0b057211 */ /* 0x000fc600010f0eff */
[----:B------:R-:W3:Y:S04]  /*56d0*/  LDL.LU R11, [R1+0x14c] ;  /* 0x00014c00010b7983 */ /* 0x000ee80000300800 */
[----:B------:R-:W-:Y:S01]  /*56e0*/  STL.64 [R1+0x30], R4 ;  /* 0x0000300401007387 */ /* 0x000fe20000100a00 */
[----:B--2---:R-:W-:-:S04]  /*56f0*/  LEA R2, P3, R12, R26, 0x1 ;  /* 0x0000001a0c027211 */ /* 0x004fc800078608ff */
[----:B------:R-:W-:Y:S02]  /*5700*/  LEA.HI.X.SX32 R3, R12, R27, 0x1, P3 ;  /* 0x0000001b0c037211 */ /* 0x000fe400018f0eff */
[----:B------:R-:W2:Y:S04]  /*5710*/  LDL.LU R12, [R1+0x150] ;  /* 0x00015000010c7983 */ /* 0x000ea80000300800 */
[----:B------:R-:W-:Y:S01]  /*5720*/  STL.64 [R1+0x28], R2 ;  /* 0x0000280201007387 */ /* 0x000fe20000100a00 */
[----:B----4-:R-:W-:-:S04]  /*5730*/  LEA R28, P0, R20, R26, 0x1 ;  /* 0x0000001a141c7211 */ /* 0x010fc800078008ff */
[----:B------:R-:W-:Y:S02]  /*5740*/  LEA.HI.X.SX32 R29, R20, R27, 0x1, P0 ;  /* 0x0000001b141d7211 */ /* 0x000fe400000f0eff */
[----:B0-----:R-:W-:-:S03]  /*5750*/  LEA R6, P1, R21, R26, 0x1 ;  /* 0x0000001a15067211 */ /* 0x001fc600078208ff */
[----:B------:R0:W-:Y:S01]  /*5760*/  STL.64 [R1+0x20], R28 ;  /* 0x0000201c01007387 */ /* 0x0001e20000100a00 */
[----:B------:R-:W-:-:S03]  /*5770*/  LEA.HI.X.SX32 R7, R21, R27, 0x1, P1 ;  /* 0x0000001b15077211 */ /* 0x000fc600008f0eff */
[----:B0-----:R-:W4:Y:S01]  /*5780*/  LDL.LU.64 R28, [R1+0x30c0] ;  /* 0x0030c000011c7983 */ /* 0x001f220000300a00 */
[----:B-----5:R-:W-:-:S03]  /*5790*/  LEA R4, P2, R16, R26, 0x1 ;  /* 0x0000001a10047211 */ /* 0x020fc600078408ff */
[----:B------:R-:W5:Y:S01]  /*57a0*/  LDL.LU R21, [R1+0x154] ;  /* 0x0001540001157983 */ /* 0x000f620000300800 */
[----:B------:R-:W-:-:S03]  /*57b0*/  LEA.HI.X.SX32 R5, R16, R27, 0x1, P2 ;  /* 0x0000001b10057211 */ /* 0x000fc600010f0eff */
[----:B------:R0:W-:Y:S04]  /*57c0*/  STL.64 [R1+0x18], R6 ;  /* 0x0000180601007387 */ /* 0x0001e80000100a00 */
[----:B------:R-:W4:Y:S01]  /*57d0*/  LDL.LU R16, [R1+0x16c] ;  /* 0x00016c0001107983 */ /* 0x000f220000300800 */
[----:B------:R-:W-:-:S04]  /*57e0*/  LEA R2, P3, R18, R26, 0x1 ;  /* 0x0000001a12027211 */ /* 0x000fc800078608ff */
[----:B------:R-:W-:Y:S01]  /*57f0*/  LEA.HI.X.SX32 R3, R18, R27, 0x1, P3 ;  /* 0x0000001b12037211 */ /* 0x000fe200018f0eff */
[----:B------:R1:W-:Y:S04]  /*5800*/  STL.64 [R1+0x10], R4 ;  /* 0x0000100401007387 */ /* 0x0003e80000100a00 */
[----:B------:R-:W4:Y:S04]  /*5810*/  LDL.LU R18, [R1+0x168] ;  /* 0x0001680001127983 */ /* 0x000f280000300800 */
[----:B------:R0:W-:Y:S02]  /*5820*/  STL.64 [R1+0x8], R2 ;  /* 0x0000080201007387 */ /* 0x0001e40000100a00 */
[----:B0-----:R-:W-:-:S02]  /*5830*/  LEA R6, P0, R24, R26, 0x1 ;  /* 0x0000001a18067211 */ /* 0x001fc400078008ff */
[-C--:B-1----:R-:W-:Y:S02]  /*5840*/  LEA R4, P1, R23, R26.reuse, 0x1 ;  /* 0x0000001a17047211 */ /* 0x082fe400078208ff */
[-C--:B------:R-:W-:Y:S02]  /*5850*/  LEA.HI.X.SX32 R7, R24, R27.reuse, 0x1, P0 ;  /* 0x0000001b18077211 */ /* 0x080fe400000f0eff */
[-C--:B------:R-:W-:Y:S02]  /*5860*/  LEA R2, P2, R25, R26.reuse, 0x1 ;  /* 0x0000001a19027211 */ /* 0x080fe400078408ff */
[-C--:B------:R-:W-:Y:S02]  /*5870*/  LEA.HI.X.SX32 R5, R23, R27.reuse, 0x1, P1 ;  /* 0x0000001b17057211 */ /* 0x080fe400008f0eff */
[----:B------:R-:W-:Y:S01]  /*5880*/  LEA.HI.X.SX32 R3, R25, R27, 0x1, P2 ;  /* 0x0000001b19037211 */ /* 0x000fe200010f0eff */
[----:B------:R-:W4:Y:S04]  /*5890*/  LDL.LU R23, [R1+0x164] ;  /* 0x0001640001177983 */ /* 0x000f280000300800 */
[----:B------:R3:W-:Y:S04]  /*58a0*/  STL.64 [R1], R6 ;  /* 0x0000000601007387 */ /* 0x0007e80000100a00 */
[----:B------:R-:W4:Y:S04]  /*58b0*/  LDL.LU R25, [R1+0x160] ;  /* 0x0001600001197983 */ /* 0x000f280000300800 */
[----:B------:R0:W-:Y:S04]  /*58c0*/  STL.64 [R1+0x130], R4 ;  /* 0x0001300401007387 */ /* 0x0001e80000100a00 */
[----:B------:R-:W-:Y:S01]  /*58d0*/  STL [R1+0x2f98], R3 ;  /* 0x002f980301007387 */ /* 0x000fe20000100800 */
[----:B---3--:R-:W-:-:S03]  /*58e0*/  LEA R6, P2, R9, R26, 0x1 ;  /* 0x0000001a09067211 */ /* 0x008fc600078408ff */
[----:B------:R1:W-:Y:S01]  /*58f0*/  STL [R1+0x2f9c], R2 ;  /* 0x002f9c0201007387 */ /* 0x0003e20000100800 */
[----:B0-----:R-:W-:-:S04]  /*5900*/  LEA R4, P1, R10, R26, 0x1 ;  /* 0x0000001a0a047211 */ /* 0x001fc800078208ff */
[-C--:B------:R-:W-:Y:S02]  /*5910*/  LEA.HI.X.SX32 R5, R10, R27.reuse, 0x1, P1 ;  /* 0x0000001b0a057211 */ /* 0x080fe400008f0eff */
[-C--:B-1----:R-:W-:Y:S02]  /*5920*/  LEA R2, P0, R15, R26.reuse, 0x1 ;  /* 0x0000001a0f027211 */ /* 0x082fe400078008ff */
[-C--:B------:R-:W-:Y:S02]  /*5930*/  LEA.HI.X.SX32 R7, R9, R27.reuse, 0x1, P2 ;  /* 0x0000001b09077211 */ /* 0x080fe400010f0eff */
[----:B------:R-:W-:Y:S01]  /*5940*/  LEA.HI.X.SX32 R3, R15, R27, 0x1, P0 ;  /* 0x0000001b0f037211 */ /* 0x000fe200000f0eff */
[----:B------:R-:W-:Y:S04]  /*5950*/  STL [R1+0x2fa0], R5 ;  /* 0x002fa00501007387 */ /* 0x000fe80000100800 */
[----:B------:R-:W-:Y:S04]  /*5960*/  STL [R1+0x2fa4], R4 ;  /* 0x002fa40401007387 */ /* 0x000fe80000100800 */
[----:B------:R-:W-:Y:S04]  /*5970*/  STL.64 [R1+0x138], R2 ;  /* 0x0001380201007387 */ /* 0x000fe80000100a00 */
[----:B------:R0:W-:Y:S02]  /*5980*/  STL.64 [R1+0x140], R6 ;  /* 0x0001400601007387 */ /* 0x0001e40000100a00 */
[----:B0-----:R-:W-:-:S04]  /*5990*/  LEA R6, P0, R14, R26, 0x1 ;  /* 0x0000001a0e067211 */ /* 0x001fc800078008ff */
[----:B------:R-:W-:Y:S02]  /*59a0*/  LEA.HI.X.SX32 R7, R14, R27, 0x1, P0 ;  /* 0x0000001b0e077211 */ /* 0x000fe400000f0eff */
[----:B------:R-:W-:-:S03]  /*59b0*/  LEA R2, P1, R11, R26, 0x1 ;  /* 0x0000001a0b027211 */ /* 0x000fc600078208ff */
[----:B------:R-:W-:Y:S01]  /*59c0*/  STL [R1+0x2fa8], R7 ;  /* 0x002fa80701007387 */ /* 0x000fe20000100800 */
[----:B------:R-:W-:-:S03]  /*59d0*/  LEA.HI.X.SX32 R3, R11, R27, 0x1, P1 ;  /* 0x0000001b0b037211 */ /* 0x000fc600008f0eff */
[----:B------:R-:W-:Y:S04]  /*59e0*/  STL [R1+0x2fac], R6 ;  /* 0x002fac0601007387 */ /* 0x000fe80000100800 */
[----:B------:R-:W3:Y:S04]  /*59f0*/  LDL.LU R5, [R1+0x15c] ;  /* 0x00015c0001057983 */ /* 0x000ee80000300800 */
[----:B------:R0:W-:Y:S04]  /*5a00*/  STL.64 [R1+0x148], R2 ;  /* 0x0001480201007387 */ /* 0x0001e80000100a00 */
[----:B0-----:R-:W3:Y:S01]  /*5a10*/  LDL.LU R2, [R1+0x158] ;  /* 0x0001580001027983 */ /* 0x001ee20000300800 */
[----:B--2---:R-:W-:-:S04]  /*5a20*/  LEA R8, P2, R12, R26, 0x1 ;  /* 0x0000001a0c087211 */ /* 0x004fc800078408ff */
[----:B------:R-:W-:-:S05]  /*5a30*/  LEA.HI.X.SX32 R9, R12, R27, 0x1, P2 ;  /* 0x0000001b0c097211 */ /* 0x000fca00010f0eff */
[----:B------:R-:W-:Y:S04]  /*5a40*/  STL [R1+0x2fb0], R9 ;  /* 0x002fb00901007387 */ /* 0x000fe80000100800 */
[----:B------:R-:W-:Y:S01]  /*5a50*/  STL [R1+0x2fb4], R8 ;  /* 0x002fb40801007387 */ /* 0x000fe20000100800 */
[----:B-----5:R-:W-:-:S04]  /*5a60*/  LEA R6, P0, R21, R26, 0x1 ;  /* 0x0000001a15067211 */ /* 0x020fc800078008ff */
[----:B------:R-:W-:Y:S02]  /*5a70*/  LEA.HI.X.SX32 R7, R21, R27, 0x1, P0 ;  /* 0x0000001b15077211 */ /* 0x000fe400000f0eff */
[----:B----4-:R-:W-:-:S04]  /*5a80*/  LEA R10, P1, R16, R26, 0x1 ;  /* 0x0000001a100a7211 */ /* 0x010fc800078208ff */
[----:B------:R-:W-:Y:S02]  /*5a90*/  LEA.HI.X.SX32 R11, R16, R27, 0x1, P1 ;  /* 0x0000001b100b7211 */ /* 0x000fe400008f0eff */
[----:B------:R-:W-:-:S03]  /*5aa0*/  LEA R12, P2, R18, R26, 0x1 ;  /* 0x0000001a120c7211 */ /* 0x000fc600078408ff */
[----:B------:R-:W-:Y:S01]  /*5ab0*/  STL [R1+0x2fb8], R11 ;  /* 0x002fb80b01007387 */ /* 0x000fe20000100800 */
[----:B------:R-:W-:-:S03]  /*5ac0*/  LEA.HI.X.SX32 R13, R18, R27, 0x1, P2 ;  /* 0x0000001b120d7211 */ /* 0x000fc600010f0eff */
[----:B------:R-:W-:Y:S01]  /*5ad0*/  STL [R1+0x2fbc], R10 ;  /* 0x002fbc0a01007387 */ /* 0x000fe20000100800 */
[----:B------:R-:W-:-:S03]  /*5ae0*/  LEA R18, P2, R22, R26, 0x1 ;  /* 0x0000001a16127211 */ /* 0x000fc600078408ff */
[----:B------:R-:W-:Y:S04]  /*5af0*/  STL.64 [R1+0x150], R6 ;  /* 0x0001500601007387 */ /* 0x000fe80000100a00 */
[----:B------:R-:W-:Y:S01]  /*5b00*/  STL [R1+0x2fc0], R13 ;  /* 0x002fc00d01007387 */ /* 0x000fe20000100800 */
[----:B------:R-:W-:-:S03]  /*5b10*/  LEA.HI.X.SX32 R19, R22, R27, 0x1, P2 ;  /* 0x0000001b16137211 */ /* 0x000fc600010f0eff */
[----:B------:R-:W-:Y:S01]  /*5b20*/  STL [R1+0x2fc4], R12 ;  /* 0x002fc40c01007387 */ /* 0x000fe20000100800 */
[----:B------:R-:W-:-:S04]  /*5b30*/  LEA R14, P0, R23, R26, 0x1 ;  /* 0x0000001a170e7211 */ /* 0x000fc800078008ff */
[----:B------:R-:W-:Y:S02]  /*5b40*/  LEA.HI.X.SX32 R15, R23, R27, 0x1, P0 ;  /* 0x0000001b170f7211 */ /* 0x000fe400000f0eff */
[----:B------:R-:W-:-:S03]  /*5b50*/  LEA R16, P1, R25, R26, 0x1 ;  /* 0x0000001a19107211 */ /* 0x000fc600078208ff */
[----:B------:R-:W-:Y:S01]  /*5b60*/  STL [R1+0x2fc8], R15 ;  /* 0x002fc80f01007387 */ /* 0x000fe20000100800 */
[----:B------:R-:W-:-:S03]  /*5b70*/  LEA.HI.X.SX32 R17, R25, R27, 0x1, P1 ;  /* 0x0000001b19117211 */ /* 0x000fc600008f0eff */
[----:B------:R-:W-:Y:S04]  /*5b80*/  STL [R1+0x2fcc], R14 ;  /* 0x002fcc0e01007387 */ /* 0x000fe80000100800 */
[----:B------:R-:W2:Y:S04]  /*5b90*/  LDL.LU R3, [R1+0x280] ;  /* 0x0002800001037983 */ /* 0x000ea80000300800 */
[----:B------:R0:W-:Y:S04]  /*5ba0*/  STL [R1+0x2fd0], R17 ;  /* 0x002fd01101007387 */ /* 0x0001e80000100800 */
[----:B0-----:R-:W4:Y:S04]  /*5bb0*/  LDL.LU R17, [R1+0x28c] ;  /* 0x00028c0001117983 */ /* 0x001f280000300800 */
[----:B------:R0:W-:Y:S04]  /*5bc0*/  STL [R1+0x2fd4], R16 ;  /* 0x002fd41001007387 */ /* 0x0001e80000100800 */
[----:B0-----:R-:W5:Y:S04]  /*5bd0*/  LDL.LU R16, [R1+0x298] ;  /* 0x0002980001107983 */ /* 0x001f680000300800 */
[----:B------:R0:W-:Y:S04]  /*5be0*/  STL [R1+0x2fd8], R19 ;  /* 0x002fd81301007387 */ /* 0x0001e80000100800 */
[----:B0-----:R-:W4:Y:S04]  /*5bf0*/  LDL.LU R19, [R1+0x2a4] ;  /* 0x0002a40001137983 */ /* 0x001f280000300800 */
[----:B------:R0:W-:Y:S04]  /*5c00*/  STL [R1+0x2fdc], R18 ;  /* 0x002fdc1201007387 */ /* 0x0001e80000100800 */
[----:B0-----:R-:W4:Y:S01]  /*5c10*/  LDL.LU R18, [R1+0x2b0] ;  /* 0x0002b00001127983 */ /* 0x001f220000300800 */
[----:B---3--:R-:W-:-:S03]  /*5c20*/  LEA R20, P0, R5, R26, 0x1 ;  /* 0x0000001a05147211 */ /* 0x008fc600078008ff */
[----:B------:R-:W3:Y:S04]  /*5c30*/  LDL.LU R14, [R1+0x274] ;  /* 0x00027400010e7983 */ /* 0x000ee80000300800 */
[----:B------:R-:W3:Y:S01]  /*5c40*/  LDL.LU R15, [R1+0x268] ;  /* 0x00026800010f7983 */ /* 0x000ee20000300800 */
[----:B------:R-:W-:-:S03]  /*5c50*/  LEA.HI.X.SX32 R21, R5, R27, 0x1, P0 ;  /* 0x0000001b05157211 */ /* 0x000fc600000f0eff */
[----:B------:R-:W3:Y:S04]  /*5c60*/  LDL.LU R12, [R1+0x25c] ;  /* 0x00025c00010c7983 */ /* 0x000ee80000300800 */
[----:B------:R-:W3:Y:S04]  /*5c70*/  LDL.LU R13, [R1+0x250] ;  /* 0x00025000010d7983 */ /* 0x000ee80000300800 */
[----:B------:R-:W3:Y:S01]  /*5c80*/  LDL.LU R10, [R1+0x244] ;  /* 0x00024400010a7983 */ /* 0x000ee20000300800 */
[----:B------:R-:W-:-:S03]  /*5c90*/  LEA R22, P1, R2, R26, 0x1 ;  /* 0x0000001a02167211 */ /* 0x000fc600078208ff */
[----:B------:R-:W3:Y:S04]  /*5ca0*/  LDL.LU R11, [R1+0x238] ;  /* 0x00023800010b7983 */ /* 0x000ee80000300800 */
[----:B------:R-:W3:Y:S04]  /*5cb0*/  LDL.LU R8, [R1+0x22c] ;  /* 0x00022c0001087983 */ /* 0x000ee80000300800 */
[----:B------:R-:W3:Y:S01]  /*5cc0*/  LDL.LU R9, [R1+0x220] ;  /* 0x0002200001097983 */ /* 0x000ee20000300800 */
[----:B------:R-:W-:-:S03]  /*5cd0*/  LEA.HI.X.SX32 R23, R2, R27, 0x1, P1 ;  /* 0x0000001b02177211 */ /* 0x000fc600008f0eff */
[----:B------:R-:W3:Y:S04]  /*5ce0*/  LDL.LU R7, [R1+0x214] ;  /* 0x0002140001077983 */ /* 0x000ee80000300800 */
[----:B------:R0:W-:Y:S04]  /*5cf0*/  STL [R1+0x2fe0], R21 ;  /* 0x002fe01501007387 */ /* 0x0001e80000100800 */
[----:B0-----:R-:W4:Y:S04]  /*5d00*/  LDL.LU R21, [R1+0x2bc] ;  /* 0x0002bc0001157983 */ /* 0x001f280000300800 */
[----:B------:R-:W-:Y:S04]  /*5d10*/  STL [R1+0x2fe4], R20 ;  /* 0x002fe41401007387 */ /* 0x000fe80000100800 */
[----:B------:R-:W4:Y:S01]  /*5d20*/  LDL.LU R2, [R1+0x208] ;  /* 0x0002080001027983 */ /* 0x000f220000300800 */
[----:B------:R-:W-:-:S02]  /*5d30*/  LEA R24, P2, R29, R26, 0x1 ;  /* 0x0000001a1d187211 */ /* 0x000fc400078408ff */
[----:B------:R-:W-:Y:S01]  /*5d40*/  LEA R26, P3, R28, R26, 0x1 ;  /* 0x0000001a1c1a7211 */ /* 0x000fe200078608ff */
[----:B------:R-:W5:Y:S01]  /*5d50*/  LDL.LU R6, [R1+0x1fc] ;  /* 0x0001fc0001067983 */ /* 0x000f620000300800 */
[----:B------:R-:W-:-:S03]  /*5d60*/  LEA.HI.X.SX32 R25, R29, R27, 0x1, P2 ;  /* 0x0000001b1d197211 */ /* 0x000fc600010f0eff */
[----:B------:R-:W5:Y:S01]  /*5d70*/  LDL.LU R4, [R1+0x1f0] ;  /* 0x0001f00001047983 */ /* 0x000f620000300800 */
[----:B------:R-:W-:-:S03]  /*5d80*/  LEA.HI.X.SX32 R27, R28, R27, 0x1, P3 ;  /* 0x0000001b1c1b7211 */ /* 0x000fc600018f0eff */
[----:B------:R-:W5:Y:S04]  /*5d90*/  LDL.LU R5, [R1+0x1e4] ;  /* 0x0001e40001057983 */ /* 0x000f680000300800 */
[----:B------:R-:W-:Y:S04]  /*5da0*/  STL [R1+0x2fe8], R23 ;  /* 0x002fe81701007387 */ /* 0x000fe80000100800 */
[----:B------:R-:W-:Y:S04]  /*5db0*/  STL [R1+0x2fec], R22 ;  /* 0x002fec1601007387 */ /* 0x000fe80000100800 */
[----:B------:R-:W-:Y:S04]  /*5dc0*/  STL [R1+0x2ff0], R25 ;  /* 0x002ff01901007387 */ /* 0x000fe80000100800 */
[----:B------:R-:W-:Y:S04]  /*5dd0*/  STL [R1+0x2ff4], R24 ;  /* 0x002ff41801007387 */ /* 0x000fe80000100800 */
[----:B------:R-:W-:Y:S04]  /*5de0*/  STL [R1+0x2ff8], R27 ;  /* 0x002ff81b01007387 */ /* 0x000fe80000100800 */
[----:B------:R-:W-:Y:S04]  /*5df0*/  STL [R1+0x2ffc], R26 ;  /* 0x002ffc1a01007387 */ /* 0x000fe80000100800 */
[----:B--2---:R0:W-:Y:S04]  /*5e00*/  STS.U16 [R0+0x2a800], R3 ;  /* 0x02a8000300007388 */ /* 0x0041e80000000400 */
[----:B0-----:R-:W2:Y:S04]  /*5e10*/  LDL.LU R3, [R1+0x1e0] ;  /* 0x0001e00001037983 */ /* 0x001ea80000300800 */
[----:B------:R-:W2:Y:S04]  /*5e20*/  LDL.LU R28, [R1+0x1dc] ;  /* 0x0001dc00011c7983 */ /* 0x000ea80000300800 */
[----:B------:R-:W2:Y:S04]  /*5e30*/  LDL.LU R24, [R1+0x1d8] ;  /* 0x0001d80001187983 */ /* 0x000ea80000300800 */
[----:B------:R-:W2:Y:S04]  /*5e40*/  LDL.LU R29, [R1+0x1d4] ;  /* 0x0001d400011d7983 */ /* 0x000ea80000300800 */
[----:B------:R-:W2:Y:S04]  /*5e50*/  LDL.LU R25, [R1+0x1d0] ;  /* 0x0001d00001197983 */ /* 0x000ea80000300800 */
[----:B---3--:R0:W-:Y:S04]  /*5e60*/  STS.U16 [R0+0x2cc00], R7 ;  /* 0x02cc000700007388 */ /* 0x0081e80000000400 */
[----:B0-----:R-:W3:Y:S04]  /*5e70*/  LDL.LU R7, [R1+0x1cc] ;  /* 0x0001cc0001077983 */ /* 0x001ee80000300800 */
[----:B----4-:R0:W-:Y:S04]  /*5e80*/  STS.U16 [R0+0x2d000], R2 ;  /* 0x02d0000200007388 */ /* 0x0101e80000000400 */
[----:B0-----:R-:W4:Y:S04]  /*5e90*/  LDL.LU R2, [R1+0x1c8] ;  /* 0x0001c80001027983 */ /* 0x001f280000300800 */
[----:B------:R-:W4:Y:S04]  /*5ea0*/  LDL.LU R22, [R1+0x1c4] ;  /* 0x0001c40001167983 */ /* 0x000f280000300800 */
[----:B------:R-:W4:Y:S04]  /*5eb0*/  LDL.LU R23, [R1+0x414] ;  /* 0x0004140001177983 */ /* 0x000f280000300800 */
[----:B------:R0:W-:Y:S04]  /*5ec0*/  STS.U16 [R0+0x29400], R21 ;  /* 0x0294001500007388 */ /* 0x0001e80000000400 */
[----:B------:R-:W4:Y:S04]  /*5ed0*/  LDL.LU R20, [R1+0x408] ;  /* 0x0004080001147983 */ /* 0x000f280000300800 */
[----:B------:R1:W-:Y:S04]  /*5ee0*/  STS.U16 [R0+0x29800], R18 ;  /* 0x0298001200007388 */ /* 0x0003e80000000400 */
[----:B0-----:R-:W4:Y:S04]  /*5ef0*/  LDL.LU R21, [R1+0x3fc] ;  /* 0x0003fc0001157983 */ /* 0x001f280000300800 */
[----:B------:R0:W-:Y:S04]  /*5f00*/  STS.U16 [R0+0x29c00], R19 ;  /* 0x029c001300007388 */ /* 0x0001e80000000400 */
[----:B-1----:R-:W4:Y:S04]  /*5f10*/  LDL.LU R18, [R1+0x3f0] ;  /* 0x0003f00001127983 */ /* 0x002f280000300800 */
[----:B-----5:R1:W-:Y:S04]  /*5f20*/  STS.U16 [R0+0x2a000], R16 ;  /* 0x02a0001000007388 */ /* 0x0203e80000000400 */
[----:B0-----:R-:W5:Y:S04]  /*5f30*/  LDL.LU R19, [R1+0x3e4] ;  /* 0x0003e40001137983 */ /* 0x001f680000300800 */
[----:B------:R0:W-:Y:S04]  /*5f40*/  STS.U16 [R0+0x2a400], R17 ;  /* 0x02a4001100007388 */ /* 0x0001e80000000400 */
[----:B-1----:R-:W5:Y:S04]  /*5f50*/  LDL.LU R16, [R1+0x3d8] ;  /* 0x0003d80001107983 */ /* 0x002f680000300800 */
[----:B------:R1:W-:Y:S04]  /*5f60*/  STS.U16 [R0+0x2ac00], R14 ;  /* 0x02ac000e00007388 */ /* 0x0003e80000000400 */
        /* <DEDUP_REMOVED lines=21> */
[----:B-1----:R-:W5:Y:S04]  /*60c0*/  LDL.LU R5, [R1+0x35c] ;  /* 0x00035c0001057983 */ /* 0x002f680000300800 */
[----:B--2---:R0:W-:Y:S04]  /*60d0*/  STS.U16 [R0+0x2e000], R3 ;  /* 0x02e0000300007388 */ /* 0x0041e80000000400 */
[----:B0-----:R-:W2:Y:S04]  /*60e0*/  LDL.LU R3, [R1+0x354] ;  /* 0x0003540001037983 */ /* 0x001ea80000300800 */
[----:B---3--:R0:W-:Y:S04]  /*60f0*/  STS.U16 [R0+0x2f400], R7 ;  /* 0x02f4000700007388 */ /* 0x0081e80000000400 */
[----:B0-----:R-:W3:Y:S04]  /*6100*/  LDL.LU R7, [R1+0x34c] ;  /* 0x00034c0001077983 */ /* 0x001ee80000300800 */
[----:B----4-:R0:W-:Y:S04]  /*6110*/  STS.U16 [R0+0x2f800], R2 ;  /* 0x02f8000200007388 */ /* 0x0101e80000000400 */
[----:B0-----:R-:W4:Y:S04]  /*6120*/  LDL.LU R2, [R1+0x344] ;  /* 0x0003440001027983 */ /* 0x001f280000300800 */
[----:B------:R0:W-:Y:S04]  /*6130*/  STS.U16 [R0+0x2ec00], R29 ;  /* 0x02ec001d00007388 */ /* 0x0001e80000000400 */
[----:B------:R-:W-:Y:S01]  /*6140*/  STS.U16 [R0+0x2e400], R28 ;  /* 0x02e4001c00007388 */ /* 0x000fe20000000400 */
[----:B0-----:R-:W-:-:S03]  /*6150*/  LOP3.LUT R29, R0, 0x20, RZ, 0x3c, !PT ;  /* 0x00000020001d7812 */ /* 0x001fc600078e3cff */
[----:B------:R-:W-:Y:S04]  /*6160*/  STS.U16 [R0+0x2e800], R24 ;  /* 0x02e8001800007388 */ /* 0x000fe80000000400 */
[----:B------:R-:W-:Y:S04]  /*6170*/  STS.U16 [R0+0x2f000], R25 ;  /* 0x02f0001900007388 */ /* 0x000fe80000000400 */
[----:B------:R-:W-:Y:S04]  /*6180*/  STS.U16 [R0+0x2fc00], R22 ;  /* 0x02fc001600007388 */ /* 0x000fe80000000400 */
[----:B------:R-:W-:Y:S04]  /*6190*/  STL [R1+0x30bc], R0 ;  /* 0x0030bc0001007387 */ /* 0x000fe80000100800 */
[----:B------:R-:W-:Y:S04]  /*61a0*/  STS.U16 [R29+0x20100], R23 ;  /* 0x020100171d007388 */ /* 0x000fe80000000400 */
[----:B------:R-:W-:Y:S04]  /*61b0*/  STS.U16 [R29+0x20500], R20 ;  /* 0x020500141d007388 */ /* 0x000fe80000000400 */
[----:B------:R-:W-:Y:S04]  /*61c0*/  STS.U16 [R29+0x20900], R21 ;  /* 0x020900151d007388 */ /* 0x000fe80000000400 */
[----:B------:R-:W-:Y:S04]  /*61d0*/  STS.U16 [R29+0x20d00], R18 ;  /* 0x020d00121d007388 */ /* 0x000fe80000000400 */
[----:B-----5:R-:W-:Y:S04]  /*61e0*/  STS.U16 [R29+0x21100], R19 ;  /* 0x021100131d007388 */ /* 0x020fe80000000400 */
[----:B------:R-:W-:Y:S04]  /*61f0*/  STS.U16 [R29+0x21500], R16 ;  /* 0x021500101d007388 */ /* 0x000fe80000000400 */
[----:B------:R0:W-:Y:S04]  /*6200*/  STS.U16 [R29+0x22500], R4 ;  /* 0x022500041d007388 */ /* 0x0001e80000000400 */
[----:B0-----:R-:W5:Y:S04]  /*6210*/  LDL.LU R4, [R1+0x33c] ;  /* 0x00033c0001047983 */ /* 0x001f680000300800 */
[----:B------:R-:W5:Y:S04]  /*6220*/  LDL.LU R0, [R1+0x334] ;  /* 0x0003340001007983 */ /* 0x000f680000300800 */
[----:B------:R-:W5:Y:S04]  /*6230*/  LDL.LU R26, [R1+0x32c] ;  /* 0x00032c00011a7983 */ /* 0x000f680000300800 */
[----:B------:R-:W5:Y:S04]  /*6240*/  LDL.LU R27, [R1+0x324] ;  /* 0x00032400011b7983 */ /* 0x000f680000300800 */
[----:B------:R-:W5:Y:S04]  /*6250*/  LDL.LU R28, [R1+0x31c] ;  /* 0x00031c00011c7983 */ /* 0x000f680000300800 */
[----:B------:R-:W5:Y:S04]  /*6260*/  LDL.LU R24, [R1+0x314] ;  /* 0x0003140001187983 */ /* 0x000f680000300800 */
[----:B------:R-:W-:Y:S04]  /*6270*/  STS.U16 [R29+0x21900], R17 ;  /* 0x021900111d007388 */ /* 0x000fe80000000400 */
[----:B------:R-:W-:Y:S04]  /*6280*/  STS.U16 [R29+0x21d00], R14 ;  /* 0x021d000e1d007388 */ /* 0x000fe80000000400 */
[----:B------:R-:W-:Y:S04]  /*6290*/  STS.U16 [R29+0x22100], R15 ;  /* 0x0221000f1d007388 */ /* 0x000fe80000000400 */
[----:B------:R0:W-:Y:S04]  /*62a0*/  STS.U16 [R29+0x24500], R5 ;  /* 0x024500051d007388 */ /* 0x0001e80000000400 */
[----:B0-----:R-:W5:Y:S04]  /*62b0*/  LDL.LU R5, [R1+0x30c] ;  /* 0x00030c0001057983 */ /* 0x001f680000300800 */
[----:B--2---:R0:W-:Y:S04]  /*62c0*/  STS.U16 [R29+0x24900], R3 ;  /* 0x024900031d007388 */ /* 0x0041e80000000400 */
[----:B0-----:R-:W2:Y:S04]  /*62d0*/  LDL.LU R3, [R1+0x304] ;  /* 0x0003040001037983 */ /* 0x001ea80000300800 */
[----:B------:R-:W2:Y:S04]  /*62e0*/  LDL.LU R25, [R1+0x2fc] ;  /* 0x0002fc0001197983 */ /* 0x000ea80000300800 */
        /* <DEDUP_REMOVED lines=10> */
[----:B----4-:R0:W-:Y:S04]  /*6390*/  STS.U16 [R29+0x25100], R2 ;  /* 0x025100021d007388 */ /* 0x0101e80000000400 */
[----:B0-----:R-:W4:Y:S04]  /*63a0*/  LDL.LU R2, [R1+0x294] ;  /* 0x0002940001027983 */ /* 0x001f280000300800 */
[----:B------:R0:W-:Y:S04]  /*63b0*/  STS.U16 [R29+0x22900], R12 ;  /* 0x0229000c1d007388 */ /* 0x0001e80000000400 */
[----:B------:R1:W-:Y:S04]  /*63c0*/  STS.U16 [R29+0x22d00], R13 ;  /* 0x022d000d1d007388 */ /* 0x0003e80000000400 */
[----:B------:R3:W-:Y:S04]  /*63d0*/  STS.U16 [R29+0x23100], R10 ;  /* 0x0231000a1d007388 */ /* 0x0007e80000000400 */
[----:B0-----:R-:W4:Y:S04]  /*63e0*/  LDL.LU R12, [R1+0x288] ;  /* 0x00028800010c7983 */ /* 0x001f280000300800 */
[----:B-1----:R-:W4:Y:S04]  /*63f0*/  LDL.LU R13, [R1+0x27c] ;  /* 0x00027c00010d7983 */ /* 0x002f280000300800 */
[----:B------:R0:W-:Y:S04]  /*6400*/  STS.U16 [R29+0x23500], R11 ;  /* 0x0235000b1d007388 */ /* 0x0001e80000000400 */
[----:B---3--:R-:W3:Y:S04]  /*6410*/  LDL.LU R10, [R1+0x270] ;  /* 0x00027000010a7983 */ /* 0x008ee80000300800 */
[----:B------:R1:W-:Y:S04]  /*6420*/  STS.U16 [R29+0x23900], R8 ;  /* 0x023900081d007388 */ /* 0x0003e80000000400 */
[----:B0-----:R-:W3:Y:S04]  /*6430*/  LDL.LU R11, [R1+0x264] ;  /* 0x00026400010b7983 */ /* 0x001ee80000300800 */
[----:B------:R0:W-:Y:S04]  /*6440*/  STS.U16 [R29+0x23d00], R9 ;  /* 0x023d00091d007388 */ /* 0x0001e80000000400 */
[----:B-1----:R-:W3:Y:S04]  /*6450*/  LDL.LU R8, [R1+0x258] ;  /* 0x0002580001087983 */ /* 0x002ee80000300800 */
[----:B------:R1:W-:Y:S04]  /*6460*/  STS.U16 [R29+0x24100], R6 ;  /* 0x024100061d007388 */ /* 0x0003e80000000400 */
[----:B0-----:R-:W3:Y:S04]  /*6470*/  LDL.LU R9, [R1+0x24c] ;  /* 0x00024c0001097983 */ /* 0x001ee80000300800 */
[----:B------:R0:W-:Y:S04]  /*6480*/  STS.U16 [R29+0x24d00], R7 ;  /* 0x024d00071d007388 */ /* 0x0001e80000000400 */
[----:B-1----:R-:W3:Y:S04]  /*6490*/  LDL.LU R6, [R1+0x240] ;  /* 0x0002400001067983 */ /* 0x002ee80000300800 */
[----:B0-----:R-:W3:Y:S04]  /*64a0*/  LDL.LU R7, [R1+0x234] ;  /* 0x0002340001077983 */ /* 0x001ee80000300800 */
[----:B-----5:R0:W-:Y:S04]  /*64b0*/  STS.U16 [R29+0x25500], R4 ;  /* 0x025500041d007388 */ /* 0x0201e80000000400 */
[----:B0-----:R-:W5:Y:S04]  /*64c0*/  LDL.LU R4, [R1+0x228] ;  /* 0x0002280001047983 */ /* 0x001f680000300800 */
[----:B------:R-:W-:Y:S04]  /*64d0*/  STS.U16 [R29+0x25900], R0 ;  /* 0x025900001d007388 */ /* 0x000fe80000000400 */
[----:B------:R0:W-:Y:S04]  /*64e0*/  STS.U16 [R29+0x26d00], R5 ;  /* 0x026d00051d007388 */ /* 0x0001e80000000400 */
[----:B0-----:R-:W3:Y:S04]  /*64f0*/  LDL.LU R5, [R1+0x21c] ;  /* 0x00021c0001057983 */ /* 0x001ee80000300800 */
[----:B--2---:R0:W-:Y:S04]  /*6500*/  STS.U16 [R29+0x27100], R3 ;  /* 0x027100031d007388 */ /* 0x0041e80000000400 */
[----:B0-----:R-:W2:Y:S04]  /*6510*/  LDL.LU R3, [R1+0x210] ;  /* 0x0002100001037983 */ /* 0x001ea80000300800 */
[----:B----4-:R0:W-:Y:S04]  /*6520*/  STS.U16 [R29+0x2a100], R2 ;  /* 0x02a100021d007388 */ /* 0x0101e80000000400 */
[----:B0-----:R-:W4:Y:S04]  /*6530*/  LDL.LU R2, [R1+0x204] ;  /* 0x0002040001027983 */ /* 0x001f280000300800 */
[----:B------:R-:W4:Y:S04]  /*6540*/  LDL.LU R0, [R1+0x1f8] ;  /* 0x0001f80001007983 */ /* 0x000f280000300800 */
[----:B------:R0:W-:Y:S04]  /*6550*/  STS.U16 [R29+0x25d00], R26 ;  /* 0x025d001a1d007388 */ /* 0x0001e80000000400 */
[----:B------:R1:W-:Y:S04]  /*6560*/  STS.U16 [R29+0x26100], R27 ;  /* 0x0261001b1d007388 */ /* 0x0003e80000000400 */
[----:B------:R1:W-:Y:S04]  /*6570*/  STS.U16 [R29+0x26500], R28 ;  /* 0x0265001c1d007388 */ /* 0x0003e80000000400 */
[----:B0-----:R-:W4:Y:S04]  /*6580*/  LDL.LU R26, [R1+0x1ec] ;  /* 0x0001ec00011a7983 */ /* 0x001f280000300800 */
[----:B-1----:R-:W4:Y:S04]  /*6590*/  LDL.LU R27, [R1+0x1c0] ;  /* 0x0001c000011b7983 */ /* 0x002f280000300800 */
[----:B------:R0:W-:Y:S04]  /*65a0*/  STS.U16 [R29+0x26900], R24 ;  /* 0x026900181d007388 */ /* 0x0001e80000000400 */
[----:B------:R-:W4:Y:S04]  /*65b0*/  LDL.LU R28, [R1+0x1b8] ;  /* 0x0001b800011c7983 */ /* 0x000f280000300800 */
[----:B------:R1:W-:Y:S04]  /*65c0*/  STS.U16 [R29+0x27500], R25 ;  /* 0x027500191d007388 */ /* 0x0003e80000000400 */
[----:B0-----:R-:W4:Y:S04]  /*65d0*/  LDL.LU R24, [R1+0x1b4] ;  /* 0x0001b40001187983 */ /* 0x001f280000300800 */
[----:B------:R0:W-:Y:S04]  /*65e0*/  STS.U16 [R29+0x27900], R22 ;  /* 0x027900161d007388 */ /* 0x0001e80000000400 */
[----:B-1----:R-:W4:Y:S04]  /*65f0*/  LDL.LU R25, [R1+0x1b0] ;  /* 0x0001b00001197983 */ /* 0x002f280000300800 */
        /* <DEDUP_REMOVED lines=22> */
[----:B---3--:R-:W-:Y:S04]  /*6760*/  STS.U16 [R29+0x2ad00], R10 ;  /* 0x02ad000a1d007388 */ /* 0x008fe80000000400 */
[----:B-1----:R-:W3:Y:S04]  /*6770*/  LDL.LU R13, [R1+0x3c8] ;  /* 0x0003c800010d7983 */ /* 0x002ee80000300800 */
[----:B------:R-:W-:Y:S04]  /*6780*/  STS.U16 [R29+0x2b100], R11 ;  /* 0x02b1000b1d007388 */ /* 0x000fe80000000400 */
[----:B------:R-:W-:Y:S04]  /*6790*/  STS.U16 [R29+0x2b500], R8 ;  /* 0x02b500081d007388 */ /* 0x000fe80000000400 */
[----:B------:R-:W-:Y:S04]  /*67a0*/  STS.U16 [R29+0x2b900], R9 ;  /* 0x02b900091d007388 */ /* 0x000fe80000000400 */
[----:B------:R-:W-:Y:S04]  /*67b0*/  STS.U16 [R29+0x2bd00], R6 ;  /* 0x02bd00061d007388 */ /* 0x000fe80000000400 */
[----:B------:R-:W-:Y:S04]  /*67c0*/  STS.U16 [R29+0x2c100], R7 ;  /* 0x02c100071d007388 */ /* 0x000fe80000000400 */
[----:B-----5:R-:W-:Y:S04]  /*67d0*/  STS.U16 [R29+0x2c500], R4 ;  /* 0x02c500041d007388 */ /* 0x020fe80000000400 */
[----:B------:R-:W-:Y:S04]  /*67e0*/  STS.U16 [R29+0x2c900], R5 ;  /* 0x02c900051d007388 */ /* 0x000fe80000000400 */
[----:B--2---:R0:W-:Y:S04]  /*67f0*/  STS.U16 [R29+0x2cd00], R3 ;  /* 0x02cd00031d007388 */ /* 0x0041e80000000400 */
[----:B0-----:R-:W2:Y:S04]  /*6800*/  LDL.LU R3, [R1+0x3bc] ;  /* 0x0003bc0001037983 */ /* 0x001ea80000300800 */
[----:B------:R-:W5:Y:S04]  /*6810*/  LDL.LU R10, [R1+0x3b0] ;  /* 0x0003b000010a7983 */ /* 0x000f680000300800 */
        /* <DEDUP_REMOVED lines=8> */
[----:B------:R1:W-:Y:S04]  /*68a0*/  STS.U16 [R29+0x2d500], R0 ;  /* 0x02d500001d007388 */ /* 0x0003e80000000400 */
[----:B0-----:R-:W4:Y:S04]  /*68b0*/  LDL.LU R2, [R1+0x360] ;  /* 0x0003600001027983 */ /* 0x001f280000300800 */
[----:B-1----:R-:W2:Y:S04]  /*68c0*/  LDL.LU R0, [R1+0x30bc] ;  /* 0x0030bc0001007983 */ /* 0x002ea80000300800 */
[----:B------:R-:W-:Y:S04]  /*68d0*/  STS.U16 [R29+0x2d900], R26 ;  /* 0x02d9001a1d007388 */ /* 0x000fe80000000400 */
[----:B------:R-:W-:Y:S04]  /*68e0*/  STS.U16 [R29+0x2dd00], R27 ;  /* 0x02dd001b1d007388 */ /* 0x000fe80000000400 */
[----:B------:R2:W-:Y:S04]  /*68f0*/  STS.U16 [R29+0x2e100], R28 ;  /* 0x02e1001c1d007388 */ /* 0x0005e80000000400 */
[----:B------:R-:W-:Y:S04]  /*6900*/  STS.U16 [R29+0x2e500], R24 ;  /* 0x02e500181d007388 */ /* 0x000fe80000000400 */
[----:B------:R-:W-:Y:S04]  /*6910*/  STS.U16 [R29+0x2e900], R25 ;  /* 0x02e900191d007388 */ /* 0x000fe80000000400 */
[----:B------:R-:W-:Y:S04]  /*6920*/  STS.U16 [R29+0x2ed00], R22 ;  /* 0x02ed00161d007388 */ /* 0x000fe80000000400 */
[----:B------:R-:W-:Y:S04]  /*6930*/  STS.U16 [R29+0x2f100], R23 ;  /* 0x02f100171d007388 */ /* 0x000fe80000000400 */
[----:B------:R-:W-:Y:S04]  /*6940*/  STS.U16 [R29+0x2f500], R20 ;  /* 0x02f500141d007388 */ /* 0x000fe80000000400 */
[----:B------:R-:W-:Y:S04]  /*6950*/  STS.U16 [R29+0x2f900], R21 ;  /* 0x02f900151d007388 */ /* 0x000fe80000000400 */
[----:B------:R-:W-:Y:S01]  /*6960*/  STS.U16 [R29+0x2fd00], R18 ;  /* 0x02fd00121d007388 */ /* 0x000fe20000000400 */
[----:B--2---:R-:W-:-:S03]  /*6970*/  LOP3.LUT R28, R0, 0x40, RZ, 0x3c, !PT ;  /* 0x00000040001c7812 */ /* 0x004fc600078e3cff */
[----:B------:R-:W-:Y:S04]  /*6980*/  STL [R1+0x3090], R0 ;  /* 0x0030900001007387 */ /* 0x000fe80000100800 */
[----:B------:R0:W-:Y:S04]  /*6990*/  STS.U16 [R28+0x21e00], R3 ;  /* 0x021e00031c007388 */ /* 0x0001e80000000400 */
[----:B0-----:R-:W2:Y:S04]  /*69a0*/  LDL.LU R3, [R1+0x358] ;  /* 0x0003580001037983 */ /* 0x001ea80000300800 */
[----:B------:R-:W2:Y:S04]  /*69b0*/  LDL.LU R29, [R1+0x340] ;  /* 0x00034000011d7983 */ /* 0x000ea80000300800 */
[----:B--2---:R0:W-:Y:S04]  /*69c0*/  STL [R1+0x30b4], R29 ;  /* 0x0030b41d01007387 */ /* 0x0041e80000100800 */
[----:B0-----:R-:W2:Y:S04]  /*69d0*/  LDL.LU R29, [R1+0x348] ;  /* 0x00034800011d7983 */ /* 0x001ea80000300800 */
[----:B------:R-:W-:Y:S04]  /*69e0*/  STS.U16 [R28+0x20200], R19 ;  /* 0x020200131c007388 */ /* 0x000fe80000000400 */
[----:B------:R-:W-:Y:S04]  /*69f0*/  STS.U16 [R28+0x20600], R16 ;  /* 0x020600101c007388 */ /* 0x000fe80000000400 */
[----:B------:R-:W-:Y:S04]  /*6a00*/  STS.U16 [R28+0x20a00], R17 ;  /* 0x020a00111c007388 */ /* 0x000fe80000000400 */
[----:B--2---:R0:W-:Y:S04]  /*6a10*/  STL [R1+0x30b8], R29 ;  /* 0x0030b81d01007387 */ /* 0x0041e80000100800 */
        /* <DEDUP_REMOVED lines=13> */
[----:B------:R0:W-:Y:S04]  /*6af0*/  STS.U16 [R28+0x20e00], R14 ;  /* 0x020e000e1c007388 */ /* 0x0001e80000000400 */
[----:B------:R-:W2:Y:S04]  /*6b00*/  LDL.LU R17, [R1+0x2d8] ;  /* 0x0002d80001117983 */ /* 0x000ea80000300800 */
[----:B------:R1:W-:Y:S04]  /*6b10*/  STS.U16 [R28+0x21200], R15 ;  /* 0x0212000f1c007388 */ /* 0x0003e80000000400 */
[----:B0-----:R-:W2:Y:S04]  /*6b20*/  LDL.LU R14, [R1+0x2d0] ;  /* 0x0002d000010e7983 */ /* 0x001ea80000300800 */
[----:B----4-:R0:W-:Y:S04]  /*6b30*/  STS.U16 [R28+0x24200], R2 ;  /* 0x024200021c007388 */ /* 0x0101e80000000400 */
[----:B-1----:R-:W4:Y:S04]  /*6b40*/  LDL.LU R15, [R1+0x2c8] ;  /* 0x0002c800010f7983 */ /* 0x002f280000300800 */
[----:B------:R1:W-:Y:S04]  /*6b50*/  STS.U16 [R28+0x21600], R12 ;  /* 0x0216000c1c007388 */ /* 0x0003e80000000400 */
[----:B0-----:R-:W4:Y:S04]  /*6b60*/  LDL.LU R2, [R1+0x2c0] ;  /* 0x0002c00001027983 */ /* 0x001f280000300800 */
[----:B---3--:R0:W-:Y:S04]  /*6b70*/  STS.U16 [R28+0x21a00], R13 ;  /* 0x021a000d1c007388 */ /* 0x0081e80000000400 */
[----:B-1----:R-:W3:Y:S04]  /*6b80*/  LDL.LU R12, [R1+0x2b4] ;  /* 0x0002b400010c7983 */ /* 0x002ee80000300800 */
[----:B-----5:R1:W-:Y:S04]  /*6b90*/  STS.U16 [R28+0x22200], R10 ;  /* 0x0222000a1c007388 */ /* 0x0203e80000000400 */
[----:B0-----:R-:W5:Y:S04]  /*6ba0*/  LDL.LU R13, [R1+0x2a8] ;  /* 0x0002a800010d7983 */ /* 0x001f680000300800 */
[----:B------:R0:W-:Y:S04]  /*6bb0*/  STS.U16 [R28+0x22600], R11 ;  /* 0x0226000b1c007388 */ /* 0x0001e80000000400 */
[----:B-1----:R-:W3:Y:S04]  /*6bc0*/  LDL.LU R10, [R1+0x29c] ;  /* 0x00029c00010a7983 */ /* 0x002ee80000300800 */
        /* <DEDUP_REMOVED lines=14> */
[----:B-1----:R-:W3:Y:S04]  /*6cb0*/  LDL.LU R3, [R1+0x23c] ;  /* 0x00023c0001037983 */ /* 0x002ee80000300800 */
[----:B--2---:R0:W-:Y:S04]  /*6cc0*/  STS.U16 [R28+0x24a00], R29 ;  /* 0x024a001d1c007388 */ /* 0x0041e80000000400 */
[----:B0-----:R-:W2:Y:S04]  /*6cd0*/  LDL.LU R29, [R1+0x30b8] ;  /* 0x0030b800011d7983 */ /* 0x001ea80000300800 */
[----:B------:R-:W-:Y:S04]  /*6ce0*/  STS.U16 [R28+0x25600], R0 ;  /* 0x025600001c007388 */ /* 0x000fe80000000400 */
[----:B----4-:R-:W-:Y:S04]  /*6cf0*/  STS.U16 [R28+0x29200], R2 ;  /* 0x029200021c007388 */ /* 0x010fe80000000400 */
[----:B---3--:R-:W-:Y:S04]  /*6d00*/  STS.U16 [R28+0x2be00], R3 ;  /* 0x02be00031c007388 */ /* 0x008fe80000000400 */
[----:B--2---:R0:W-:Y:S04]  /*6d10*/  STS.U16 [R28+0x24e00], R29 ;  /* 0x024e001d1c007388 */ /* 0x0041e80000000400 */
[----:B0-----:R-:W2:Y:S04]  /*6d20*/  LDL.LU R29, [R1+0x30b4] ;  /* 0x0030b400011d7983 */ /* 0x001ea80000300800 */
[----:B------:R-:W3:Y:S04]  /*6d30*/  LDL.LU R2, [R1+0x230] ;  /* 0x0002300001027983 */ /* 0x000ee80000300800 */
[----:B------:R-:W4:Y:S04]  /*6d40*/  LDL.LU R3, [R1+0x224] ;  /* 0x0002240001037983 */ /* 0x000f280000300800 */
[----:B------:R-:W2:Y:S04]  /*6d50*/  LDL.LU R0, [R1+0x188] ;  /* 0x0001880001007983 */ /* 0x000ea80000300800 */
[----:B--2---:R0:W-:Y:S04]  /*6d60*/  STL [R1+0x3094], R0 ;  /* 0x0030940001007387 */ /* 0x0041e80000100800 */
[----:B0-----:R-:W2:Y:S04]  /*6d70*/  LDL.LU R0, [R1+0x18c] ;  /* 0x00018c0001007983 */ /* 0x001ea80000300800 */
        /* <DEDUP_REMOVED lines=12> */
[----:B------:R-:W-:Y:S04]  /*6e40*/  STS.U16 [R28+0x25200], R29 ;  /* 0x0252001d1c007388 */ /* 0x000fe80000000400 */
        /* <DEDUP_REMOVED lines=8> */
[----:B------:R0:W-:Y:S04]  /*6ed0*/  STS.U16 [R28+0x26600], R25 ;  /* 0x026600191c007388 */ /* 0x0001e80000000400 */
[----:B------:R-:W2:Y:S04]  /*6ee0*/  LDL.LU R24, [R1+0x174] ;  /* 0x0001740001187983 */ /* 0x000ea80000300800 */
[----:B------:R1:W-:Y:S04]  /*6ef0*/  STS.U16 [R28+0x26a00], R22 ;  /* 0x026a00161c007388 */ /* 0x0003e80000000400 */
[----:B0-----:R-:W2:Y:S04]  /*6f00*/  LDL.LU R25, [R1+0x170] ;  /* 0x0001700001197983 */ /* 0x001ea80000300800 */
[----:B------:R0:W-:Y:S04]  /*6f10*/  STS.U16 [R28+0x26e00], R23 ;  /* 0x026e00171c007388 */ /* 0x0001e80000000400 */
[----:B-1----:R-:W2:Y:S04]  /*6f20*/  LDL.LU R22, [R1+0x40c] ;  /* 0x00040c0001167983 */ /* 0x002ea80000300800 */
        /* <DEDUP_REMOVED lines=12> */
[----:B------:R-:W-:Y:S04]  /*6ff0*/  STS.U16 [R28+0x28a00], R14 ;  /* 0x028a000e1c007388 */ /* 0x000fe80000000400 */
[----:B------:R1:W-:Y:S04]  /*7000*/  STS.U16 [R28+0x28e00], R15 ;  /* 0x028e000f1c007388 */ /* 0x0003e80000000400 */
[----:B0-----:R-:W2:Y:S04]  /*7010*/  LDL.LU R17, [R1+0x3b8] ;  /* 0x0003b80001117983 */ /* 0x001ea80000300800 */
[----:B------:R-:W-:Y:S04]  /*7020*/  STS.U16 [R28+0x29600], R12 ;  /* 0x0296000c1c007388 */ /* 0x000fe80000000400 */
[----:B-----5:R0:W-:Y:S04]  /*7030*/  STS.U16 [R28+0x29a00], R13 ;  /* 0x029a000d1c007388 */ /* 0x0201e80000000400 */
[----:B-1----:R-:W5:Y:S04]  /*7040*/  LDL.LU.64 R14, [R1+0x128] ;  /* 0x00012800010e7983 */ /* 0x002f680000300a00 */
[----:B------:R-:W-:Y:S04]  /*7050*/  STS.U16 [R28+0x29e00], R10 ;  /* 0x029e000a1c007388 */ /* 0x000fe80000000400 */
[----:B------:R1:W-:Y:S04]  /*7060*/  STS.U16 [R28+0x2a200], R11 ;  /* 0x02a2000b1c007388 */ /* 0x0003e80000000400 */
[----:B0-----:R-:W5:Y:S04]  /*7070*/  LDL.LU.64 R12, [R1+0x120] ;  /* 0x00012000010c7983 */ /* 0x001f680000300a00 */
[----:B------:R-:W-:Y:S04]  /*7080*/  STS.U16 [R28+0x2a600], R8 ;  /* 0x02a600081c007388 */ /* 0x000fe80000000400 */
[----:B------:R0:W-:Y:S04]  /*7090*/  STS.U16 [R28+0x2aa00], R9 ;  /* 0x02aa00091c007388 */ /* 0x0001e80000000400 */
[----:B-1----:R-:W5:Y:S04]  /*70a0*/  LDL.LU.64 R10, [R1+0x118] ;  /* 0x00011800010a7983 */ /* 0x002f680000300a00 */
[----:B------:R-:W-:Y:S04]  /*70b0*/  STS.U16 [R28+0x2ae00], R6 ;  /* 0x02ae00061c007388 */ /* 0x000fe80000000400 */
[----:B------:R1:W-:Y:S04]  /*70c0*/  STS.U16 [R28+0x2b200], R7 ;  /* 0x02b200071c007388 */ /* 0x0003e80000000400 */
[----:B0-----:R-:W5:Y:S04]  /*70d0*/  LDL.LU.64 R8, [R1+0x110] ;  /* 0x0001100001087983 */ /* 0x001f680000300a00 */
[----:B------:R-:W-:Y:S04]  /*70e0*/  STS.U16 [R28+0x2b600], R4 ;  /* 0x02b600041c007388 */ /* 0x000fe80000000400 */
[----:B------:R0:W-:Y:S04]  /*70f0*/  STS.U16 [R28+0x2ba00], R5 ;  /* 0x02ba00051c007388 */ /* 0x0001e80000000400 */
[----:B-1----:R-:W5:Y:S04]  /*7100*/  LDL.LU.64 R6, [R1+0x108] ;  /* 0x0001080001067983 */ /* 0x002f680000300a00 */
[----:B---3--:R-:W-:Y:S04]  /*7110*/  STS.U16 [R28+0x2c200], R2 ;  /* 0x02c200021c007388 */ /* 0x008fe80000000400 */
[----:B----4-:R1:W-:Y:S04]  /*7120*/  STS.U16 [R28+0x2c600], R3 ;  /* 0x02c600031c007388 */ /* 0x0103e80000000400 */
[----:B0-----:R-:W3:Y:S04]  /*7130*/  LDL.LU.64 R4, [R1+0x100] ;  /* 0x0001000001047983 */ /* 0x001ee80000300a00 */
[----:B-1----:R-:W4:Y:S04]  /*7140*/  LDL.LU.64 R2, [R1+0xf8] ;  /* 0x0000f80001027983 */ /* 0x002f280000300a00 */
[----:B--2---:R0:W-:Y:S04]  /*7150*/  STS.U16 [R28+0x2ca00], R0 ;  /* 0x02ca00001c007388 */ /* 0x0041e80000000400 */
[----:B0-----:R-:W2:Y:S04]  /*7160*/  LDL.LU R0, [R1+0x30b0] ;  /* 0x0030b00001007983 */ /* 0x001ea80000300800 */
        /* <DEDUP_REMOVED lines=16> */
[----:B------:R-:W-:Y:S04]  /*7270*/  STS.U16 [R28+0x2f200], R26 ;  /* 0x02f2001a1c007388 */ /* 0x000fe80000000400 */
[----:B------:R0:W-:Y:S01]  /*7280*/  STS.U16 [R28+0x2f600], R27 ;  /* 0x02f6001b1c007388 */ /* 0x0001e20000000400 */
[----:B--2---:R-:W-:-:S05]  /*7290*/  LOP3.LUT R0, R0, 0x60, RZ, 0x3c, !PT ;  /* 0x0000006000007812 */ /* 0x004fca00078e3cff */
[----:B------:R-:W-:Y:S04]  /*72a0*/  STL [R1+0x3000], R0 ;  /* 0x0030000001007387 */ /* 0x000fe80000100800 */
[----:B0-----:R-:W2:Y:S04]  /*72b0*/  LDL.LU.64 R26, [R1+0x68] ;  /* 0x00006800011a7983 */ /* 0x001ea80000300a00 */
[----:B--2---:R0:W-:Y:S04]  /*72c0*/  STL.64 [R1+0x3008], R26 ;  /* 0x0030081a01007387 */ /* 0x0041e80000100a00 */
        /* <DEDUP_REMOVED lines=19> */
[----:B------:R-:W-:Y:S04]  /*7400*/  STS.U16 [R28+0x2ee00], R29 ;  /* 0x02ee001d1c007388 */ /* 0x000fe80000000400 */
        /* <DEDUP_REMOVED lines=9> */
[----:B------:R4:W-:Y:S04]  /*74a0*/  STS.U16 [R0+0x21f00], R17 ;  /* 0x021f001100007388 */ /* 0x0009e80000000400 */
[----:B-----5:R-:W5:Y:S04]  /*74b0*/  LDG.E.U16 R14, [R14.64] ;  /* 0x000000060e0e7981 */ /* 0x020f68000c1e1500 */
[----:B------:R-:W5:Y:S04]  /*74c0*/  LDG.E.U16 R12, [R12.64] ;  /* 0x000000060c0c7981 */ /* 0x000f68000c1e1500 */
[----:B------:R-:W5:Y:S04]  /*74d0*/  LDG.E.U16 R10, [R10.64] ;  /* 0x000000060a0a7981 */ /* 0x000f68000c1e1500 */
[----:B------:R-:W5:Y:S04]  /*74e0*/  LDG.E.U16 R8, [R8.64] ;  /* 0x0000000608087981 */ /* 0x000f68000c1e1500 */
[----:B------:R-:W5:Y:S04]  /*74f0*/  LDG.E.U16 R6, [R6.64] ;  /* 0x0000000606067981 */ /* 0x000f68000c1e1500 */
[----:B---3--:R-:W3:Y:S04]  /*7500*/  LDG.E.U16 R4, [R4.64] ;  /* 0x0000000604047981 */ /* 0x008ee8000c1e1500 */
[----:B----4-:R-:W4:Y:S04]  /*7510*/  LDG.E.U16 R0, [R2.64] ;  /* 0x0000000602007981 */ /* 0x010f28000c1e1500 */
[----:B--2---:R0:W-:Y:S04]  /*7520*/  STL.64 [R1+0x3058], R26 ;  /* 0x0030581a01007387 */ /* 0x0041e80000100a00 */
[----:B0-----:R-:W2:Y:S04]  /*7530*/  LDL.LU.64 R26, [R1+0xc0] ;  /* 0x0000c000011a7983 */ /* 0x001ea80000300a00 */
[----:B--2---:R0:W-:Y:S04]  /*7540*/  STL.64 [R1+0x3060], R26 ;  /* 0x0030601a01007387 */ /* 0x0041e80000100a00 */
[----:B-----5:R-:W-:Y:S04]  /*7550*/  STL [R1+0x128], R14 ;  /* 0x0001280e01007387 */ /* 0x020fe80000100800 */
[----:B0-----:R-:W2:Y:S04]  /*7560*/  LDL.LU.64 R26, [R1+0xc8] ;  /* 0x0000c800011a7983 */ /* 0x001ea80000300a00 */
[----:B------:R-:W-:Y:S04]  /*7570*/  STL [R1+0x120], R12 ;  /* 0x0001200c01007387 */ /* 0x000fe80000100800 */
[----:B--2---:R0:W-:Y:S04]  /*7580*/  STL.64 [R1+0x3068], R26 ;  /* 0x0030681a01007387 */ /* 0x0041e80000100a00 */
[----:B------:R-:W-:Y:S04]  /*7590*/  STL [R1+0x118], R10 ;  /* 0x0001180a01007387 */ /* 0x000fe80000100800 */
[----:B0-----:R-:W2:Y:S04]  /*75a0*/  LDL.LU.64 R26, [R1+0xd0] ;  /* 0x0000d000011a7983 */ /* 0x001ea80000300a00 */
[----:B------:R-:W-:Y:S04]  /*75b0*/  STL [R1+0x110], R8 ;  /* 0x0001100801007387 */ /* 0x000fe80000100800 */
[----:B--2---:R0:W-:Y:S04]  /*75c0*/  STL.64 [R1+0x3070], R26 ;  /* 0x0030701a01007387 */ /* 0x0041e80000100a00 */
[----:B------:R-:W-:Y:S04]  /*75d0*/  STL [R1+0x108], R6 ;  /* 0x0001080601007387 */ /* 0x000fe80000100800 */
[----:B0-----:R-:W2:Y:S04]  /*75e0*/  LDL.LU.64 R26, [R1+0xd8] ;  /* 0x0000d800011a7983 */ /* 0x001ea80000300a00 */
[----:B---3--:R-:W-:Y:S04]  /*75f0*/  STL [R1+0x100], R4 ;  /* 0x0001000401007387 */ /* 0x008fe80000100800 */
[----:B--2---:R0:W-:Y:S04]  /*7600*/  STL.64 [R1+0x3078], R26 ;  /* 0x0030781a01007387 */ /* 0x0041e80000100a00 */
[----:B----4-:R-:W-:Y:S04]  /*7610*/  STL [R1+0xf8], R0 ;  /* 0x0000f80001007387 */ /* 0x010fe80000100800 */
[----:B0-----:R-:W2:Y:S04]  /*7620*/  LDL.LU.64 R26, [R1+0xe0] ;  /* 0x0000e000011a7983 */ /* 0x001ea80000300a00 */
[----:B--2---:R0:W-:Y:S04]  /*7630*/  STL.64 [R1+0x3080], R26 ;  /* 0x0030801a01007387 */ /* 0x0041e80000100a00 */
[----:B0-----:R-:W2:Y:S04]  /*7640*/  LDL.LU.64 R26, [R1+0xe8] ;  /* 0x0000e800011a7983 */ /* 0x001ea80000300a00 */
[----:B--2---:R0:W-:Y:S04]  /*7650*/  STL.64 [R1+0x3088], R26 ;  /* 0x0030881a01007387 */ /* 0x0041e80000100a00 */
[----:B0-----:R-:W2:Y:S04]  /*7660*/  LDL.LU.64 R26, [R1+0xf0] ;  /* 0x0000f000011a7983 */ /* 0x001ea80000300a00 */
[----:B------:R-:W3:Y:S04]  /*7670*/  LDL.LU.64 R24, [R1+0x60] ;  /* 0x0000600001187983 */ /* 0x000ee80000300a00 */
[----:B------:R-:W4:Y:S04]  /*7680*/  LDL.LU.64 R22, [R1+0x58] ;  /* 0x0000580001167983 */ /* 0x000f280000300a00 */
[----:B------:R-:W5:Y:S04]  /*7690*/  LDL.LU.64 R20, [R1+0x50] ;  /* 0x0000500001147983 */ /* 0x000f680000300a00 */
        /* <DEDUP_REMOVED lines=9> */
[----:B------:R-:W5:Y:S04]  /*7730*/  LDL.LU.64 R28, [R1] ;  /* 0x00000000011c7983 */ /* 0x000f680000300a00 */
[----:B--2---:R0:W2:Y:S04]  /*7740*/  LDG.E.U16 R0, [R26.64] ;  /* 0x000000061a007981 */ /* 0x0040a8000c1e1500 */
[----:B---3--:R1:W3:Y:S04]  /*7750*/  LDG.E.U16 R25, [R24.64] ;  /* 0x0000000618197981 */ /* 0x0082e8000c1e1500 */
[----:B----4-:R4:W3:Y:S04]  /*7760*/  LDG.E.U16 R23, [R22.64] ;  /* 0x0000000616177981 */ /* 0x0108e8000c1e1500 */
[----:B0-----:R-:W3:Y:S04]  /*7770*/  LDL.LU.64 R26, [R1+0x3088] ;  /* 0x00308800011a7983 */ /* 0x001ee80000300a00 */
[----:B-----5:R0:W5:Y:S04]  /*7780*/  LDG.E.U16 R21, [R20.64] ;  /* 0x0000000614157981 */ /* 0x020168000c1e1500 */
[----:B------:R0:W4:Y:S04]  /*7790*/  LDG.E.U16 R19, [R18.64] ;  /* 0x0000000612137981 */ /* 0x000128000c1e1500 */
        /* <DEDUP_REMOVED lines=8> */
[----:B------:R-:W4:Y:S04]  /*7820*/  LDG.E.U16 R28, [R28.64] ;  /* 0x000000061c1c7981 */ /* 0x000f28000c1e1500 */
[----:B--2---:R3:W-:Y:S04]  /*7830*/  STL [R1+0xf0], R0 ;  /* 0x0000f00001007387 */ /* 0x0047e80000100800 */
[----:B---3--:R2:W3:Y:S04]  /*7840*/  LDG.E.U16 R0, [R26.64] ;  /* 0x000000061a007981 */ /* 0x0084e8000c1e1500 */
[----:B--2---:R-:W2:Y:S04]  /*7850*/  LDL.LU.64 R26, [R1+0x3080] ;  /* 0x00308000011a7983 */ /* 0x004ea80000300a00 */
[----:B---3--:R2:W-:Y:S04]  /*7860*/  STL [R1+0xe8], R0 ;  /* 0x0000e80001007387 */ /* 0x0085e80000100800 */
[----:B--2---:R2:W3:Y:S04]  /*7870*/  LDG.E.U16 R0, [R26.64] ;  /* 0x000000061a007981 */ /* 0x0044e8000c1e1500 */
        /* <DEDUP_REMOVED lines=43> */
[----:B--2---:R2:W4:Y:S04]  /*7b30*/  LDG.E.U16 R27, [R26.64] ;  /* 0x000000061a1b7981 */ /* 0x004528000c1e1500 */
[----:B---3--:R3:W-:Y:S04]  /*7b40*/  STL [R1+0x70], R0 ;  /* 0x0000700001007387 */ /* 0x0087e80000100800 */
[----:B---3--:R-:W3:Y:S04]  /*7b50*/  LDL.LU R0, [R1+0x3000] ;  /* 0x0030000001007983 */ /* 0x008ee80000300800 */
[----:B--2---:R-:W2:Y:S04]  /*7b60*/  LDL.LU R26, [R1+0x2ffc] ;  /* 0x002ffc00011a7983 */ /* 0x004ea80000300800 */
[----:B----4-:R4:W-:Y:S04]  /*7b70*/  STL [R1+0x68], R27 ;  /* 0x0000681b01007387 */ /* 0x0109e80000100800 */
[----:B----4-:R-:W2:Y:S04]  /*7b80*/  LDL.LU R27, [R1+0x2ff8] ;  /* 0x002ff800011b7983 */ /* 0x010ea80000300800 */
[----:B-1----:R-:W4:Y:S04]  /*7b90*/  LDL.LU R24, [R1+0x2ff4] ;  /* 0x002ff40001187983 */ /* 0x002f280000300800 */
[----:B------:R1:W-:Y:S04]  /*7ba0*/  STL [R1+0x60], R25 ;  /* 0x0000601901007387 */ /* 0x0003e80000100800 */
[----:B-1----:R-:W4:Y:S04]  /*7bb0*/  LDL.LU R25, [R1+0x2ff0] ;  /* 0x002ff00001197983 */ /* 0x002f280000300800 */
[----:B------:R-:W3:Y:S04]  /*7bc0*/  LDL.LU R22, [R1+0x2fec] ;  /* 0x002fec0001167983 */ /* 0x000ee80000300800 */
[----:B------:R1:W-:Y:S04]  /*7bd0*/  STL [R1+0x58], R23 ;  /* 0x0000581701007387 */ /* 0x0003e80000100800 */
[----:B-1----:R-:W3:Y:S04]  /*7be0*/  LDL.LU R23, [R1+0x2fe8] ;  /* 0x002fe80001177983 */ /* 0x002ee80000300800 */
[----:B0-----:R-:W3:Y:S04]  /*7bf0*/  LDL.LU R20, [R1+0x2fe4] ;  /* 0x002fe40001147983 */ /* 0x001ee80000300800 */
[----:B-----5:R0:W-:Y:S04]  /*7c00*/  STL [R1+0x50], R21 ;  /* 0x0000501501007387 */ /* 0x0201e80000100800 */
[----:B0-----:R-:W5:Y:S04]  /*7c10*/  LDL.LU R21, [R1+0x2fe0] ;  /* 0x002fe00001157983 */ /* 0x001f680000300800 */
[----:B------:R-:W5:Y:S04]  /*7c20*/  LDL.LU R18, [R1+0x2fdc] ;  /* 0x002fdc0001127983 */ /* 0x000f680000300800 */
[----:B------:R0:W-:Y:S04]  /*7c30*/  STL [R1+0x48], R19 ;  /* 0x0000481301007387 */ /* 0x0001e80000100800 */
        /* <DEDUP_REMOVED lines=25> */
[----:B------:R0:W-:Y:S04]  /*7dd0*/  STL [R1+0x2f40], R28 ;  /* 0x002f401c01007387 */ /* 0x0001e80000100800 */
[----:B0-----:R-:W5:Y:S04]  /*7de0*/  LDL.LU.64 R28, [R1+0x130] ;  /* 0x00013000011c7983 */ /* 0x001f680000300a00 */
[----:B--2---:R-:W2:Y:S04]  /*7df0*/  LDG.E.U16 R26, [R26.64] ;  /* 0x000000061a1a7981 */ /* 0x004ea8000c1e1500 */
[----:B----4-:R-:W4:Y:S04]  /*7e00*/  LDG.E.U16 R24, [R24.64] ;  /* 0x0000000618187981 */ /* 0x010f28000c1e1500 */
[----:B---3--:R-:W3:Y:S04]  /*7e10*/  LDG.E.U16 R22, [R22.64] ;  /* 0x0000000616167981 */ /* 0x008ee8000c1e1500 */
[----:B-----5:R-:W5:Y:S04]  /*7e20*/  LDG.E.U16 R20, [R20.64] ;  /* 0x0000000614147981 */ /* 0x020f68000c1e1500 */
[----:B------:R-:W2:Y:S04]  /*7e30*/  LDG.E.U16 R18, [R18.64] ;  /* 0x0000000612127981 */ /* 0x000ea8000c1e1500 */
[----:B------:R-:W2:Y:S04]  /*7e40*/  LDG.E.U16 R16, [R16.64] ;  /* 0x0000000610107981 */ /* 0x000ea8000c1e1500 */
[----:B------:R-:W2:Y:S04]  /*7e50*/  LDG.E.U16 R14, [R14.64] ;  /* 0x000000060e0e7981 */ /* 0x000ea8000c1e1500 */
[----:B------:R-:W2:Y:S04]  /*7e60*/  LDG.E.U16 R12, [R12.64] ;  /* 0x000000060c0c7981 */ /* 0x000ea8000c1e1500 */
[----:B------:R-:W2:Y:S04]  /*7e70*/  LDG.E.U16 R10, [R10.64] ;  /* 0x000000060a0a7981 */ /* 0x000ea8000c1e1500 */
[----:B------:R0:W2:Y:S04]  /*7e80*/  LDG.E.U16 R8, [R8.64] ;  /* 0x0000000608087981 */ /* 0x0000a8000c1e1500 */
[----:B------:R-:W2:Y:S04]  /*7e90*/  LDG.E.U16 R6, [R6.64] ;  /* 0x0000000606067981 */ /* 0x000ea8000c1e1500 */
[----:B------:R1:W2:Y:S04]  /*7ea0*/  LDG.E.U16 R4, [R4.64] ;  /* 0x0000000604047981 */ /* 0x0002a8000c1e1500 */
[----:B------:R-:W2:Y:S04]  /*7eb0*/  LDG.E.U16 R2, [R2.64] ;  /* 0x0000000602027981 */ /* 0x000ea8000c1e1500 */
[----:B------:R-:W2:Y:S04]  /*7ec0*/  LDG.E.U16 R29, [R28.64] ;  /* 0x000000061c1d7981 */ /* 0x000ea8000c1e1500 */
[----:B--2---:R2:W-:Y:S04]  /*7ed0*/  STL [R1+0x2f44], R29 ;  /* 0x002f441d01007387 */ /* 0x0045e80000100800 */
[----:B--2---:R-:W1:Y:S04]  /*7ee0*/  LDL.LU.64 R28, [R1+0x140] ;  /* 0x00014000011c7983 */ /* 0x004e680000300a00 */
[----:B------:R2:W-:Y:S04]  /*7ef0*/  STL [R1+0x2f48], R2 ;  /* 0x002f480201007387 */ /* 0x0005e80000100800 */
[----:B--2---:R-:W2:Y:S04]  /*7f00*/  LDL.LU.64 R2, [R1+0x138] ;  /* 0x0001380001027983 */ /* 0x004ea80000300a00 */
[----:B-1----:R1:W3:Y:S04]  /*7f10*/  LDG.E.U16 R5, [R28.64] ;  /* 0x000000061c057981 */ /* 0x0022e8000c1e1500 */
[----:B--2---:R-:W2:Y:S04]  /*7f20*/  LDG.E.U16 R3, [R2.64] ;  /* 0x0000000602037981 */ /* 0x004ea8000c1e1500 */
[----:B--2---:R-:W-:Y:S04]  /*7f30*/  STL [R1+0x2f4c], R3 ;  /* 0x002f4c0301007387 */ /* 0x004fe80000100800 */
[----:B------:R2:W-:Y:S04]  /*7f40*/  STL [R1+0x2f50], R4 ;  /* 0x002f500401007387 */ /* 0x0005e80000100800 */
[----:B--2---:R-:W2:Y:S04]  /*7f50*/  LDL.LU R4, [R1+0x120] ;  /* 0x0001200001047983 */ /* 0x004ea80000300800 */
[----:B------:R-:W2:Y:S04]  /*7f60*/  LDL.LU R3, [R1+0x118] ;  /* 0x0001180001037983 */ /* 0x000ea80000300800 */
[----:B------:R-:W2:Y:S04]  /*7f70*/  LDL.LU R2, [R1+0x110] ;  /* 0x0001100001027983 */ /* 0x000ea80000300800 */
[----:B-1----:R-:W2:Y:S04]  /*7f80*/  LDL.LU R29, [R1+0x108] ;  /* 0x00010800011d7983 */ /* 0x002ea80000300800 */
[----:B------:R-:W2:Y:S04]  /*7f90*/  LDL.LU R28, [R1+0x100] ;  /* 0x00010000011c7983 */ /* 0x000ea80000300800 */
[----:B---3--:R1:W-:Y:S04]  /*7fa0*/  STL [R1+0x2f54], R5 ;  /* 0x002f540501007387 */ /* 0x0083e80000100800 */
[----:B-1----:R-:W3:Y:S04]  /*7fb0*/  LDL.LU R5, [R1+0x128] ;  /* 0x0001280001057983 */ /* 0x002ee80000300800 */
[----:B------:R1:W-:Y:S04]  /*7fc0*/  STL [R1+0x2f58], R6 ;  /* 0x002f580601007387 */ /* 0x0003e80000100800 */
[----:B-1----:R-:W2:Y:S04]  /*7fd0*/  LDL.LU.64 R6, [R1+0x148] ;  /* 0x0001480001067983 */ /* 0x002ea80000300a00 */
[----:B--2---:R-:W2:Y:S04]  /*7fe0*/  LDG.E.U16 R7, [R6.64] ;  /* 0x0000000606077981 */ /* 0x004ea8000c1e1500 */
[----:B--2---:R1:W-:Y:S04]  /*7ff0*/  STL [R1+0x2f5c], R7 ;  /* 0x002f5c0701007387 */ /* 0x0043e80000100800 */
[----:B-1----:R-:W0:Y:S04]  /*8000*/  LDL.LU.64 R6, [R1+0x150] ;  /* 0x0001500001067983 */ /* 0x002e280000300a00 */
[----:B0-----:R-:W2:Y:S04]  /*8010*/  LDG.E.U16 R9, [R6.64] ;  /* 0x0000000606097981 */ /* 0x001ea8000c1e1500 */
[----:B------:R-:W-:Y:S04]  /*8020*/  STL [R1+0x2f60], R8 ;  /* 0x002f600801007387 */ /* 0x000fe80000100800 */
[----:B--2---:R-:W-:Y:S04]  /*8030*/  STL [R1+0x2f64], R9 ;  /* 0x002f640901007387 */ /* 0x004fe80000100800 */
[----:B------:R-:W-:Y:S04]  /*8040*/  STL [R1+0x2f68], R10 ;  /* 0x002f680a01007387 */ /* 0x000fe80000100800 */
[----:B------:R-:W-:Y:S04]  /*8050*/  STL [R1+0x2f6c], R12 ;  /* 0x002f6c0c01007387 */ /* 0x000fe80000100800 */
[----:B------:R-:W-:Y:S04]  /*8060*/  STL [R1+0x2f70], R14 ;  /* 0x002f700e01007387 */ /* 0x000fe80000100800 */
[----:B------:R-:W-:Y:S04]  /*8070*/  STL [R1+0x2f74], R16 ;  /* 0x002f741001007387 */ /* 0x000fe80000100800 */
[----:B------:R-:W-:Y:S04]  /*8080*/  STL [R1+0x2f78], R18 ;  /* 0x002f781201007387 */ /* 0x000fe80000100800 */
[----:B-----5:R-:W-:Y:S04]  /*8090*/  STL [R1+0x2f7c], R20 ;  /* 0x002f7c1401007387 */ /* 0x020fe80000100800 */
[----:B------:R-:W-:Y:S04]  /*80a0*/  STL [R1+0x2f80], R22 ;  /* 0x002f801601007387 */ /* 0x000fe80000100800 */
[----:B----4-:R-:W-:Y:S04]  /*80b0*/  STL [R1+0x2f84], R24 ;  /* 0x002f841801007387 */ /* 0x010fe80000100800 */
[----:B------:R0:W-:Y:S04]  /*80c0*/  STL [R1+0x2f88], R26 ;  /* 0x002f881a01007387 */ /* 0x0001e80000100800 */
[----:B0-----:R-:W2:Y:S04]  /*80d0*/  LDL.LU R26, [R1+0xe0] ;  /* 0x0000e000011a7983 */ /* 0x001ea80000300800 */
[----:B--2---:R0:W-:Y:S04]  /*80e0*/  STL [R1+0x2f8c], R26 ;  /* 0x002f8c1a01007387 */ /* 0x0041e80000100800 */
[----:B0-----:R-:W2:Y:S04]  /*80f0*/  LDL.LU R26, [R1+0xe8] ;  /* 0x0000e800011a7983 */ /* 0x001ea80000300800 */
[----:B--2---:R0:W-:Y:S04]  /*8100*/  STL [R1+0x2f90], R26 ;  /* 0x002f901a01007387 */ /* 0x0041e80000100800 */
[----:B0-----:R-:W2:Y:S04]  /*8110*/  LDL.LU R26, [R1+0xf0] ;  /* 0x0000f000011a7983 */ /* 0x001ea80000300800 */
[----:B---3--:R-:W-:Y:S04]  /*8120*/  STS.U16 [R0+0x22300], R5 ;  /* 0x0223000500007388 */ /* 0x008fe80000000400 */
[----:B------:R-:W-:Y:S04]  /*8130*/  STS.U16 [R0+0x22700], R4 ;  /* 0x0227000400007388 */ /* 0x000fe80000000400 */
[----:B------:R-:W-:Y:S04]  /*8140*/  STS.U16 [R0+0x22b00], R3 ;  /* 0x022b000300007388 */ /* 0x000fe80000000400 */
[----:B--2---:R0:W-:Y:S04]  /*8150*/  STL [R1+0x2f94], R26 ;  /* 0x002f941a01007387 */ /* 0x0041e80000100800 */
[----:B0-----:R-:W2:Y:S04]  /*8160*/  LDL.LU R26, [R1+0xf8] ;  /* 0x0000f800011a7983 */ /* 0x001ea80000300800 */
[----:B------:R-:W3:Y:S04]  /*8170*/  LDL.LU R24, [R1+0xd8] ;  /* 0x0000d80001187983 */ /* 0x000ee80000300800 */
[----:B------:R-:W4:Y:S04]  /*8180*/  LDL.LU R22, [R1+0xd0] ;  /* 0x0000d00001167983 */ /* 0x000f280000300800 */
[----:B------:R-:W5:Y:S04]  /*8190*/  LDL.LU R20, [R1+0xc8] ;  /* 0x0000c80001147983 */ /* 0x000f680000300800 */
[----:B------:R-:W3:Y:S04]  /*81a0*/  LDL.LU R18, [R1+0xc0] ;  /* 0x0000c00001127983 */ /* 0x000ee80000300800 */
        /* <DEDUP_REMOVED lines=10> */
[----:B------:R0:W-:Y:S04]  /*8250*/  STS.U16 [R0+0x22f00], R2 ;  /* 0x022f000200007388 */ /* 0x0001e80000000400 */
[----:B------:R-:W3:Y:S04]  /*8260*/  LDL.LU R3, [R1+0x68] ;  /* 0x0000680001037983 */ /* 0x000ee80000300800 */
[----:B------:R1:W-:Y:S04]  /*8270*/  STS.U16 [R0+0x23300], R29 ;  /* 0x0233001d00007388 */ /* 0x0003e80000000400 */
[----:B0-----:R-:W3:Y:S04]  /*8280*/  LDL.LU R2, [R1+0x60] ;  /* 0x0000600001027983 */ /* 0x001ee80000300800 */
[----:B------:R0:W-:Y:S04]  /*8290*/  STS.U16 [R0+0x23700], R28 ;  /* 0x0237001c00007388 */ /* 0x0001e80000000400 */
[----:B-1----:R-:W3:Y:S04]  /*82a0*/  LDL.LU R29, [R1+0x58] ;  /* 0x00005800011d7983 */ /* 0x002ee80000300800 */
[----:B0-----:R-:W3:Y:S04]  /*82b0*/  LDL.LU R28, [R1+0x50] ;  /* 0x00005000011c7983 */ /* 0x001ee80000300800 */
        /* <DEDUP_REMOVED lines=9> */
[----:B--2---:R0:W-:Y:S04]  /*8350*/  STS.U16 [R0+0x23b00], R26 ;  /* 0x023b001a00007388 */ /* 0x0041e80000000400 */
[----:B0-----:R-:W2:Y:S04]  /*8360*/  LDL.LU R26, [R1+0x2f94] ;  /* 0x002f9400011a7983 */ /* 0x001ea80000300800 */
[----:B--2---:R0:W-:Y:S04]  /*8370*/  STS.U16 [R0+0x23f00], R26 ;  /* 0x023f001a00007388 */ /* 0x0041e80000000400 */
[----:B0-----:R-:W2:Y:S04]  /*8380*/  LDL.LU R26, [R1+0x2f90] ;  /* 0x002f9000011a7983 */ /* 0x001ea80000300800 */
[----:B--2---:R0:W-:Y:S04]  /*8390*/  STS.U16 [R0+0x24300], R26 ;  /* 0x0243001a00007388 */ /* 0x0041e80000000400 */
[----:B0-----:R-:W2:Y:S04]  /*83a0*/  LDL.LU R26, [R1+0x2f8c] ;  /* 0x002f8c00011a7983 */ /* 0x001ea80000300800 */
[----:B---3--:R-:W-:Y:S04]  /*83b0*/  STS.U16 [R0+0x24b00], R24 ;  /* 0x024b001800007388 */ /* 0x008fe80000000400 */
[----:B----4-:R-:W-:Y:S04]  /*83c0*/  STS.U16 [R0+0x24f00], R22 ;  /* 0x024f001600007388 */ /* 0x010fe80000000400 */
[----:B-----5:R-:W-:Y:S04]  /*83d0*/  STS.U16 [R0+0x25300], R20 ;  /* 0x0253001400007388 */ /* 0x020fe80000000400 */
        /* <DEDUP_REMOVED lines=15> */
[----:B--2---:R0:W-:Y:S04]  /*84d0*/  STS.U16 [R0+0x24700], R26 ;  /* 0x0247001a00007388 */ /* 0x0041e80000000400 */
[----:B0-----:R-:W2:Y:S04]  /*84e0*/  LDL.LU R26, [R1+0x2f88] ;  /* 0x002f8800011a7983 */ /* 0x001ea80000300800 */
[----:B------:R-:W3:Y:S04]  /*84f0*/  LDL.LU R24, [R1+0x2f84] ;  /* 0x002f840001187983 */ /* 0x000ee80000300800 */
[----:B------:R-:W4:Y:S04]  /*8500*/  LDL.LU R22, [R1+0x2f80] ;  /* 0x002f800001167983 */ /* 0x000f280000300800 */
[----:B------:R-:W5:Y:S04]  /*8510*/  LDL.LU R20, [R1+0x2f7c] ;  /* 0x002f7c0001147983 */ /* 0x000f680000300800 */
        /* <DEDUP_REMOVED lines=24> */
[----:B--2---:R-:W-:Y:S04]  /*86a0*/  STS.U16 [R0+0x2ff00], R26 ;  /* 0x02ff001a00007388 */ /* 0x004fe80000000400 */
        /* <DEDUP_REMOVED lines=15> */
[----:B------:R1:W-:Y:S04]  /*87a0*/  STS.U16 [R0+0x2bf00], R2 ;  /* 0x02bf000200007388 */ /* 0x0003e80000000400 */
[----:B------:R-:W-:Y:S01]  /*87b0*/  STS.U16 [R0+0x2bb00], R29 ;  /* 0x02bb001d00007388 */ /* 0x000fe20000000400 */
[----:B0-----:R-:W-:-:S03]  /*87c0*/  MOV R3, 0x3f800000 ;  /* 0x3f80000000037802 */ /* 0x001fc60000000f00 */
[----:B------:R0:W-:Y:S01]  /*87d0*/  STS.U16 [R0+0x2b700], R28 ;  /* 0x02b7001c00007388 */ /* 0x0001e20000000400 */
[----:B-1----:R-:W-:Y:S01]  /*87e0*/  IMAD.MOV.U32 R2, RZ, RZ, -0x800000 ;  /* 0xff800000ff027424 */ /* 0x002fe200078e00ff */
[----:B0-----:R-:W-:-:S05]  /*87f0*/  MOV R0, 0xff800000 ;  /* 0xff80000000007802 */ /* 0x001fca0000000f00 */
[----:B------:R-:W-:Y:S04]  /*8800*/  STL [R1+0x744], R0 ;  /* 0x0007440001007387 */ /* 0x000fe80000100800 */
[----:B------:R0:W-:Y:S04]  /*8810*/  STL [R1+0xedc], R3 ;  /* 0x000edc0301007387 */ /* 0x0001e80000100800 */
[----:B------:R-:W-:Y:S01]  /*8820*/  STL [R1+0x740], R2 ;  /* 0x0007400201007387 */ /* 0x000fe20000100800 */
[----:B0-----:R-:W-:-:S03]  /*8830*/  MOV R3, 0xff800000 ;  /* 0xff80000000037802 */ /* 0x001fc60000000f00 */
[----:B------:R-:W-:Y:S04]  /*8840*/  STL [R1+0x73c], R0 ;  /* 0x00073c0001007387 */ /* 0x000fe80000100800 */
[----:B------:R-:W-:Y:S04]  /*8850*/  STL [R1+0x738], R3 ;  /* 0x0007380301007387 */ /* 0x000fe80000100800 */
[----:B------:R-:W-:Y:S04]  /*8860*/  STL [R1+0x734], R2 ;  /* 0x0007340201007387 */ /* 0x000fe80000100800 */
[----:B------:R0:W-:Y:S04]  /*8870*/  STL [R1+0x730], R0 ;  /* 0x0007300001007387 */ /* 0x0001e80000100800 */
[----:B------:R1:W-:Y:S04]  /*8880*/  STL [R1+0x72c], R3 ;  /* 0x00072c0301007387 */ /* 0x0003e80000100800 */
[----:B------:R2:W-:Y:S01]  /*8890*/  STL [R1+0x728], R2 ;  /* 0x0007280201007387 */ /* 0x0005e20000100800 */
[----:B0-----:R-:W-:Y:S01]  /*88a0*/  MOV R0, 0x3f800000 ;  /* 0x3f80000000007802 */ /* 0x001fe20000000f00 */
[----:B-1----:R-:W-:-:S04]  /*88b0*/  IMAD.MOV.U32 R3, RZ, RZ, 0x3f800000 ;  /* 0x3f800000ff037424 */ /* 0x002fc800078e00ff */
[----:B------:R-:W-:Y:S01]  /*88c0*/  STL [R1+0xee0], R0 ;  /* 0x000ee00001007387 */ /* 0x000fe20000100800 */
[----:B--2---:R-:W-:-:S03]  /*88d0*/  MOV R2, 0x3f800000 ;  /* 0x3f80000000027802 */ /* 0x004fc60000000f00 */
[----:B------:R-:W-:Y:S04]  /*88e0*/  STL [R1+0xee4], R3 ;  /* 0x000ee40301007387 */ /* 0x000fe80000100800 */
[----:B------:R-:W-:Y:S04]  /*88f0*/  STL [R1+0xee8], R2 ;  /* 0x000ee80201007387 */ /* 0x000fe80000100800 */
[----:B------:R-:W-:Y:S04]  /*8900*/  STL [R1+0xeec], R0 ;  /* 0x000eec0001007387 */ /* 0x000fe80000100800 */
[----:B------:R-:W-:Y:S04]  /*8910*/  STL [R1+0xef0], R3 ;  /* 0x000ef00301007387 */ /* 0x000fe80000100800 */
[----:B------:R-:W-:Y:S04]  /*8920*/  STL [R1+0xef4], R2 ;  /* 0x000ef40201007387 */ /* 0x000fe80000100800 */
[----:B------:R-:W-:Y:S04]  /*8930*/  STL [R1+0x930], RZ ;  /* 0x000930ff01007387 */ /* 0x000fe80000100800 */
[----:B------:R0:W-:Y:S04]  /*8940*/  STL [R1+0xef8], R0 ;  /* 0x000ef80001007387 */ /* 0x0001e80000100800 */
[----:B------:R1:W-:Y:S04]  /*8950*/  STL [R1+0x934], RZ ;  /* 0x000934ff01007387 */ /* 0x0003e80000100800 */
        /* <DEDUP_REMOVED lines=227> */
[----:B------:R-:W2:Y:S04]  /*9790*/  S2R R12, SR_CTAID.X ;  /* 0x00000000000c7919 */ /* 0x000ea80000002500 */
        /* <DEDUP_REMOVED lines=19> */
[----:B------:R-:W3:Y:S04]  /*98d0*/  S2R R15, SR_TID.X ;  /* 0x00000000000f7919 */ /* 0x000ee80000002100 */
[----:B------:R1:W-:Y:S01]  /*98e0*/  STL [R1+0xc00], RZ ;  /* 0x000c00ff01007387 */ /* 0x0003e20000100800 */
[----:B--2---:R-:W-:-:S03]  /*98f0*/  SHF.L.U32 R12, R12, 0x6, RZ ;  /* 0x000000060c0c7819 */ /* 0x004fc600000006ff */
[----:B------:R1:W-:Y:S04]  /*9900*/  STL [R1+0xc04], RZ ;  /* 0x000c04ff01007387 */ /* 0x0003e80000100800 */
[----:B------:R1:W-:Y:S04]  /*9910*/  STL [R1+0xc08], RZ ;  /* 0x000c08ff01007387 */ /* 0x0003e80000100800 */
[----:B------:R1:W-:Y:S04]  /*9920*/  STL [R1+0xc0c], RZ ;  /* 0x000c0cff01007387 */ /* 0x0003e80000100800 */
[----:B------:R1:W-:Y:S01]  /*9930*/  STL [R1+0xbf0], RZ ;  /* 0x000bf0ff01007387 */ /* 0x0003e20000100800 */
[----:B0-----:R-:W-:-:S03]  /*9940*/  IADD3 R0, R12, 0x40, RZ ;  /* 0x000000400c007810 */ /* 0x001fc60007ffe0ff */
[----:B------:R1:W-:Y:S04]  /*9950*/  STL [R1+0xbf4], RZ ;  /* 0x000bf4ff01007387 */ /* 0x0003e80000100800 */
[----:B------:R1:W-:Y:S04]  /*9960*/  STL [R1+0xbf8], RZ ;  /* 0x000bf8ff01007387 */ /* 0x0003e80000100800 */
[----:B------:R1:W-:Y:S01]  /*9970*/  STL [R1+0xbfc], RZ ;  /* 0x000bfcff01007387 */ /* 0x0003e20000100800 */
[----:B------:R-:W-:Y:S02]  /*9980*/  ISETP.GE.AND P0, PT, R0, 0x1, PT ;  /* 0x000000010000780c */ /* 0x000fe40003f06270 */
[C---:B---3--:R-:W-:Y:S01]  /*9990*/  LOP3.LUT R0, R15.reuse, 0x60, RZ, 0xc0, !PT ;  /* 0x000000600f007812 */ /* 0x048fe200078ec0ff */
[C---:B------:R-:W-:Y:S01]  /*99a0*/  IMAD.SHL.U32 R3, R15.reuse, 0x4, RZ ;  /* 0x000000040f037824 */ /* 0x040fe200078e00ff */
[----:B------:R-:W-:-:S02]  /*99b0*/  LOP3.LUT R14, R15, 0x7f, RZ, 0xc0, !PT ;  /* 0x0000007f0f0e7812 */ /* 0x000fc400078ec0ff */
[C---:B------:R-:W-:Y:S02]  /*99c0*/  LOP3.LUT R8, R15.reuse, 0x1c, RZ, 0xc0, !PT ;  /* 0x0000001c0f087812 */ /* 0x040fe400078ec0ff */
[----:B------:R-:W-:Y:S02]  /*99d0*/  LOP3.LUT R16, R15, 0x3, RZ, 0xc0, !PT ;  /* 0x000000030f107812 */ /* 0x000fe400078ec0ff */
[----:B------:R-:W-:-:S03]  /*99e0*/  SHF.L.U32 R17, R0, 0x6, RZ ;  /* 0x0000000600117819 */ /* 0x000fc600000006ff */
[----:B------:R-:W-:Y:S05]  /*99f0*/  @!P0 BRA `(.L_x_0) ;  /* 0x0006f4b000008947 */ /* 0x000fea0003800000 */
[----:B-1----:R-:W0:Y:S01]  /*9a00*/  S2R R19, SR_CTAID.Y ;  /* 0x0000000000137919 */ /* 0x002e220000002600 */
[----:B------:R-:W-:Y:S01]  /*9a10*/  IMAD R4, R14, c[0x0][0x1b4], RZ ;  /* 0x00006d000e047a24 */ /* 0x000fe200078e02ff */
[----:B------:R-:W-:Y:S01]  /*9a20*/  LOP3.LUT R5, R3, 0x7c, RZ, 0xc0, !PT ;  /* 0x0000007c03057812 */ /* 0x000fe200078ec0ff */
[----:B------:R-:W-:Y:S01]  /*9a30*/  IMAD.SHL.U32 R11, R16, 0x2, RZ ;  /* 0x00000002100b7824 */ /* 0x000fe200078e00ff */
[----:B------:R-:W-:Y:S01]  /*9a40*/  SHF.R.U32.HI R7, RZ, 0x1, R0 ;  /* 0x00000001ff077819 */ /* 0x000fe20000011600 */
[----:B------:R-:W-:Y:S01]  /*9a50*/  IMAD.SHL.U32 R6, R4, 0x2, RZ ;  /* 0x0000000204067824 */ /* 0x000fe200078e00ff */
[----:B------:R-:W-:Y:S01]  /*9a60*/  LEA R8, R8, R5, 0x6 ;  /* 0x0000000508087211 */ /* 0x000fe200078e30ff */
[C---:B------:R-:W-:Y:S01]  /*9a70*/  IMAD.SHL.U32 R10, R15.reuse, 0x100, RZ ;  /* 0x000001000f0a7824 */ /* 0x040fe200078e00ff */
[C---:B------:R-:W-:Y:S02]  /*9a80*/  LOP3.LUT R9, R15.reuse, 0x7, RZ, 0xc0, !PT ;  /* 0x000000070f097812 */ /* 0x040fe400078ec0ff */
[----:B------:R-:W-:-:S02]  /*9a90*/  LOP3.LUT R5, R15, 0x10, RZ, 0xc0, !PT ;  /* 0x000000100f057812 */ /* 0x000fc400078ec0ff */
[----:B------:R-:W-:Y:S01]  /*9aa0*/  SHF.L.U32 R13, R9, 0x4, RZ ;  /* 0x00000004090d7819 */ /* 0x000fe200000006ff */
[----:B0-----:R-:W-:-:S05]  /*9ab0*/  IMAD R2, R19, c[0x0][0x1b0], RZ ;  /* 0x00006c0013027a24 */ /* 0x001fca00078e02ff */
[----:B------:R-:W-:-:S04]  /*9ac0*/  SHF.L.U32 R3, R2, 0x1, RZ ;  /* 0x0000000102037819 */ /* 0x000fc800000006ff */
[----:B------:R-:W-:Y:S01]  /*9ad0*/  IADD3 R20, P0, P1, R6, c[0x0][0x170], R3 ;  /* 0x00005c0006147a10 */ /* 0x000fe2000791e003 */
[----:B------:R-:W-:Y:S01]  /*9ae0*/  IMAD.HI R6, R4, 0x2, RZ ;  /* 0x0000000204067827 */ /* 0x000fe200078e02ff */
[----:B------:R-:W-:Y:S02]  /*9af0*/  LOP3.LUT R3, R8, R7, RZ, 0x3c, !PT ;  /* 0x0000000708037212 */ /* 0x000fe400078e3cff */
[----:B------:R-:W-:Y:S01]  /*9b00*/  SHF.L.U32 R8, R15, 0x1, RZ ;  /* 0x000000010f087819 */ /* 0x000fe200000006ff */
[----:B------:R-:W-:Y:S02]  /*9b10*/  IMAD R7, R9, 0x90, RZ ;  /* 0x0000009009077824 */ /* 0x000fe400078e02ff */
[----:B------:R0:W-:Y:S01]  /*9b20*/  STL [R1+0x724], R3 ;  /* 0x0007240301007387 */ /* 0x0001e20000100800 */
[C---:B------:R-:W-:Y:S02]  /*9b30*/  LOP3.LUT R4, R13.reuse, 0x30, R8, 0x78, !PT ;  /* 0x000000300d047812 */ /* 0x040fe400078e7808 */
[----:B------:R-:W-:Y:S01]  /*9b40*/  LOP3.LUT R13, R13, 0xf00, R10, 0xf8, !PT ;  /* 0x00000f000d0d7812 */ /* 0x000fe200078ef80a */
[----:B0-----:R-:W-:Y:S01]  /*9b50*/  IMAD.HI R3, R2, 0x2, RZ ;  /* 0x0000000202037827 */ /* 0x001fe200078e02ff */
[----:B------:R-:W-:-:S02]  /*9b60*/  LOP3.LUT R2, R7, 0x10, R8, 0x78, !PT ;  /* 0x0000001007027812 */ /* 0x000fc400078e7808 */
[----:B------:R-:W-:Y:S02]  /*9b70*/  SHF.L.U32 R7, R5, 0x6, RZ ;  /* 0x0000000605077819 */ /* 0x000fe400000006ff */
[----:B------:R-:W-:Y:S01]  /*9b80*/  IADD3.X R21, R6, c[0x0][0x174], R3, P0, P1 ;  /* 0x00005d0006157a10 */ /* 0x000fe200007e2403 */
[----:B------:R-:W-:Y:S01]  /*9b90*/  IMAD R3, R14, c[0x0][0x1a8], RZ ;  /* 0x00006a000e037a24 */ /* 0x000fe200078e02ff */
[----:B------:R-:W-:Y:S01]  /*9ba0*/  LOP3.LUT R2, R2, R7, RZ, 0xfc, !PT ;  /* 0x0000000702027212 */ /* 0x000fe200078efcff */
[----:B------:R-:W-:Y:S01]  /*9bb0*/  IMAD R7, R19, c[0x0][0x1a0], RZ ;  /* 0x0000680013077a24 */ /* 0x000fe200078e02ff */
[----:B------:R-:W-:Y:S01]  /*9bc0*/  MOV R5, c[0x0][0x1a8] ;  /* 0x00006a0000057a02 */ /* 0x000fe20000000f00 */
[----:B------:R-:W-:Y:S01]  /*9bd0*/  STL.64 [R1+0x6b8], R20 ;  /* 0x0006b81401007387 */ /* 0x000fe20000100a00 */
[----:B------:R-:W-:Y:S01]  /*9be0*/  LEA.HI R6, R0, R11, RZ, 0x1e ;  /* 0x0000000b00067211 */ /* 0x000fe200078ff0ff */
[C---:B------:R-:W-:Y:S01]  /*9bf0*/  IMAD R11, R9.reuse, 0x4, R0 ;  /* 0x00000004090b7824 */ /* 0x040fe200078e0200 */
[----:B------:R-:W-:Y:S01]  /*9c00*/  LEA R9, R9, R17, 0x8 ;  /* 0x0000001109097211 */ /* 0x000fe200078e40ff */
[----:B------:R0:W-:Y:S01]  /*9c10*/  STL [R1+0x6b4], R2 ;  /* 0x0006b40201007387 */ /* 0x0001e20000100800 */
[----:B------:R-:W-:Y:S01]  /*9c20*/  LEA R6, P0, R7, c[0x0][0x168], 0x1 ;  /* 0x00005a0007067a11 */ /* 0x000fe200078008ff */
[----:B------:R-:W-:Y:S01]  /*9c30*/  IMAD.U32 R10, R11, 0x100, R4 ;  /* 0x000001000b0a7824 */ /* 0x000fe200078e0004 */
[----:B------:R-:W-:-:S02]  /*9c40*/  IADD3 R8, R4, R9, RZ ;  /* 0x0000000904087210 */ /* 0x000fc40007ffe0ff */
[----:B------:R-:W-:Y:S02]  /*9c50*/  LEA.HI.X.SX32 R4, R7, c[0x0][0x16c], 0x1, P0 ;  /* 0x00005b0007047a11 */ /* 0x000fe400000f0eff */
[----:B------:R-:W-:Y:S01]  /*9c60*/  LEA R22, P0, R3, R6, 0x1 ;  /* 0x0000000603167211 */ /* 0x000fe200078008ff */
[----:B------:R1:W-:Y:S01]  /*9c70*/  STL [R1+0x720], R10 ;  /* 0x0007200a01007387 */ /* 0x0003e20000100800 */
[----:B------:R-:W-:Y:S02]  /*9c80*/  MOV R9, 0xff800000 ;  /* 0xff80000000097802 */ /* 0x000fe40000000f00 */
[----:B0-----:R-:W-:Y:S01]  /*9c90*/  LEA R2, R5, R3, 0x7 ;  /* 0x0000000305027211 */ /* 0x001fe200078e38ff */
[----:B------:R0:W-:Y:S01]  /*9ca0*/  STL [R1+0x6fc], R8 ;  /* 0x0006fc0801007387 */ /* 0x0001e20000100800 */
[----:B------:R-:W-:Y:S01]  /*9cb0*/  LEA.HI.X.SX32 R23, R3, R4, 0x1, P0 ;  /* 0x0000000403177211 */ /* 0x000fe200000f0eff */
[----:B------:R-:W-:Y:S01]  /*9cc0*/  IMAD.MOV.U32 R3, RZ, RZ, c[0x0][0x1b8] ;  /* 0x00006e00ff037624 */ /* 0x000fe200078e00ff */
[----:B------:R-:W-:-:S02]  /*9cd0*/  LEA R0, R5, R2, 0x7 ;  /* 0x0000000205007211 */ /* 0x000fc400078e38ff */
[----:B------:R-:W-:Y:S01]  /*9ce0*/  LEA R20, P1, R2, R6, 0x1 ;  /* 0x0000000602147211 */ /* 0x000fe200078208ff */
[----:B------:R2:W-:Y:S01]  /*9cf0*/  STL.64 [R1+0x718], R22 ;  /* 0x0007181601007387 */ /* 0x0005e20000100a00 */
[----:B------:R-:W-:Y:S01]  /*9d00*/  LEA R5, R5, R0, 0x7 ;  /* 0x0000000005057211 */ /* 0x000fe200078e38ff */
[C---:B------:R-:W-:Y:S01]  /*9d10*/  IMAD R25, R3.reuse, 0xe8, RZ ;  /* 0x000000e803197824 */ /* 0x040fe200078e02ff */
[-C--:B------:R-:W-:Y:S01]  /*9d20*/  LEA R18, P2, R0, R6.reuse, 0x1 ;  /* 0x0000000600127211 */ /* 0x080fe200078408ff */
[----:B------:R-:W-:Y:S01]  /*9d30*/  IMAD R24, R3, 0x1d0, RZ ;  /* 0x000001d003187824 */ /* 0x000fe200078e02ff */
[----:B-1----:R-:W-:Y:S01]  /*9d40*/  LEA R10, P3, R5, R6, 0x1 ;  /* 0x00000006050a7211 */ /* 0x002fe200078608ff */
[C---:B------:R-:W-:Y:S01]  /*9d50*/  IMAD R26, R3.reuse, 0x1d2, RZ ;  /* 0x000001d2031a7824 */ /* 0x040fe200078e02ff */
[-C--:B------:R-:W-:Y:S01]  /*9d60*/  LEA.HI.X.SX32 R21, R2, R4.reuse, 0x1, P1 ;  /* 0x0000000402157211 */ /* 0x080fe200008f0eff */
[----:B------:R-:W-:Y:S01]  /*9d70*/  IMAD.MOV.U32 R2, RZ, RZ, 0x3f800000 ;  /* 0x3f800000ff027424 */ /* 0x000fe200078e00ff */
[-C--:B------:R-:W-:Y:S01]  /*9d80*/  LEA.HI.X.SX32 R19, R0, R4.reuse, 0x1, P2 ;  /* 0x0000000400137211 */ /* 0x080fe200010f0eff */
[----:B------:R-:W-:Y:S01]  /*9d90*/  IMAD R27, R3, 0x1d4, RZ ;  /* 0x000001d4031b7824 */ /* 0x000fe200078e02ff */
[----:B------:R-:W-:Y:S01]  /*9da0*/  LEA.HI.X.SX32 R11, R5, R4, 0x1, P3 ;  /* 0x00000004050b7211 */ /* 0x000fe200018f0eff */
[----:B------:R1:W-:Y:S01]  /*9db0*/  STL.64 [R1+0x710], R20 ;  /* 0x0007101401007387 */ /* 0x0003e20000100a00 */
[----:B0-----:R-:W-:Y:S01]  /*9dc0*/  MOV R8, 0xff800000 ;  /* 0xff80000000087802 */ /* 0x001fe20000000f00 */
[C---:B--2---:R-:W-:Y:S01]  /*9dd0*/  IMAD R22, R3.reuse, 0x3a, RZ ;  /* 0x0000003a03167824 */ /* 0x044fe200078e02ff */
[----:B------:R-:W-:Y:S01]  /*9de0*/  SHF.R.U32.HI R6, RZ, 0x2, R15 ;  /* 0x00000002ff067819 */ /* 0x000fe2000001160f */
[----:B------:R0:W-:Y:S01]  /*9df0*/  STL.64 [R1+0x708], R18 ;  /* 0x0007081201007387 */ /* 0x0001e20000100a00 */
[----:B------:R-:W-:Y:S01]  /*9e00*/  SHF.R.U32.HI R4, RZ, 0x3, R14 ;  /* 0x00000003ff047819 */ /* 0x000fe2000001160e */
[C---:B------:R-:W-:Y:S01]  /*9e10*/  IMAD R15, R3.reuse, 0x72, RZ ;  /* 0x00000072030f7824 */ /* 0x040fe200078e02ff */
[----:B------:R-:W-:Y:S01]  /*9e20*/  SHF.L.U32 R7, R14, 0x1, RZ ;  /* 0x000000010e077819 */ /* 0x000fe200000006ff */
[----:B------:R2:W-:Y:S01]  /*9e30*/  STL.64 [R1+0x700], R10 ;  /* 0x0007000a01007387 */ /* 0x0005e20000100a00 */
[C---:B------:R-:W-:Y:S01]  /*9e40*/  IMAD R14, R3.reuse, 0x1c6, RZ ;  /* 0x000001c6030e7824 */ /* 0x040fe200078e02ff */
[----:B------:R-:W-:Y:S01]  /*9e50*/  SGXT.U32 R6, R6, 0x3 ;  /* 0x000000030606781a */ /* 0x000fe20000000000 */
[C---:B------:R-:W-:Y:S01]  /*9e60*/  IMAD R23, R3.reuse, 0x74, RZ ;  /* 0x0000007403177824 */ /* 0x040fe200078e02ff */
[----:B------:R3:W-:Y:S01]  /*9e70*/  STL [R1+0xedc], R2 ;  /* 0x000edc0201007387 */ /* 0x0007e20000100800 */
[C---:B-1----:R-:W-:Y:S01]  /*9e80*/  IMAD R20, R3.reuse, 0xe6, RZ ;  /* 0x000000e603147824 */ /* 0x042fe200078e02ff */
[----:B------:R-:W-:Y:S01]  /*9e90*/  LOP3.LUT R4, R4, 0xc, RZ, 0xc0, !PT ;  /* 0x0000000c04047812 */ /* 0x000fe200078ec0ff */
[C---:B------:R-:W-:Y:S01]  /*9ea0*/  IMAD R21, R3.reuse, 0x1ce, RZ ;  /* 0x000001ce03157824 */ /* 0x040fe200078e02ff */
[----:B------:R-:W-:Y:S01]  /*9eb0*/  STL [R1+0x7d8], R8 ;  /* 0x0007d80801007387 */ /* 0x000fe20000100800 */
[C---:B0-----:R-:W-:Y:S01]  /*9ec0*/  IMAD R18, R3.reuse, 0x1ca, RZ ;  /* 0x000001ca03127824 */ /* 0x041fe200078e02ff */
[----:B------:R-:W-:Y:S01]  /*9ed0*/  ISETP.NE.U32.AND P0, PT, R16, RZ, PT ;  /* 0x000000ff1000720c */ /* 0x000fe20003f05070 */
[C---:B------:R-:W-:Y:S01]  /*9ee0*/  IMAD R19, R3.reuse, 0x1cc, RZ ;  /* 0x000001cc03137824 */ /* 0x040fe200078e02ff */
[----:B--2---:R-:W-:Y:S01]  /*9ef0*/  MOV R10, 0xff800000 ;  /* 0xff800000000a7802 */ /* 0x004fe20000000f00 */
[----:B------:R-:W-:Y:S01]  /*9f00*/  STL [R1+0x7dc], R9 ;  /* 0x0007dc0901007387 */ /* 0x000fe20000100800 */
[----:B------:R-:W-:Y:S01]  /*9f10*/  LOP3.LUT R11, R6, 0x10, RZ, 0xfc, !PT ;  /* 0x00000010060b7812 */ /* 0x000fe200078efcff */
[C---:B------:R-:W-:Y:S01]  /*9f20*/  IMAD R17, R3.reuse, 0xe4, RZ ;  /* 0x000000e403117824 */ /* 0x040fe200078e02ff */
[----:B------:R-:W-:Y:S01]  /*9f30*/  MOV R5, c[0x0][0x1a4] ;  /* 0x0000690000057a02 */ /* 0x000fe20000000f00 */
[----:B------:R-:W-:Y:S01]  /*9f40*/  STL [R1+0x7e0], R8 ;  /* 0x0007e00801007387 */ /* 0x000fe20000100800 */
[C---:B------:R-:W-:Y:S01]  /*9f50*/  IMAD R16, R3.reuse, 0x1c8, RZ ;  /* 0x000001c803107824 */ /* 0x040fe200078e02ff */
[----:B------:R-:W-:Y:S01]  /*9f60*/  MOV R0, RZ ;  /* 0x000000ff00007202 */ /* 0x000fe20000000f00 */
[C---:B------:R-:W-:Y:S01]  /*9f70*/  IMAD R28, R3.reuse, 0xea, RZ ;  /* 0x000000ea031c7824 */ /* 0x040fe200078e02ff */
[----:B------:R-:W-:Y:S01]  /*9f80*/  STL [R1+0x7e4], R10 ;  /* 0x0007e40a01007387 */ /* 0x000fe20000100800 */
[----:B------:R-:W-:-:S02]  /*9f90*/  IMAD R29, R3, 0x1d6, RZ ;  /* 0x000001d6031d7824 */ /* 0x000fc400078e02ff */
[----:B---3--:R-:W-:Y:S01]  /*9fa0*/  IMAD.MOV.U32 R2, RZ, RZ, RZ ;  /* 0x000000ffff027224 */ /* 0x008fe200078e00ff */
[----:B------:R-:W-:Y:S04]  /*9fb0*/  STL [R1+0x7e8], R9 ;  /* 0x0007e80901007387 */ /* 0x000fe80000100800 */
[----:B------:R0:W-:Y:S04]  /*9fc0*/  STL [R1+0x7ec], R8 ;  /* 0x0007ec0801007387 */ /* 0x0001e80000100800 */
[----:B------:R1:W-:Y:S04]  /*9fd0*/  STL [R1+0x7f0], R10 ;  /* 0x0007f00a01007387 */ /* 0x0003e80000100800 */
[----:B------:R2:W-:Y:S01]  /*9fe0*/  STL [R1+0x7f4], R9 ;  /* 0x0007f40901007387 */ /* 0x0005e20000100800 */
[----:B0-----:R-:W-:Y:S01]  /*9ff0*/  IMAD.MOV.U32 R8, RZ, RZ, 0x3f800000 ;  /* 0x3f800000ff087424 */ /* 0x001fe200078e00ff */
[----:B-1----:R-:W-:-:S04]  /*a000*/  MOV R10, 0x3f800000 ;  /* 0x3f800000000a7802 */ /* 0x002fc80000000f00 */
[----:B------:R-:W-:Y:S01]  /*a010*/  STL [R1+0xee0], R8 ;  /* 0x000ee00801007387 */ /* 0x000fe20000100800 */
[----:B--2---:R-:W-:-:S03]  /*a020*/  MOV R9, 0x3f800000 ;  /* 0x3f80000000097802 */ /* 0x004fc60000000f00 */
[----:B------:R-:W-:Y:S04]  /*a030*/  STL [R1+0xee4], R10 ;  /* 0x000ee40a01007387 */ /* 0x000fe80000100800 */
[----:B------:R-:W-:Y:S04]  /*a040*/  STL [R1+0xee8], R9 ;  /* 0x000ee80901007387 */ /* 0x000fe80000100800 */
[----:B------:R-:W-:Y:S04]  /*a050*/  STL [R1+0xeec], R8 ;  /* 0x000eec0801007387 */ /* 0x000fe80000100800 */
[----:B------:R0:W-:Y:S04]  /*a060*/  STL [R1+0xef0], R10 ;  /* 0x000ef00a01007387 */ /* 0x0001e80000100800 */
[----:B------:R1:W-:Y:S04]  /*a070*/  STL [R1+0xef4], R9 ;  /* 0x000ef40901007387 */ /* 0x0003e80000100800 */
[----:B------:R-:W-:Y:S01]  /*a080*/  STL [R1+0x930], RZ ;  /* 0x000930ff01007387 */ /* 0x000fe20000100800 */
[----:B0-----:R-:W-:-:S03]  /*a090*/  LOP3.LUT R10, R7, 0x10, RZ, 0x3c, !PT ;  /* 0x00000010070a7812 */ /* 0x001fc600078e3cff */
[----:B------:R0:W-:Y:S01]  /*a0a0*/  STL [R1+0xef8], R8 ;  /* 0x000ef80801007387 */ /* 0x0001e20000100800 */
[C---:B------:R-:W-:Y:S02]  /*a0b0*/  LOP3.LUT R10, R7.reuse, 0x40, RZ, 0x3c, !PT ;  /* 0x00000040070a7812 */ /* 0x040fe400078e3cff */
[C---:B-1----:R-:W-:Y:S01]  /*a0c0*/  LOP3.LUT R9, R7.reuse, 0x20, RZ, 0x3c, !PT ;  /* 0x0000002007097812 */ /* 0x042fe200078e3cff */
[----:B------:R-:W-:Y:S01]  /*a0d0*/  STL [R1+0x934], RZ ;  /* 0x000934ff01007387 */ /* 0x000fe20000100800 */
[----:B------:R-:W-:-:S03]  /*a0e0*/  LOP3.LUT R9, R7, 0x50, RZ, 0x3c, !PT ;  /* 0x0000005007097812 */ /* 0x000fc600078e3cff */
[----:B------:R-:W-:Y:S01]  /*a0f0*/  STL [R1+0x938], RZ ;  /* 0x000938ff01007387 */ /* 0x000fe20000100800 */
[----:B0-----:R-:W-:-:S03]  /*a100*/  LOP3.LUT R8, R7, 0x30, RZ, 0x3c, !PT ;  /* 0x0000003007087812 */ /* 0x001fc600078e3cff */
[----:B------:R-:W-:Y:S01]  /*a110*/  STL [R1+0x93c], RZ ;  /* 0x00093cff01007387 */ /* 0x000fe20000100800 */
[C---:B------:R-:W-:Y:S02]  /*a120*/  LOP3.LUT R8, R7.reuse, 0x60, RZ, 0x3c, !PT ;  /* 0x0000006007087812 */ /* 0x040fe400078e3cff */
[----:B------:R-:W-:Y:S01]  /*a130*/  LOP3.LUT R7, R7, 0x70, RZ, 0x3c, !PT ;  /* 0x0000007007077812 */ /* 0x000fe200078e3cff */
[----:B------:R-:W-:Y:S04]  /*a140*/  STL [R1+0x940], RZ ;  /* 0x000940ff01007387 */ /* 0x000fe80000100800 */
        /* <DEDUP_REMOVED lines=251> */
[----:B------:R-:W-:Y:S04]  /*b100*/  STL.64 [R1+0x2fa0], R14 ;  /* 0x002fa00e01007387 */ /* 0x000fe80000100a00 */
[----:B------:R-:W-:Y:S04]  /*b110*/  STL.64 [R1+0x2f98], R18 ;  /* 0x002f981201007387 */ /* 0x000fe80000100a00 */
[----:B------:R0:W-:Y:S04]  /*b120*/  STL.64 [R1+0x2f90], R20 ;  /* 0x002f901401007387 */ /* 0x0001e80000100a00 */
[----:B------:R-:W-:Y:S04]  /*b130*/  STL.64 [R1+0x2f80], R22 ;  /* 0x002f801601007387 */ /* 0x000fe80000100a00 */
[----:B------:R1:W-:Y:S04]  /*b140*/  STL.64 [R1+0x2f78], R24 ;  /* 0x002f781801007387 */ /* 0x0003e80000100a00 */
[----:B------:R-:W-:Y:S04]  /*b150*/  STL.64 [R1+0x2f88], R26 ;  /* 0x002f881a01007387 */ /* 0x000fe80000100a00 */
[----:B0-----:R-:W2:Y:S01]  /*b160*/  LDL.64 R20, [R1+0x6b8] ;  /* 0x0006b80001147983 */ /* 0x001ea20000100a00 */
[----:B------:R-:W-:Y:S01]  /*b170*/  LOP3.LUT R8, R6, R12, RZ, 0xfc, !PT ;  /* 0x0000000c06087212 */ /* 0x000fe200078efcff */
[C---:B------:R-:W-:Y:S01]  /*b180*/  IMAD R19, R3.reuse, 0x38e, RZ ;  /* 0x0000038e03137824 */ /* 0x040fe200078e02ff */
[C-C-:B------:R-:W-:Y:S01]  /*b190*/  LOP3.LUT R7, R12.reuse, 0x8, R6.reuse, 0xfe, !PT ;  /* 0x000000080c077812 */ /* 0x140fe200078efe06 */
[----:B------:R-:W0:Y:S01]  /*b1a0*/  S2R R15, SR_TID.X ;  /* 0x00000000000f7919 */ /* 0x000e220000002100 */
[C-C-:B------:R-:W-:Y:S01]  /*b1b0*/  LOP3.LUT R9, R12.reuse, 0x10, R6.reuse, 0xfe, !PT ;  /* 0x000000100c097812 */ /* 0x140fe200078efe06 */
[----:B-1----:R-:W-:Y:S01]  /*b1c0*/  IMAD R25, R3, 0x39e, RZ ;  /* 0x0000039e03197824 */ /* 0x002fe200078e02ff */
[----:B------:R-:W-:-:S02]  /*b1d0*/  LOP3.LUT R8, R12, 0x18, R6, 0xfe, !PT ;  /* 0x000000180c087812 */ /* 0x000fc400078efe06 */
[C-C-:B------:R-:W-:Y:S02]  /*b1e0*/  LOP3.LUT R7, R12.reuse, 0x20, R6.reuse, 0xfe, !PT ;  /* 0x000000200c077812 */ /* 0x140fe400078efe06 */
[C-C-:B------:R-:W-:Y:S02]  /*b1f0*/  LOP3.LUT R9, R12.reuse, 0x28, R6.reuse, 0xfe, !PT ;  /* 0x000000280c097812 */ /* 0x140fe400078efe06 */
[C-C-:B------:R-:W-:Y:S02]  /*b200*/  LOP3.LUT R8, R12.reuse, 0x30, R6.reuse, 0xfe, !PT ;  /* 0x000000300c087812 */ /* 0x140fe400078efe06 */
[----:B------:R-:W-:Y:S02]  /*b210*/  LOP3.LUT R7, R12, 0x38, R6, 0xfe, !PT ;  /* 0x000000380c077812 */ /* 0x000fe400078efe06 */
[C---:B------:R-:W-:Y:S02]  /*b220*/  LOP3.LUT R12, R6.reuse, 0x8, RZ, 0xfc, !PT ;  /* 0x00000008060c7812 */ /* 0x040fe400078efcff */
[----:B------:R-:W-:-:S02]  /*b230*/  LOP3.LUT R10, R6, 0x18, RZ, 0xfc, !PT ;  /* 0x00000018060a7812 */ /* 0x000fc400078efcff */
[----:B------:R-:W-:Y:S01]  /*b240*/  LOP3.LUT R9, R6, 0x20, RZ, 0xfc, !PT ;  /* 0x0000002006097812 */ /* 0x000fe200078efcff */
[----:B------:R-:W-:Y:S01]  /*b250*/  IMAD.SHL.U32 R12, R12, 0x10, RZ ;  /* 0x000000100c0c7824 */ /* 0x000fe200078e00ff */
[----:B------:R-:W-:Y:S02]  /*b260*/  LOP3.LUT R8, R6, 0x28, RZ, 0xfc, !PT ;  /* 0x0000002806087812 */ /* 0x000fe400078efcff */
[----:B------:R-:W-:Y:S01]  /*b270*/  SHF.L.U32 R11, R11, 0x4, RZ ;  /* 0x000000040b0b7819 */ /* 0x000fe200000006ff */
[----:B------:R-:W-:Y:S01]  /*b280*/  IMAD.SHL.U32 R9, R9, 0x10, RZ ;  /* 0x0000001009097824 */ /* 0x000fe200078e00ff */
[----:B------:R-:W-:Y:S02]  /*b290*/  SHF.L.U32 R10, R10, 0x4, RZ ;  /* 0x000000040a0a7819 */ /* 0x000fe400000006ff */
[----:B------:R-:W-:Y:S02]  /*b2a0*/  LOP3.LUT R14, R6, 0x38, RZ, 0xfc, !PT ;  /* 0x00000038060e7812 */ /* 0x000fe400078efcff */
[----:B------:R-:W-:Y:S01]  /*b2b0*/  SHF.L.U32 R8, R8, 0x4, RZ ;  /* 0x0000000408087819 */ /* 0x000fe200000006ff */
[C---:B------:R-:W-:Y:S01]  /*b2c0*/  IMAD.IADD R10, R4.reuse, 0x1, R10 ;  /* 0x00000001040a7824 */ /* 0x040fe200078e020a */
[----:B------:R-:W-:-:S02]  /*b2d0*/  IADD3 R12, R4, R12, RZ ;  /* 0x0000000c040c7210 */ /* 0x000fc40007ffe0ff */
[----:B------:R-:W-:Y:S01]  /*b2e0*/  LOP3.LUT R7, R6, 0x30, RZ, 0xfc, !PT ;  /* 0x0000003006077812 */ /* 0x000fe200078efcff */
[----:B------:R-:W-:Y:S01]  /*b2f0*/  IMAD.SHL.U32 R6, R14, 0x10, RZ ;  /* 0x000000100e067824 */ /* 0x000fe200078e00ff */
[C---:B------:R-:W-:Y:S01]  /*b300*/  IADD3 R11, R4.reuse, R11, RZ ;  /* 0x0000000b040b7210 */ /* 0x040fe20007ffe0ff */
[----:B------:R-:W-:Y:S01]  /*b310*/  STL [R1+0xf34], R12 ;  /* 0x000f340c01007387 */ /* 0x000fe20000100800 */
[----:B0-----:R-:W-:Y:S01]  /*b320*/  LOP3.LUT R15, R15, 0x1c, RZ, 0xc0, !PT ;  /* 0x0000001c0f0f7812 */ /* 0x001fe200078ec0ff */
[----:B------:R-:W-:Y:S01]  /*b330*/  IMAD R14, R3, 0x38a, RZ ;  /* 0x0000038a030e7824 */ /* 0x000fe200078e02ff */
[C---:B------:R-:W-:Y:S01]  /*b340*/  IADD3 R9, R4.reuse, R9, RZ ;  /* 0x0000000904097210 */ /* 0x040fe20007ffe0ff */
[----:B------:R-:W-:Y:S01]  /*b350*/  STL [R1+0xf30], R11 ;  /* 0x000f300b01007387 */ /* 0x000fe20000100800 */
[C---:B------:R-:W-:Y:S01]  /*b360*/  IADD3 R8, R4.reuse, R8, RZ ;  /* 0x0000000804087210 */ /* 0x040fe20007ffe0ff */
[----:B------:R-:W-:Y:S01]  /*b370*/  IMAD.SHL.U32 R15, R15, 0x4, RZ ;  /* 0x000000040f0f7824 */ /* 0x000fe200078e00ff */
[----:B------:R-:W-:Y:S01]  /*b380*/  SHF.L.U32 R7, R7, 0x4, RZ ;  /* 0x0000000407077819 */ /* 0x000fe200000006ff */
[----:B------:R-:W-:Y:S01]  /*b390*/  STL [R1+0xf2c], R10 ;  /* 0x000f2c0a01007387 */ /* 0x000fe20000100800 */
[----:B------:R-:W-:-:S02]  /*b3a0*/  IADD3 R6, R4, R6, RZ ;  /* 0x0000000604067210 */ /* 0x000fc40007ffe0ff */
[----:B------:R-:W-:Y:S01]  /*b3b0*/  IADD3 R7, R4, R7, RZ ;  /* 0x0000000704077210 */ /* 0x000fe20007ffe0ff */
[----:B------:R-:W-:Y:S01]  /*b3c0*/  STL [R1+0xf28], R9 ;  /* 0x000f280901007387 */ /* 0x000fe20000100800 */
[----:B------:R-:W-:Y:S02]  /*b3d0*/  IMAD.IADD R4, R15, 0x1, R4 ;  /* 0x000000010f047824 */ /* 0x000fe400078e0204 */
[C---:B------:R-:W-:Y:S01]  /*b3e0*/  IMAD R15, R3.reuse, 0x392, RZ ;  /* 0x00000392030f7824 */ /* 0x040fe200078e02ff */
[----:B------:R2:W-:Y:S04]  /*b3f0*/  STL [R1+0xf24], R8 ;  /* 0x000f240801007387 */ /* 0x0005e80000100800 */
[----:B------:R-:W-:Y:S04]  /*b400*/  STL [R1+0xf20], R7 ;  /* 0x000f200701007387 */ /* 0x000fe80000100800 */
[----:B------:R0:W-:Y:S01]  /*b410*/  STL [R1+0xf1c], R6 ;  /* 0x000f1c0601007387 */ /* 0x0001e20000100800 */
[-C--:B--2---:R-:W-:Y:S01]  /*b420*/  IADD3 R8, P3, R14, R20.reuse, RZ ;  /* 0x000000140e087210 */ /* 0x084fe20007f7e0ff */
[----:B------:R-:W-:Y:S01]  /*b430*/  IMAD R14, R3, 0x396, RZ ;  /* 0x00000396030e7824 */ /* 0x000fe200078e02ff */
[-C--:B------:R-:W-:Y:S01]  /*b440*/  IADD3 R18, P4, R15, R20.reuse, RZ ;  /* 0x000000140f127210 */ /* 0x080fe20007f9e0ff */
[----:B------:R-:W-:Y:S01]  /*b450*/  IMAD R15, R3, 0x39a, RZ ;  /* 0x0000039a030f7824 */ /* 0x000fe200078e02ff */
[----:B0-----:R-:W-:-:S02]  /*b460*/  IADD3 R6, P5, R19, R20, RZ ;  /* 0x0000001413067210 */ /* 0x001fc40007fbe0ff */
[-C--:B------:R-:W-:Y:S01]  /*b470*/  IADD3 R26, P6, R14, R20.reuse, RZ ;  /* 0x000000140e1a7210 */ /* 0x080fe20007fde0ff */
[----:B------:R-:W-:Y:S01]  /*b480*/  IMAD R14, R3, 0x1c5, RZ ;  /* 0x000001c5030e7824 */ /* 0x000fe200078e02ff */
[-C--:B------:R-:W-:Y:S01]  /*b490*/  IADD3 R22, P2, R15, R20.reuse, RZ ;  /* 0x000000140f167210 */ /* 0x080fe20007f5e0ff */
[----:B------:R-:W-:Y:S01]  /*b4a0*/  IMAD R15, R3, 0x3a2, RZ ;  /* 0x000003a2030f7824 */ /* 0x000fe200078e02ff */
[----:B------:R-:W-:Y:S01]  /*b4b0*/  IADD3 R10, P1, R25, R20, RZ ;  /* 0x00000014190a7210 */ /* 0x000fe20007f3e0ff */
[C---:B------:R-:W-:Y:S01]  /*b4c0*/  IMAD R25, R3.reuse, 0x3a6, RZ ;  /* 0x000003a603197824 */ /* 0x040fe200078e02ff */
[----:B------:R-:W-:Y:S01]  /*b4d0*/  LEA.HI.X.SX32 R9, R14, R21, 0x1, P3 ;  /* 0x000000150e097211 */ /* 0x000fe200018f0eff */
[----:B------:R-:W-:-:S04]  /*b4e0*/  IMAD R14, R3, 0x1c7, RZ ;  /* 0x000001c7030e7824 */ /* 0x000fc800078e02ff */
[----:B------:R0:W-:Y:S01]  /*b4f0*/  STL.64 [R1+0x1128], R8 ;  /* 0x0011280801007387 */ /* 0x0001e20000100a00 */
[----:B------:R-:W-:Y:S01]  /*b500*/  LEA.HI.X.SX32 R7, R14, R21, 0x1, P5 ;  /* 0x000000150e077211 */ /* 0x000fe200028f0eff */
[----:B------:R-:W-:-:S04]  /*b510*/  IMAD R14, R3, 0x3aa, RZ ;  /* 0x000003aa030e7824 */ /* 0x000fc800078e02ff */
[----:B------:R1:W-:Y:S01]  /*b520*/  STL.64 [R1+0x1118], R6 ;  /* 0x0011180601007387 */ /* 0x0003e20000100a00 */
[----:B0-----:R-:W-:Y:S01]  /*b530*/  IADD3 R8, P3, R15, R20, RZ ;  /* 0x000000140f087210 */ /* 0x001fe20007f7e0ff */
[----:B------:R-:W-:-:S05]  /*b540*/  IMAD R15, R3, 0x1c9, RZ ;  /* 0x000001c9030f7824 */ /* 0x000fca00078e02ff */
[-C--:B------:R-:W-:Y:S01]  /*b550*/  LEA.HI.X.SX32 R19, R15, R21.reuse, 0x1, P4 ;  /* 0x000000150f137211 */ /* 0x080fe200020f0eff */
[----:B------:R-:W-:Y:S01]  /*b560*/  IMAD R15, R3, 0x1cb, RZ ;  /* 0x000001cb030f7824 */ /* 0x000fe200078e02ff */
[----:B-1----:R-:W-:Y:S01]  /*b570*/  IADD3 R6, P5, R25, R20, RZ ;  /* 0x0000001419067210 */ /* 0x002fe20007fbe0ff */
[----:B------:R-:W-:Y:S02]  /*b580*/  IMAD R25, R3, 0x3ae, RZ ;  /* 0x000003ae03197824 */ /* 0x000fe400078e02ff */
        /* <DEDUP_REMOVED lines=9> */
[C---:B------:R-:W-:Y:S02]  /*b620*/  IMAD R25, R3.reuse, 0x3b6, RZ ;  /* 0x000003b603197824 */ /* 0x040fe400078e02ff */
        /* <DEDUP_REMOVED lines=78> */
[-C--:B------:R-:W-:Y:S01]  /*bb10*/  IADD3 R24, P4, R15, R20.reuse, RZ ;  /* 0x000000140f187210 */ /* 0x080fe20007f9e0ff */
[----:B------:R-:W-:Y:S01]  /*bb20*/  IMAD R15, R3, 0x3f6, RZ ;  /* 0x000003f6030f7824 */ /* 0x000fe200078e02ff */
[-C--:B-1----:R-:W-:Y:S01]  /*bb30*/  IADD3 R6, P5, R25, R20.reuse, RZ ;  /* 0x0000001419067210 */ /* 0x082fe20007fbe0ff */
[----:B------:R0:W-:Y:S01]  /*bb40*/  STL.64 [R1+0xfe8], R18 ;  /* 0x000fe81201007387 */ /* 0x0001e20000100a00 */
[----:B------:R-:W-:Y:S02]  /*bb50*/  LEA.HI.X.SX32 R27, R14, R21, 0x1, P6 ;  /* 0x000000150e1b7211 */ /* 0x000fe400030f0eff */
[----:B------:R-:W-:-:S03]  /*bb60*/  IADD3 R14, P6, R15, R20, RZ ;  /* 0x000000140f0e7210 */ /* 0x000fc60007fde0ff */
[----:B------:R1:W-:Y:S01]  /*bb70*/  STL.64 [R1+0xfd8], R26 ;  /* 0x000fd81a01007387 */ /* 0x0003e20000100a00 */
[C---:B0-----:R-:W-:Y:S02]  /*bb80*/  IMAD R18, R3.reuse, 0x1f1, RZ ;  /* 0x000001f103127824 */ /* 0x041fe400078e02ff */
[----:B------:R-:W-:-:S03]  /*bb90*/  IMAD R19, R3, 0x3fa, RZ ;  /* 0x000003fa03137824 */ /* 0x000fc600078e02ff */
[----:B------:R-:W-:Y:S01]  /*bba0*/  LEA.HI.X.SX32 R23, R18, R21, 0x1, P2 ;  /* 0x0000001512177211 */ /* 0x000fe200010f0eff */
[----:B-1----:R-:W-:Y:S01]  /*bbb0*/  IMAD R27, R3, 0x3fe, RZ ;  /* 0x000003fe031b7824 */ /* 0x002fe200078e02ff */
[----:B------:R-:W-:-:S03]  /*bbc0*/  IADD3 R18, P2, R19, R20, RZ ;  /* 0x0000001413127210 */ /* 0x000fc60007f5e0ff */
[----:B------:R0:W-:Y:S02]  /*bbd0*/  STL.64 [R1+0xfc8], R22 ;  /* 0x000fc81601007387 */ /* 0x0001e40000100a00 */
[C---:B0-----:R-:W-:Y:S02]  /*bbe0*/  IMAD R22, R3.reuse, 0x1f3, RZ ;  /* 0x000001f303167824 */ /* 0x041fe400078e02ff */
[----:B------:R-:W-:-:S03]  /*bbf0*/  IMAD R23, R3, 0x1f5, RZ ;  /* 0x000001f503177824 */ /* 0x000fc600078e02ff */
[-C--:B------:R-:W-:Y:S01]  /*bc00*/  LEA.HI.X.SX32 R11, R22, R21.reuse, 0x1, P1 ;  /* 0x00000015160b7211 */ /* 0x080fe200008f0eff */
[----:B------:R-:W-:Y:S01]  /*bc10*/  IMAD R22, R3, 0x38c, RZ ;  /* 0x0000038c03167824 */ /* 0x000fe200078e02ff */
[-C--:B------:R-:W-:Y:S01]  /*bc20*/  LEA.HI.X.SX32 R9, R23, R21.reuse, 0x1, P3 ;  /* 0x0000001517097211 */ /* 0x080fe200018f0eff */
[----:B------:R-:W-:Y:S02]  /*bc30*/  IMAD R23, R3, 0x1f7, RZ ;  /* 0x000001f703177824 */ /* 0x000fe400078e02ff */
[----:B------:R0:W-:Y:S03]  /*bc40*/  STL.64 [R1+0xfb8], R10 ;  /* 0x000fb80a01007387 */ /* 0x0001e60000100a00 */
[----:B------:R-:W-:Y:S01]  /*bc50*/  LEA.HI.X.SX32 R7, R23, R21, 0x1, P5 ;  /* 0x0000001517077211 */ /* 0x000fe200028f0eff */
[----:B------:R1:W-:Y:S01]  /*bc60*/  STL.64 [R1+0xfa8], R8 ;  /* 0x000fa80801007387 */ /* 0x0003e20000100a00 */
[----:B------:R-:W-:-:S02]  /*bc70*/  IMAD R4, R3, 0x39, RZ ;  /* 0x0000003903047824 */ /* 0x000fc400078e02ff */
[----:B------:R-:W-:Y:S01]  /*bc80*/  IMAD R23, R3, 0x394, RZ ;  /* 0x0000039403177824 */ /* 0x000fe200078e02ff */
[----:B------:R2:W-:Y:S01]  /*bc90*/  STL.64 [R1+0xf98], R6 ;  /* 0x000f980601007387 */ /* 0x0005e20000100a00 */
[-C--:B0-----:R-:W-:Y:S01]  /*bca0*/  IADD3 R10, P1, R27, R20.reuse, RZ ;  /* 0x000000141b0a7210 */ /* 0x081fe20007f3e0ff */
[C---:B------:R-:W-:Y:S01]  /*bcb0*/  IMAD R27, R3.reuse, 0x390, RZ ;  /* 0x00000390031b7824 */ /* 0x040fe200078e02ff */
[----:B-1----:R-:W-:Y:S01]  /*bcc0*/  IADD3 R8, P3, R22, R20, RZ ;  /* 0x0000001416087210 */ /* 0x002fe20007f7e0ff */
[----:B------:R-:W-:-:S03]  /*bcd0*/  IMAD R22, R3, 0x1f9, RZ ;  /* 0x000001f903167824 */ /* 0x000fc600078e02ff */
[-C--:B--2---:R-:W-:Y:S02]  /*bce0*/  IADD3 R6, P5, R27, R20.reuse, RZ ;  /* 0x000000141b067210 */ /* 0x084fe40007fbe0ff */
[-C--:B------:R-:W-:Y:S01]  /*bcf0*/  LEA.HI.X.SX32 R25, R22, R21.reuse, 0x1, P4 ;  /* 0x0000001516197211 */ /* 0x080fe200020f0eff */
[----:B------:R-:W-:Y:S01]  /*bd00*/  IMAD R22, R3, 0x1fb, RZ ;  /* 0x000001fb03167824 */ /* 0x000fe200078e02ff */
[----:B------:R-:W-:Y:S01]  /*bd10*/  IADD3 R26, P4, R23, R20, RZ ;  /* 0x00000014171a7210 */ /* 0x000fe20007f9e0ff */
[----:B------:R-:W-:Y:S02]  /*bd20*/  IMAD R23, R3, 0x398, RZ ;  /* 0x0000039803177824 */ /* 0x000fe400078e02ff */
[----:B------:R0:W-:Y:S01]  /*bd30*/  STL.64 [R1+0xf88], R24 ;  /* 0x000f881801007387 */ /* 0x0001e20000100a00 */
[----:B------:R-:W-:-:S05]  /*bd40*/  LEA.HI.X.SX32 R15, R22, R21, 0x1, P6 ;  /* 0x00000015160f7211 */ /* 0x000fca00030f0eff */
[----:B------:R1:W-:Y:S01]  /*bd50*/  STL.64 [R1+0xf78], R14 ;  /* 0x000f780e01007387 */ /* 0x0003e20000100a00 */
[----:B0-----:R-:W-:-:S03]  /*bd60*/  IMAD R24, R3, 0x1fd, RZ ;  /* 0x000001fd03187824 */ /* 0x001fc600078e02ff */
[----:B-1----:R-:W2:Y:S02]  /*bd70*/  LDL.LU.64 R14, [R1+0x2fa0] ;  /* 0x002fa000010e7983 */ /* 0x002ea40000300a00 */
[-C--:B------:R-:W-:Y:S01]  /*bd80*/  LEA.HI.X.SX32 R19, R24, R21.reuse, 0x1, P2 ;  /* 0x0000001518137211 */ /* 0x080fe200010f0eff */
[C---:B------:R-:W-:Y:S01]  /*bd90*/  IMAD R25, R3.reuse, 0x1ff, RZ ;  /* 0x000001ff03197824 */ /* 0x040fe200078e02ff */
[-C--:B------:R-:W-:Y:S01]  /*bda0*/  LEA.HI.X.SX32 R7, R16, R21.reuse, 0x1, P5 ;  /* 0x0000001510077211 */ /* 0x080fe200028f0eff */
[----:B------:R-:W-:Y:S01]  /*bdb0*/  IMAD R24, R3, 0xe3, RZ ;  /* 0x000000e303187824 */ /* 0x000fe200078e02ff */
[----:B------:R-:W-:Y:S01]  /*bdc0*/  IADD3 R22, P6, R23, R20, RZ ;  /* 0x0000001417167210 */ /* 0x000fe20007fde0ff */
[----:B------:R2:W-:Y:S01]  /*bdd0*/  STL.64 [R1+0xf68], R18 ;  /* 0x000f681201007387 */ /* 0x0005e20000100a00 */
[----:B------:R-:W-:Y:S01]  /*bde0*/  LEA.HI.X.SX32 R11, R25, R21, 0x1, P1 ;  /* 0x00000015190b7211 */ /* 0x000fe200008f0eff */
[----:B------:R-:W-:-:S04]  /*bdf0*/  IMAD R25, R3, 0x39c, RZ ;  /* 0x0000039c03197824 */ /* 0x000fc800078e02ff */
[----:B------:R0:W-:Y:S01]  /*be00*/  STL.64 [R1+0xf58], R10 ;  /* 0x000f580a01007387 */ /* 0x0001e20000100a00 */
[CC--:B--2---:R-:W-:Y:S02]  /*be10*/  IADD3 R18, P2, R14.reuse, R20.reuse, RZ ;  /* 0x000000140e127210 */ /* 0x0c4fe40007f5e0ff */
[-C--:B------:R-:W-:Y:S02]  /*be20*/  LEA.HI.X.SX32 R9, R14, R21.reuse, 0x1, P3 ;  /* 0x000000150e097211 */ /* 0x080fe400018f0eff */
[-C--:B------:R-:W-:Y:S02]  /*be30*/  LEA.HI.X.SX32 R19, R24, R21.reuse, 0x1, P2 ;  /* 0x0000001518137211 */ /* 0x080fe400010f0eff */
[-C--:B0-----:R-:W-:Y:S01]  /*be40*/  IADD3 R10, P1, R15, R20.reuse, RZ ;  /* 0x000000140f0a7210 */ /* 0x081fe20007f3e0ff */
[----:B------:R0:W-:Y:S04]  /*be50*/  STL.64 [R1+0x1120], R8 ;  /* 0x0011200801007387 */ /* 0x0001e80000100a00 */
[----:B------:R1:W-:Y:S01]  /*be60*/  STL.64 [R1+0x1828], R18 ;  /* 0x0018281201007387 */ /* 0x0003e20000100a00 */
[-C--:B------:R-:W-:Y:S01]  /*be70*/  LEA.HI.X.SX32 R11, R4, R21.reuse, 0x1, P1 ;  /* 0x00000015040b7211 */ /* 0x080fe200008f0eff */
[----:B------:R-:W-:Y:S01]  /*be80*/  IMAD R12, R3, 0x3a0, RZ ;  /* 0x000003a0030c7824 */ /* 0x000fe200078e02ff */
[----:B0-----:R-:W-:Y:S01]  /*be90*/  IADD3 R8, P3, R17, R20, RZ ;  /* 0x0000001411087210 */ /* 0x001fe20007f7e0ff */
[----:B-1----:R-:W2:Y:S03]  /*bea0*/  LDL.LU.64 R18, [R1+0x2f98] ;  /* 0x002f980001127983 */ /* 0x002ea60000300a00 */
[----:B------:R-:W-:-:S02]  /*beb0*/  LEA.HI.X.SX32 R9, R15, R21, 0x1, P3 ;  /* 0x000000150f097211 */ /* 0x000fc400018f0eff */
[-C--:B------:R-:W-:Y:S01]  /*bec0*/  IADD3 R24, P2, R25, R20.reuse, RZ ;  /* 0x0000001419187210 */ /* 0x080fe20007f5e0ff */
[----:B------:R0:W-:Y:S04]  /*bed0*/  STL.64 [R1+0x1d68], R10 ;  /* 0x001d680a01007387 */ /* 0x0001e80000100a00 */
[----:B------:R1:W-:Y:S04]  /*bee0*/  STL.64 [R1+0x1ba8], R8 ;  /* 0x001ba80801007387 */ /* 0x0003e80000100a00 */
[----:B------:R2:W-:Y:S01]  /*bef0*/  STL.64 [R1+0x1110], R6 ;  /* 0x0011100601007387 */ /* 0x0005e20000100a00 */
[----:B0-----:R-:W-:-:S02]  /*bf00*/  IADD3 R10, P1, R16, R20, RZ ;  /* 0x00000014100a7210 */ /* 0x001fc40007f3e0ff */
[-C--:B-1----:R-:W-:Y:S02]  /*bf10*/  IADD3 R8, P3, R12, R20.reuse, RZ ;  /* 0x000000140c087210 */ /* 0x082fe40007f7e0ff */
[----:B------:R-:W-:Y:S02]  /*bf20*/  LEA.HI.X.SX32 R11, R17, R21, 0x1, P1 ;  /* 0x00000015110b7211 */ /* 0x000fe400008f0eff */
[----:B--2---:R-:W-:Y:S02]  /*bf30*/  IADD3 R6, P5, R18, R20, RZ ;  /* 0x0000001412067210 */ /* 0x004fe40007fbe0ff */
[----:B------:R-:W2:Y:S04]  /*bf40*/  LDL.LU.64 R20, [R1+0x2f90] ;  /* 0x002f900001147983 */ /* 0x000ea80000300a00 */
[----:B------:R-:W3:Y:S01]  /*bf50*/  LDL.64 R16, [R1+0x6b8] ;  /* 0x0006b80001107983 */ /* 0x000ee20000100a00 */
[----:B------:R-:W-:-:S02]  /*bf60*/  IMAD R12, R3, 0xe5, RZ ;  /* 0x000000e5030c7824 */ /* 0x000fc400078e02ff */
[C---:B------:R-:W-:Y:S01]  /*bf70*/  IMAD R4, R3.reuse, 0x3a4, RZ ;  /* 0x000003a403047824 */ /* 0x040fe200078e02ff */
[----:B------:R2:W-:Y:S01]  /*bf80*/  STL.64 [R1+0x1820], R10 ;  /* 0x0018200a01007387 */ /* 0x0005e20000100a00 */
[-C--:B---3--:R-:W-:Y:S02]  /*bf90*/  LEA.HI.X.SX32 R27, R18, R17.reuse, 0x1, P4 ;  /* 0x00000011121b7211 */ /* 0x088fe400020f0eff */
[-C--:B------:R-:W-:Y:S02]  /*bfa0*/  LEA.HI.X.SX32 R7, R12, R17.reuse, 0x1, P5 ;  /* 0x000000110c077211 */ /* 0x080fe400028f0eff */
[-C--:B------:R-:W-:Y:S01]  /*bfb0*/  IADD3 R14, P4, R4, R16.reuse, RZ ;  /* 0x00000010040e7210 */ /* 0x080fe20007f9e0ff */
[----:B------:R-:W-:Y:S01]  /*bfc0*/  IMAD R4, R3, 0x73, RZ ;  /* 0x0000007303047824 */ /* 0x000fe200078e02ff */
[----:B--2---:R-:W-:Y:S01]  /*bfd0*/  IADD3 R10, P1, R20, R16, RZ ;  /* 0x00000010140a7210 */ /* 0x004fe20007f3e0ff */
[----:B------:R0:W-:Y:S01]  /*bfe0*/  STL.64 [R1+0x1100], R26 ;  /* 0x0011001a01007387 */ /* 0x0001e20000100a00 */
[----:B------:R-:W-:-:S02]  /*bff0*/  LEA.HI.X.SX32 R23, R19, R17, 0x1, P6 ;  /* 0x0000001113177211 */ /* 0x000fc400030f0eff */
[-C--:B------:R-:W-:Y:S02]  /*c000*/  LEA.HI.X.SX32 R11, R4, R17.reuse, 0x1, P1 ;  /* 0x00000011040b7211 */ /* 0x080fe400008f0eff */
[----:B------:R-:W-:Y:S01]  /*c010*/  LEA.HI.X.SX32 R25, R21, R17, 0x1, P2 ;  /* 0x0000001115197211 */ /* 0x000fe200010f0eff */
[----:B0-----:R-:W2:Y:S01]  /*c020*/  LDL.LU.64 R26, [R1+0x2f88] ;  /* 0x002f8800011a7983 */ /* 0x001ea20000300a00 */
[C---:B------:R-:W-:Y:S02]  /*c030*/  IMAD R9, R3.reuse, 0xe7, RZ ;  /* 0x000000e703097824 */ /* 0x040fe400078e02ff */
[----:B------:R-:W-:Y:S01]  /*c040*/  IMAD R12, R3, 0x3a8, RZ ;  /* 0x000003a8030c7824 */ /* 0x000fe200078e02ff */
[----:B------:R0:W-:Y:S04]  /*c050*/  STL.64 [R1+0x1818], R6 ;  /* 0x0018180601007387 */ /* 0x0001e80000100a00 */
[----:B------:R-:W-:Y:S04]  /*c060*/  STL [R1+0x10c0], R14 ;  /* 0x0010c00e01007387 */ /* 0x000fe80000100800 */
[----:B------:R1:W-:Y:S01]  /*c070*/  STL.64 [R1+0x1ba0], R10 ;  /* 0x001ba00a01007387 */ /* 0x0003e20000100a00 */
[----:B0-----:R-:W-:-:S03]  /*c080*/  IADD3 R6, P5, R19, R16, RZ ;  /* 0x0000001013067210 */ /* 0x001fc60007fbe0ff */
[----:B------:R0:W-:Y:S01]  /*c090*/  STL.64 [R1+0x10f0], R22 ;  /* 0x0010f01601007387 */ /* 0x0001e20000100a00 */
[----:B------:R-:W-:Y:S02]  /*c0a0*/  LEA.HI.X.SX32 R7, R20, R17, 0x1, P5 ;  /* 0x0000001114077211 */ /* 0x000fe400028f0eff */
[----:B------:R-:W-:Y:S01]  /*c0b0*/  MOV R18, R14 ;  /* 0x0000000e00127202 */ /* 0x000fe20000000f00 */
[----:B------:R-:W-:Y:S01]  /*c0c0*/  IMAD R4, R3, 0x1d, RZ ;  /* 0x0000001d03047824 */ /* 0x000fe200078e02ff */
[-C--:B-1----:R-:W-:Y:S01]  /*c0d0*/  IADD3 R10, P1, R12, R16.reuse, RZ ;  /* 0x000000100c0a7210 */ /* 0x082fe20007f3e0ff */
[----:B0-----:R-:W3:Y:S01]  /*c0e0*/  LDL.LU.64 R22, [R1+0x2f80] ;  /* 0x002f800001167983 */ /* 0x001ee20000300a00 */
[----:B------:R-:W-:Y:S02]  /*c0f0*/  IADD3 R14, P6, R21, R16, RZ ;  /* 0x00000010150e7210 */ /* 0x000fe40007fde0ff */
[----:B------:R-:W-:Y:S01]  /*c100*/  MOV R19, R15 ;  /* 0x0000000f00137202 */ /* 0x000fe20000000f00 */
[----:B------:R-:W-:Y:S04]  /*c110*/  STL.64 [R1+0x1810], R6 ;  /* 0x0018100601007387 */ /* 0x000fe80000100a00 */
[----:B------:R0:W-:Y:S04]  /*c120*/  STL.64 [R1+0x10e0], R24 ;  /* 0x0010e01801007387 */ /* 0x0001e80000100a00 */
[----:B0-----:R-:W4:Y:S01]  /*c130*/  LDL.LU.64 R24, [R1+0x2f78] ;  /* 0x002f780001187983 */ /* 0x001f220000300a00 */
[----:B------:R-:W-:Y:S01]  /*c140*/  LEA.HI.X.SX32 R15, R9, R17, 0x1, P6 ;  /* 0x00000011090f7211 */ /* 0x000fe200030f0eff */
[----:B------:R-:W-:Y:S01]  /*c150*/  IMAD.MOV.U32 R20, RZ, RZ, R18 ;  /* 0x000000ffff147224 */ /* 0x000fe200078e0012 */
[----:B------:R-:W-:-:S03]  /*c160*/  MOV R21, R19 ;  /* 0x0000001300157202 */ /* 0x000fc60000000f00 */
[----:B------:R4:W-:Y:S01]  /*c170*/  STL.64 [R1+0x1808], R14 ;  /* 0x0018080e01007387 */ /* 0x0009e20000100a00 */
[C---:B------:R-:W-:Y:S02]  /*c180*/  IMAD R12, R3.reuse, 0x3ac, RZ ;  /* 0x000003ac030c7824 */ /* 0x040fe400078e02ff */
[----:B------:R-:W-:Y:S01]  /*c190*/  IMAD R11, R3, 0xe9, RZ ;  /* 0x000000e9030b7824 */ /* 0x000fe200078e02ff */
[-C--:B--2---:R-:W-:Y:S02]  /*c1a0*/  LEA.HI.X.SX32 R21, R26, R17.reuse, 0x1, P4 ;  /* 0x000000111a157211 */ /* 0x084fe400020f0eff */
[-C--:B---3--:R-:W-:Y:S02]  /*c1b0*/  IADD3 R6, P5, R22, R16.reuse, RZ ;  /* 0x0000001016067210 */ /* 0x088fe40007fbe0ff */
[----:B------:R-:W-:Y:S02]  /*c1c0*/  IADD3 R18, P2, R23, R16, RZ ;  /* 0x0000001017127210 */ /* 0x000fe40007f5e0ff */
[----:B------:R-:W-:-:S02]  /*c1d0*/  LEA.HI.X.SX32 R7, R4, R17, 0x1, P5 ;  /* 0x0000001104077211 */ /* 0x000fc400028f0eff */
[----:B------:R-:W-:-:S03]  /*c1e0*/  LEA.HI.X.SX32 R19, R22, R17, 0x1, P2 ;  /* 0x0000001116137211 */ /* 0x000fc600010f0eff */
[----:B------:R-:W-:Y:S04]  /*c1f0*/  STL.64 [R1+0x1e48], R6 ;  /* 0x001e480601007387 */ /* 0x000fe80000100a00 */
[----:B------:R0:W-:Y:S01]  /*c200*/  STL.64 [R1+0x1d60], R18 ;  /* 0x001d601201007387 */ /* 0x0001e20000100a00 */
[-C--:B----4-:R-:W-:Y:S02]  /*c210*/  IADD3 R14, P6, R25, R16.reuse, RZ ;  /* 0x00000010190e7210 */ /* 0x090fe40007fde0ff */
[CC--:B------:R-:W-:Y:S02]  /*c220*/  LEA.HI.X.SX32 R9, R24.reuse, R17.reuse, 0x1, P3 ;  /* 0x0000001118097211 */ /* 0x0c0fe400018f0eff */
[----:B------:R-:W-:Y:S02]  /*c230*/  LEA.HI.X.SX32 R15, R23, R17, 0x1, P6 ;  /* 0x00000011170f7211 */ /* 0x000fe400030f0eff */
[----:B0-----:R-:W-:-:S03]  /*c240*/  IADD3 R18, P2, R24, R16, RZ ;  /* 0x0000001018127210 */ /* 0x001fc60007f5e0ff */
[----:B------:R-:W-:Y:S01]  /*c250*/  STL.64 [R1+0x1b98], R14 ;  /* 0x001b980e01007387 */ /* 0x000fe20000100a00 */
[----:B------:R-:W-:-:S03]  /*c260*/  LEA.HI.X.SX32 R19, R25, R17, 0x1, P2 ;  /* 0x0000001119137211 */ /* 0x000fc600010f0eff */
[----:B------:R0:W-:Y:S01]  /*c270*/  STL.64 [R1+0x10d0], R8 ;  /* 0x0010d00801007387 */ /* 0x0001e20000100a00 */
[-C--:B------:R-:W-:Y:S01]  /*c280*/  IADD3 R6, P5, R12, R16.reuse, RZ ;  /* 0x000000100c067210 */ /* 0x080fe20007fbe0ff */
[C---:B------:R-:W-:Y:S02]  /*c290*/  IMAD R12, R3.reuse, 0x3b0, RZ ;  /* 0x000003b0030c7824 */ /* 0x040fe400078e02ff */
[----:B------:R1:W-:Y:S01]  /*c2a0*/  STL.64 [R1+0x1800], R18 ;  /* 0x0018001201007387 */ /* 0x0003e20000100a00 */
[----:B------:R-:W-:Y:S01]  /*c2b0*/  IMAD R4, R3, 0x75, RZ ;  /* 0x0000007503047824 */ /* 0x000fe200078e02ff */
[----:B0-----:R-:W-:-:S04]  /*c2c0*/  IADD3 R8, P3, R26, R16, RZ ;  /* 0x000000101a087210 */ /* 0x001fc80007f7e0ff */
[-C--:B------:R-:W-:Y:S01]  /*c2d0*/  LEA.HI.X.SX32 R9, R11, R17.reuse, 0x1, P3 ;  /* 0x000000110b097211 */ /* 0x080fe200018f0eff */
[----:B------:R-:W-:Y:S01]  /*c2e0*/  STL [R1+0x10c4], R21 ;  /* 0x0010c41501007387 */ /* 0x000fe20000100800 */
[-C--:B-1----:R-:W-:Y:S02]  /*c2f0*/  IADD3 R18, P2, R28, R16.reuse, RZ ;  /* 0x000000101c127210 */ /* 0x082fe40007f5e0ff */
[----:B------:R-:W-:Y:S01]  /*c300*/  IADD3 R14, P6, R12, R16, RZ ;  /* 0x000000100c0e7210 */ /* 0x000fe20007fde0ff */
[----:B------:R0:W-:Y:S01]  /*c310*/  STL.64 [R1+0x17f8], R8 ;  /* 0x0017f80801007387 */ /* 0x0001e20000100a00 */
[----:B------:R-:W-:Y:S01]  /*c320*/  IMAD R12, R3, 0x3b4, RZ ;  /* 0x000003b4030c7824 */ /* 0x000fe200078e02ff */
[-C--:B------:R-:W-:Y:S02]  /*c330*/  LEA.HI.X.SX32 R19, R4, R17.reuse, 0x1, P2 ;  /* 0x0000001104137211 */ /* 0x080fe400010f0eff */
[-C--:B------:R-:W-:Y:S02]  /*c340*/  LEA.HI.X.SX32 R11, R27, R17.reuse, 0x1, P1 ;  /* 0x000000111b0b7211 */ /* 0x080fe400008f0eff */
[----:B------:R-:W-:-:S02]  /*c350*/  LEA.HI.X.SX32 R7, R29, R17, 0x1, P5 ;  /* 0x000000111d077211 */ /* 0x000fc400028f0eff */
[-C--:B0-----:R-:W-:Y:S01]  /*c360*/  IADD3 R8, P3, R27, R16.reuse, RZ ;  /* 0x000000101b087210 */ /* 0x081fe20007f7e0ff */
[C---:B------:R-:W-:Y:S01]  /*c370*/  IMAD R4, R3.reuse, 0x76, RZ ;  /* 0x0000007603047824 */ /* 0x040fe200078e02ff */
[-C--:B------:R-:W-:Y:S02]  /*c380*/  IADD3 R22, P4, R12, R16.reuse, RZ ;  /* 0x000000100c167210 */ /* 0x080fe40007f9e0ff */
[----:B------:R-:W-:Y:S01]  /*c390*/  LEA.HI.X.SX32 R9, R28, R17, 0x1, P3 ;  /* 0x000000111c097211 */ /* 0x000fe200018f0eff */
[----:B------:R-:W-:Y:S01]  /*c3a0*/  IMAD R12, R3, 0x3b8, RZ ;  /* 0x000003b8030c7824 */ /* 0x000fe200078e02ff */
[----:B------:R0:W-:Y:S01]  /*c3b0*/  STL.64 [R1+0x1b90], R18 ;  /* 0x001b901201007387 */ /* 0x0001e20000100a00 */
[----:B------:R-:W-:-:S03]  /*c3c0*/  IADD3 R24, P1, R29, R16, RZ ;  /* 0x000000101d187210 */ /* 0x000fc60007f3e0ff */
[----:B------:R1:W-:Y:S01]  /*c3d0*/  STL.64 [R1+0x10b0], R10 ;  /* 0x0010b00a01007387 */ /* 0x0003e20000100a00 */
[----:B------:R-:W-:-:S03]  /*c3e0*/  IADD3 R20, P2, R12, R16, RZ ;  /* 0x000000100c147210 */ /* 0x000fc60007f5e0ff */
[----:B------:R-:W-:Y:S01]  /*c3f0*/  STL.64 [R1+0x10a0], R6 ;  /* 0x0010a00601007387 */ /* 0x000fe20000100a00 */
[----:B------:R-:W-:-:S03]  /*c400*/  IMAD R12, R3, 0xec, RZ ;  /* 0x000000ec030c7824 */ /* 0x000fc600078e02ff */
[----:B------:R2:W-:Y:S01]  /*c410*/  STL.64 [R1+0x17f0], R8 ;  /* 0x0017f00801007387 */ /* 0x0005e20000100a00 */
[----:B0-----:R-:W-:Y:S01]  /*c420*/  IADD3 R18, P3, R4, R16, RZ ;  /* 0x0000001004127210 */ /* 0x001fe20007f7e0ff */
[C---:B-1----:R-:W-:Y:S02]  /*c430*/  IMAD R10, R3.reuse, 0xeb, RZ ;  /* 0x000000eb030a7824 */ /* 0x042fe400078e02ff */
[----:B--2---:R-:W-:-:S03]  /*c440*/  IMAD R9, R3, 0x3b, RZ ;  /* 0x0000003b03097824 */ /* 0x004fc600078e02ff */
[-C--:B------:R-:W-:Y:S01]  /*c450*/  LEA.HI.X.SX32 R25, R10, R17.reuse, 0x1, P1 ;  /* 0x000000110a197211 */ /* 0x080fe200008f0eff */
[----:B------:R-:W-:Y:S01]  /*c460*/  IMAD R8, R3, 0x1d8, RZ ;  /* 0x000001d803087824 */ /* 0x000fe200078e02ff */
[----:B------:R-:W-:Y:S02]  /*c470*/  IADD3 R6, P5, R12, R16, RZ ;  /* 0x000000100c067210 */ /* 0x000fe40007fbe0ff */
[-C--:B------:R-:W-:Y:S01]  /*c480*/  LEA.HI.X.SX32 R19, R9, R17.reuse, 0x1, P3 ;  /* 0x0000001109137211 */ /* 0x080fe200018f0eff */
[----:B------:R0:W-:Y:S01]  /*c490*/  STL.64 [R1+0x17e8], R24 ;  /* 0x0017e81801007387 */ /* 0x0001e20000100a00 */
[-C--:B------:R-:W-:Y:S01]  /*c4a0*/  LEA.HI.X.SX32 R7, R4, R17.reuse, 0x1, P5 ;  /* 0x0000001104077211 */ /* 0x080fe200028f0eff */
[C---:B------:R-:W-:Y:S02]  /*c4b0*/  IMAD R9, R3.reuse, 0x3c0, RZ ;  /* 0x000003c003097824 */ /* 0x040fe400078e02ff */
[----:B------:R1:W-:Y:S01]  /*c4c0*/  STL.64 [R1+0x1d58], R18 ;  /* 0x001d581201007387 */ /* 0x0003e20000100a00 */
[----:B------:R-:W-:Y:S01]  /*c4d0*/  LEA.HI.X.SX32 R15, R8, R17, 0x1, P6 ;  /* 0x00000011080f7211 */ /* 0x000fe200030f0eff */
[----:B------:R-:W-:-:S02]  /*c4e0*/  IMAD R4, R3, 0xed, RZ ;  /* 0x000000ed03047824 */ /* 0x000fc400078e02ff */
[----:B------:R2:W-:Y:S01]  /*c4f0*/  STL.64 [R1+0x1b88], R6 ;  /* 0x001b880601007387 */ /* 0x0005e20000100a00 */
[C---:B0-----:R-:W-:Y:S01]  /*c500*/  IMAD R24, R3.reuse, 0x1da, RZ ;  /* 0x000001da03187824 */ /* 0x041fe200078e02ff */
[-C--:B-1----:R-:W-:Y:S02]  /*c510*/  IADD3 R18, P3, R8, R16.reuse, RZ ;  /* 0x0000001008127210 */ /* 0x082fe40007f7e0ff */
[----:B------:R0:W-:Y:S02]  /*c520*/  STL.64 [R1+0x1090], R14 ;  /* 0x0010900e01007387 */ /* 0x0001e40000100a00 */
[-C--:B------:R-:W-:Y:S01]  /*c530*/  LEA.HI.X.SX32 R19, R12, R17.reuse, 0x1, P3 ;  /* 0x000000110c137211 */ /* 0x080fe200018f0eff */
[----:B------:R-:W-:Y:S01]  /*c540*/  IMAD R12, R3, 0x3c4, RZ ;  /* 0x000003c4030c7824 */ /* 0x000fe200078e02ff */
[-C--:B--2---:R-:W-:Y:S01]  /*c550*/  IADD3 R6, P5, R9, R16.reuse, RZ ;  /* 0x0000001009067210 */ /* 0x084fe20007fbe0ff */
[----:B------:R-:W-:Y:S01]  /*c560*/  IMAD R9, R3, 0xee, RZ ;  /* 0x000000ee03097824 */ /* 0x000fe200078e02ff */
[C---:B------:R-:W-:Y:S01]  /*c570*/  LEA.HI.X.SX32 R23, R24.reuse, R17, 0x1, P4 ;  /* 0x0000001118177211 */ /* 0x040fe200020f0eff */
[----:B------:R1:W-:Y:S01]  /*c580*/  STL.64 [R1+0x17e0], R18 ;  /* 0x0017e01201007387 */ /* 0x0003e20000100a00 */
[----:B0-----:R-:W-:-:S02]  /*c590*/  IADD3 R14, P6, R24, R16, RZ ;  /* 0x00000010180e7210 */ /* 0x001fc40007fde0ff */
[-C--:B------:R-:W-:Y:S01]  /*c5a0*/  IADD3 R24, P4, R12, R16.reuse, RZ ;  /* 0x000000100c187210 */ /* 0x080fe20007f9e0ff */
[C---:B------:R-:W-:Y:S01]  /*c5b0*/  IMAD R12, R3.reuse, 0x77, RZ ;  /* 0x00000077030c7824 */ /* 0x040fe200078e02ff */
[-C--:B------:R-:W-:Y:S01]  /*c5c0*/  LEA.HI.X.SX32 R15, R4, R17.reuse, 0x1, P6 ;  /* 0x00000011040f7211 */ /* 0x080fe200030f0eff */
[C---:B------:R-:W-:Y:S02]  /*c5d0*/  IMAD R8, R3.reuse, 0x1dc, RZ ;  /* 0x000001dc03087824 */ /* 0x040fe400078e02ff */
[----:B------:R-:W-:Y:S01]  /*c5e0*/  IMAD R11, R3, 0x3bc, RZ ;  /* 0x000003bc030b7824 */ /* 0x000fe200078e02ff */
[-C--:B-1----:R-:W-:Y:S01]  /*c5f0*/  IADD3 R18, P3, R9, R16.reuse, RZ ;  /* 0x0000001009127210 */ /* 0x082fe20007f7e0ff */
[----:B------:R-:W-:Y:S03]  /*c600*/  STL.64 [R1+0x1080], R22 ;  /* 0x0010801601007387 */ /* 0x000fe60000100a00 */
[----:B------:R-:W-:Y:S01]  /*c610*/  LEA.HI.X.SX32 R19, R12, R17, 0x1, P3 ;  /* 0x000000110c137211 */ /* 0x000fe200018f0eff */
[----:B------:R0:W-:Y:S01]  /*c620*/  STL.64 [R1+0x17d8], R14 ;  /* 0x0017d80e01007387 */ /* 0x0001e20000100a00 */
[----:B------:R-:W-:Y:S01]  /*c630*/  IMAD R12, R3, 0x1de, RZ ;  /* 0x000001de030c7824 */ /* 0x000fe200078e02ff */
[----:B------:R-:W-:-:S02]  /*c640*/  IADD3 R10, P1, R11, R16, RZ ;  /* 0x000000100b0a7210 */ /* 0x000fc40007f3e0ff */
[-C--:B------:R-:W-:Y:S01]  /*c650*/  LEA.HI.X.SX32 R21, R8, R17.reuse, 0x1, P2 ;  /* 0x0000001108157211 */ /* 0x080fe200010f0eff */
[----:B------:R-:W-:Y:S01]  /*c660*/  IMAD R4, R3, 0x3c8, RZ ;  /* 0x000003c803047824 */ /* 0x000fe200078e02ff */
[-C--:B------:R-:W-:Y:S02]  /*c670*/  LEA.HI.X.SX32 R11, R12, R17.reuse, 0x1, P1 ;  /* 0x000000110c0b7211 */ /* 0x080fe400008f0eff */
[----:B0-----:R-:W-:Y:S01]  /*c680*/  IADD3 R14, P6, R8, R16, RZ ;  /* 0x00000010080e7210 */ /* 0x001fe20007fde0ff */
[----:B------:R0:W-:Y:S03]  /*c690*/  STL.64 [R1+0x1b80], R18 ;  /* 0x001b801201007387 */ /* 0x0001e60000100a00 */
[----:B------:R-:W-:Y:S01]  /*c6a0*/  LEA.HI.X.SX32 R15, R9, R17, 0x1, P6 ;  /* 0x00000011090f7211 */ /* 0x000fe200030f0eff */
[C---:B------:R-:W-:Y:S01]  /*c6b0*/  IMAD R8, R3.reuse, 0x1e, RZ ;  /* 0x0000001e03087824 */ /* 0x040fe200078e02ff */
[----:B------:R1:W-:Y:S01]  /*c6c0*/  STL.64 [R1+0x1070], R20 ;  /* 0x0010701401007387 */ /* 0x0003e20000100a00 */
[----:B------:R-:W-:-:S03]  /*c6d0*/  IMAD R9, R3, 0xef, RZ ;  /* 0x000000ef03097824 */ /* 0x000fc600078e02ff */
[----:B------:R2:W-:Y:S01]  /*c6e0*/  STL.64 [R1+0x17d0], R14 ;  /* 0x0017d00e01007387 */ /* 0x0005e20000100a00 */
[----:B0-----:R-:W-:-:S03]  /*c6f0*/  IADD3 R18, P3, R4, R16, RZ ;  /* 0x0000001004127210 */ /* 0x001fc60007f7e0ff */
[----:B------:R0:W-:Y:S01]  /*c700*/  STL.64 [R1+0x1060], R10 ;  /* 0x0010600a01007387 */ /* 0x0001e20000100a00 */
[C---:B------:R-:W-:Y:S01]  /*c710*/  IMAD R4, R3.reuse, 0x3c, RZ ;  /* 0x0000003c03047824 */ /* 0x040fe200078e02ff */
[-C--:B-1----:R-:W-:Y:S02]  /*c720*/  IADD3 R20, P2, R12, R16.reuse, RZ ;  /* 0x000000100c147210 */ /* 0x082fe40007f5e0ff */
[-C--:B--2---:R-:W-:Y:S01]  /*c730*/  IADD3 R14, P6, R8, R16.reuse, RZ ;  /* 0x00000010080e7210 */ /* 0x084fe20007fde0ff */
[----:B0-----:R-:W-:Y:S01]  /*c740*/  IMAD R11, R3, 0xf, RZ ;  /* 0x0000000f030b7824 */ /* 0x001fe200078e02ff */
[-C--:B------:R-:W-:Y:S01]  /*c750*/  LEA.HI.X.SX32 R21, R9, R17.reuse, 0x1, P2 ;  /* 0x0000001109157211 */ /* 0x080fe200010f0eff */
[C---:B------:R-:W-:Y:S01]  /*c760*/  IMAD R10, R3.reuse, 0x78, RZ ;  /* 0x00000078030a7824 */ /* 0x040fe200078e02ff */
[----:B------:R-:W-:Y:S01]  /*c770*/  IADD3 R22, P1, R4, R16, RZ ;  /* 0x0000001004167210 */ /* 0x000fe20007f3e0ff */
[----:B------:R-:W-:Y:S01]  /*c780*/  IMAD R12, R3, 0xf0, RZ ;  /* 0x000000f0030c7824 */ /* 0x000fe200078e02ff */
[-C--:B------:R-:W-:Y:S01]  /*c790*/  LEA.HI.X.SX32 R15, R11, R17.reuse, 0x1, P6 ;  /* 0x000000110b0f7211 */ /* 0x080fe200030f0eff */
[----:B------:R0:W-:Y:S01]  /*c7a0*/  STL.64 [R1+0x17c8], R20 ;  /* 0x0017c81401007387 */ /* 0x0001e20000100a00 */
[----:B------:R-:W-:Y:S01]  /*c7b0*/  LEA.HI.X.SX32 R23, R8, R17, 0x1, P1 ;  /* 0x0000001108177211 */ /* 0x000fe200008f0eff */
[----:B------:R-:W-:-:S02]  /*c7c0*/  IMAD R11, R3, 0x1e0, RZ ;  /* 0x000001e0030b7824 */ /* 0x000fc400078e02ff */
[----:B------:R1:W-:Y:S04]  /*c7d0*/  STL.64 [R1+0x1eb8], R14 ;  /* 0x001eb80e01007387 */ /* 0x0003e80000100a00 */
[----:B------:R2:W-:Y:S01]  /*c7e0*/  STL.64 [R1+0x1e40], R22 ;  /* 0x001e401601007387 */ /* 0x0005e20000100a00 */
[-C--:B0-----:R-:W-:Y:S02]  /*c7f0*/  IADD3 R20, P2, R10, R16.reuse, RZ ;  /* 0x000000100a147210 */ /* 0x081fe40007f5e0ff */
[-C--:B-1----:R-:W-:Y:S02]  /*c800*/  IADD3 R14, P6, R12, R16.reuse, RZ ;  /* 0x000000100c0e7210 */ /* 0x082fe40007fde0ff */
[-C--:B------:R-:W-:Y:S02]  /*c810*/  LEA.HI.X.SX32 R21, R4, R17.reuse, 0x1, P2 ;  /* 0x0000001104157211 */ /* 0x080fe400010f0eff */
[----:B------:R-:W-:Y:S01]  /*c820*/  LEA.HI.X.SX32 R15, R10, R17, 0x1, P6 ;  /* 0x000000110a0f7211 */ /* 0x000fe200030f0eff */
[----:B------:R-:W-:Y:S01]  /*c830*/  IMAD R10, R3, 0x1e2, RZ ;  /* 0x000001e2030a7824 */ /* 0x000fe200078e02ff */
[----:B--2---:R-:W-:-:S02]  /*c840*/  IADD3 R22, P2, R11, R16, RZ ;  /* 0x000000100b167210 */ /* 0x004fc40007f5e0ff */
[-C--:B------:R-:W-:Y:S02]  /*c850*/  LEA.HI.X.SX32 R7, R11, R17.reuse, 0x1, P5 ;  /* 0x000000110b077211 */ /* 0x080fe400028f0eff */
[-C--:B------:R-:W-:Y:S01]  /*c860*/  LEA.HI.X.SX32 R23, R12, R17.reuse, 0x1, P2 ;  /* 0x000000110c177211 */ /* 0x080fe200010f0eff */
[----:B------:R-:W-:Y:S01]  /*c870*/  STL.64 [R1+0x1d50], R20 ;  /* 0x001d501401007387 */ /* 0x000fe20000100a00 */
[----:B------:R-:W-:Y:S01]  /*c880*/  LEA.HI.X.SX32 R25, R10, R17, 0x1, P4 ;  /* 0x000000110a197211 */ /* 0x000fe200020f0eff */
[C---:B------:R-:W-:Y:S02]  /*c890*/  IMAD R12, R3.reuse, 0x3d4, RZ ;  /* 0x000003d4030c7824 */ /* 0x040fe400078e02ff */
[C---:B------:R-:W-:Y:S01]  /*c8a0*/  IMAD R4, R3.reuse, 0x3d0, RZ ;  /* 0x000003d003047824 */ /* 0x040fe200078e02ff */
[----:B------:R0:W-:Y:S04]  /*c8b0*/  STL.64 [R1+0x1b78], R14 ;  /* 0x001b780e01007387 */ /* 0x0001e80000100a00 */
[----:B------:R1:W-:Y:S01]  /*c8c0*/  STL.64 [R1+0x1050], R6 ;  /* 0x0010500601007387 */ /* 0x0003e20000100a00 */
[----:B------:R-:W-:-:S03]  /*c8d0*/  IMAD R11, R3, 0xf1, RZ ;  /* 0x000000f1030b7824 */ /* 0x000fc600078e02ff */
[----:B------:R2:W-:Y:S01]  /*c8e0*/  STL.64 [R1+0x17c0], R22 ;  /* 0x0017c01601007387 */ /* 0x0005e20000100a00 */
[----:B0-----:R-:W-:-:S03]  /*c8f0*/  IMAD R14, R3, 0xf2, RZ ;  /* 0x000000f2030e7824 */ /* 0x001fc600078e02ff */
[----:B------:R0:W-:Y:S01]  /*c900*/  STL.64 [R1+0x1040], R24 ;  /* 0x0010401801007387 */ /* 0x0001e20000100a00 */
[-C--:B------:R-:W-:Y:S01]  /*c910*/  IADD3 R20, P6, R4, R16.reuse, RZ ;  /* 0x0000001004147210 */ /* 0x080fe20007fde0ff */
[C---:B------:R-:W-:Y:S01]  /*c920*/  IMAD R4, R3.reuse, 0x1e4, RZ ;  /* 0x000001e403047824 */ /* 0x040fe200078e02ff */
[-C--:B-1----:R-:W-:Y:S01]  /*c930*/  IADD3 R6, P5, R10, R16.reuse, RZ ;  /* 0x000000100a067210 */ /* 0x082fe20007fbe0ff */
[C---:B------:R-:W-:Y:S01]  /*c940*/  IMAD R9, R3.reuse, 0x3cc, RZ ;  /* 0x000003cc03097824 */ /* 0x040fe200078e02ff */
[-C--:B--2---:R-:W-:Y:S02]  /*c950*/  IADD3 R22, P2, R14, R16.reuse, RZ ;  /* 0x000000100e167210 */ /* 0x084fe40007f5e0ff */
[-C--:B0-----:R-:W-:Y:S01]  /*c960*/  IADD3 R24, P4, R12, R16.reuse, RZ ;  /* 0x000000100c187210 */ /* 0x081fe20007f9e0ff */
[----:B------:R-:W-:Y:S01]  /*c970*/  IMAD R12, R3, 0x79, RZ ;  /* 0x00000079030c7824 */ /* 0x000fe200078e02ff */
[----:B------:R-:W-:Y:S02]  /*c980*/  LEA.HI.X.SX32 R7, R11, R17, 0x1, P5 ;  /* 0x000000110b077211 */ /* 0x000fe400028f0eff */
[----:B------:R-:W-:-:S02]  /*c990*/  IADD3 R10, P5, R4, R16, RZ ;  /* 0x00000010040a7210 */ /* 0x000fc40007fbe0ff */
[-C--:B------:R-:W-:Y:S01]  /*c9a0*/  LEA.HI.X.SX32 R23, R12, R17.reuse, 0x1, P2 ;  /* 0x000000110c177211 */ /* 0x080fe200010f0eff */
[----:B------:R-:W-:Y:S01]  /*c9b0*/  IMAD R12, R3, 0x1e6, RZ ;  /* 0x000001e6030c7824 */ /* 0x000fe200078e02ff */
[-C--:B------:R-:W-:Y:S02]  /*c9c0*/  IADD3 R8, P1, R9, R16.reuse, RZ ;  /* 0x0000001009087210 */ /* 0x080fe40007f3e0ff */
[-C--:B------:R-:W-:Y:S02]  /*c9d0*/  LEA.HI.X.SX32 R19, R4, R17.reuse, 0x1, P3 ;  /* 0x0000001104137211 */ /* 0x080fe400018f0eff */
[-C--:B------:R-:W-:Y:S01]  /*c9e0*/  LEA.HI.X.SX32 R11, R14, R17.reuse, 0x1, P5 ;  /* 0x000000110e0b7211 */ /* 0x080fe200028f0eff */
[----:B------:R-:W-:Y:S01]  /*c9f0*/  STL.64 [R1+0x17b8], R6 ;  /* 0x0017b80601007387 */ /* 0x000fe20000100a00 */
[C---:B------:R-:W-:Y:S01]  /*ca00*/  LEA.HI.X.SX32 R9, R12.reuse, R17, 0x1, P1 ;  /* 0x000000110c097211 */ /* 0x040fe200008f0eff */
[C---:B------:R-:W-:Y:S02]  /*ca10*/  IMAD R15, R3.reuse, 0x7a, RZ ;  /* 0x0000007a030f7824 */ /* 0x040fe400078e02ff */
[----:B------:R0:W-:Y:S04]  /*ca20*/  STL.64 [R1+0x1b70], R22 ;  /* 0x001b701601007387 */ /* 0x0001e80000100a00 */
[----:B------:R1:W-:Y:S04]  /*ca30*/  STL.64 [R1+0x1030], R18 ;  /* 0x0010301201007387 */ /* 0x0003e80000100a00 */
[----:B------:R-:W-:Y:S04]  /*ca40*/  STL.64 [R1+0x17b0], R10 ;  /* 0x0017b00a01007387 */ /* 0x000fe80000100a00 */
[----:B------:R2:W-:Y:S01]  /*ca50*/  STL.64 [R1+0x1020], R8 ;  /* 0x0010200801007387 */ /* 0x0005e20000100a00 */
[-C--:B0-----:R-:W-:Y:S01]  /*ca60*/  IADD3 R22, P3, R12, R16.reuse, RZ ;  /* 0x000000100c167210 */ /* 0x081fe20007f7e0ff */
[----:B------:R-:W-:Y:S01]  /*ca70*/  IMAD R12, R3, 0x3d, RZ ;  /* 0x0000003d030c7824 */ /* 0x000fe200078e02ff */
[----:B-1----:R-:W-:Y:S01]  /*ca80*/  IADD3 R18, P5, R15, R16, RZ ;  /* 0x000000100f127210 */ /* 0x002fe20007fbe0ff */
[----:B------:R-:W-:-:S02]  /*ca90*/  IMAD R4, R3, 0xf4, RZ ;  /* 0x000000f403047824 */ /* 0x000fc400078e02ff */
[C---:B--2---:R-:W-:Y:S01]  /*caa0*/  IMAD R8, R3.reuse, 0xf3, RZ ;  /* 0x000000f303087824 */ /* 0x044fe200078e02ff */
[----:B------:R-:W-:Y:S01]  /*cab0*/  LEA.HI.X.SX32 R19, R12, R17, 0x1, P5 ;  /* 0x000000110c137211 */ /* 0x000fe200028f0eff */
[----:B------:R-:W-:-:S03]  /*cac0*/  IMAD R14, R3, 0x1e8, RZ ;  /* 0x000001e8030e7824 */ /* 0x000fc600078e02ff */
[----:B------:R-:W-:Y:S02]  /*cad0*/  LEA.HI.X.SX32 R23, R8, R17, 0x1, P3 ;  /* 0x0000001108177211 */ /* 0x000fe400018f0eff */
[----:B------:R-:W-:-:S03]  /*cae0*/  IADD3 R10, P1, R4, R16, RZ ;  /* 0x00000010040a7210 */ /* 0x000fc60007f3e0ff */
[----:B------:R-:W-:Y:S01]  /*caf0*/  STL.64 [R1+0x17a8], R22 ;  /* 0x0017a81601007387 */ /* 0x000fe20000100a00 */
[-C--:B------:R-:W-:Y:S01]  /*cb00*/  LEA.HI.X.SX32 R11, R15, R17.reuse, 0x1, P1 ;  /* 0x000000110f0b7211 */ /* 0x080fe200008f0eff */
[C---:B------:R-:W-:Y:S02]  /*cb10*/  IMAD R12, R3.reuse, 0x3e0, RZ ;  /* 0x000003e0030c7824 */ /* 0x040fe400078e02ff */
[----:B------:R0:W-:Y:S01]  /*cb20*/  STL.64 [R1+0x1d48], R18 ;  /* 0x001d481201007387 */ /* 0x0001e20000100a00 */
[C---:B------:R-:W-:Y:S01]  /*cb30*/  LEA.HI.X.SX32 R21, R14.reuse, R17, 0x1, P6 ;  /* 0x000000110e157211 */ /* 0x040fe200030f0eff */
[----:B------:R-:W-:Y:S02]  /*cb40*/  IMAD R15, R3, 0x1ea, RZ ;  /* 0x000001ea030f7824 */ /* 0x000fe400078e02ff */
[----:B------:R1:W-:Y:S01]  /*cb50*/  STL.64 [R1+0x1b68], R10 ;  /* 0x001b680a01007387 */ /* 0x0003e20000100a00 */
[----:B0-----:R-:W-:-:S04]  /*cb60*/  IADD3 R18, P5, R14, R16, RZ ;  /* 0x000000100e127210 */ /* 0x001fc80007fbe0ff */
[----:B------:R-:W-:Y:S02]  /*cb70*/  LEA.HI.X.SX32 R19, R4, R17, 0x1, P5 ;  /* 0x0000001104137211 */ /* 0x000fe400028f0eff */
[----:B-1----:R-:W-:Y:S01]  /*cb80*/  IADD3 R10, P1, R12, R16, RZ ;  /* 0x000000100c0a7210 */ /* 0x002fe20007f3e0ff */
[C---:B------:R-:W-:Y:S01]  /*cb90*/  IMAD R12, R3.reuse, 0xf6, RZ ;  /* 0x000000f6030c7824 */ /* 0x040fe200078e02ff */
[----:B------:R0:W-:Y:S01]  /*cba0*/  STL.64 [R1+0x1010], R20 ;  /* 0x0010101401007387 */ /* 0x0001e20000100a00 */
[----:B------:R-:W-:-:S03]  /*cbb0*/  IMAD R7, R3, 0x3d8, RZ ;  /* 0x000003d803077824 */ /* 0x000fc600078e02ff */
[----:B------:R1:W-:Y:S01]  /*cbc0*/  STL.64 [R1+0x17a0], R18 ;  /* 0x0017a01201007387 */ /* 0x0003e20000100a00 */
[-C--:B------:R-:W-:Y:S02]  /*cbd0*/  IADD3 R22, P5, R12, R16.reuse, RZ ;  /* 0x000000100c167210 */ /* 0x080fe40007fbe0ff */
[CC--:B------:R-:W-:Y:S02]  /*cbe0*/  LEA.HI.X.SX32 R25, R15.reuse, R17.reuse, 0x1, P4 ;  /* 0x000000110f197211 */ /* 0x0c0fe400020f0eff */
[-C--:B0-----:R-:W-:Y:S01]  /*cbf0*/  IADD3 R20, P6, R15, R16.reuse, RZ ;  /* 0x000000100f147210 */ /* 0x081fe20007fde0ff */
[C---:B-1----:R-:W-:Y:S02]  /*cc00*/  IMAD R18, R3.reuse, 0xf5, RZ ;  /* 0x000000f503127824 */ /* 0x042fe400078e02ff */
[----:B------:R-:W-:Y:S01]  /*cc10*/  IMAD R19, R3, 0x7b, RZ ;  /* 0x0000007b03137824 */ /* 0x000fe200078e02ff */
[----:B------:R-:W-:Y:S01]  /*cc20*/  IADD3 R6, P2, R7, R16, RZ ;  /* 0x0000001007067210 */ /* 0x000fe20007f5e0ff */
[C---:B------:R-:W-:Y:S01]  /*cc30*/  IMAD R4, R3.reuse, 0x1ec, RZ ;  /* 0x000001ec03047824 */ /* 0x040fe200078e02ff */
[-C--:B------:R-:W-:Y:S01]  /*cc40*/  LEA.HI.X.SX32 R21, R18, R17.reuse, 0x1, P6 ;  /* 0x0000001112157211 */ /* 0x080fe200030f0eff */
[----:B------:R-:W-:Y:S01]  /*cc50*/  IMAD R9, R3, 0x3dc, RZ ;  /* 0x000003dc03097824 */ /* 0x000fe200078e02ff */
[-C--:B------:R-:W-:Y:S01]  /*cc60*/  LEA.HI.X.SX32 R23, R19, R17.reuse, 0x1, P5 ;  /* 0x0000001113177211 */ /* 0x080fe200028f0eff */
[----:B------:R0:W-:Y:S01]  /*cc70*/  STL.64 [R1+0x1000], R24 ;  /* 0x0010001801007387 */ /* 0x0001e20000100a00 */
[----:B------:R-:W-:Y:S01]  /*cc80*/  IMAD R18, R3, 0x3e8, RZ ;  /* 0x000003e803127824 */ /* 0x000fe200078e02ff */
[----:B------:R-:W-:-:S02]  /*cc90*/  LEA.HI.X.SX32 R7, R4, R17, 0x1, P2 ;  /* 0x0000001104077211 */ /* 0x000fc400010f0eff */
[----:B------:R1:W-:Y:S01]  /*cca0*/  STL.64 [R1+0x1798], R20 ;  /* 0x0017981401007387 */ /* 0x0003e20000100a00 */
[----:B------:R-:W-:-:S03]  /*ccb0*/  IADD3 R8, P3, R9, R16, RZ ;  /* 0x0000001009087210 */ /* 0x000fc60007f7e0ff */
[----:B------:R2:W-:Y:S01]  /*ccc0*/  STL.64 [R1+0x1b60], R22 ;  /* 0x001b601601007387 */ /* 0x0005e20000100a00 */
[C---:B0-----:R-:W-:Y:S01]  /*ccd0*/  IMAD R24, R3.reuse, 0x1ee, RZ ;  /* 0x000001ee03187824 */ /* 0x041fe200078e02ff */
[-C--:B-1----:R-:W-:Y:S01]  /*cce0*/  IADD3 R20, P6, R4, R16.reuse, RZ ;  /* 0x0000001004147210 */ /* 0x082fe20007fde0ff */
[----:B------:R-:W-:Y:S01]  /*ccf0*/  IMAD R4, R3, 0xf7, RZ ;  /* 0x000000f703047824 */ /* 0x000fe200078e02ff */
[-C--:B--2---:R-:W-:Y:S02]  /*cd00*/  IADD3 R22, P5, R18, R16.reuse, RZ ;  /* 0x0000001012167210 */ /* 0x084fe40007fbe0ff */
[----:B------:R-:W-:Y:S02]  /*cd10*/  IADD3 R18, P2, R24, R16, RZ ;  /* 0x0000001018127210 */ /* 0x000fe40007f5e0ff */
[-C--:B------:R-:W-:Y:S02]  /*cd20*/  LEA.HI.X.SX32 R21, R12, R17.reuse, 0x1, P6 ;  /* 0x000000110c157211 */ /* 0x080fe400030f0eff */
[-C--:B------:R-:W-:Y:S01]  /*cd30*/  LEA.HI.X.SX32 R9, R24, R17.reuse, 0x1, P3 ;  /* 0x0000001118097211 */ /* 0x080fe200018f0eff */
[----:B------:R0:W-:Y:S01]  /*cd40*/  STL.64 [R1+0xff0], R6 ;  /* 0x000ff00601007387 */ /* 0x0001e20000100a00 */
[----:B------:R-:W-:-:S03]  /*cd50*/  LEA.HI.X.SX32 R19, R4, R17, 0x1, P2 ;  /* 0x0000001104137211 */ /* 0x000fc600010f0eff */
[----:B------:R1:W-:Y:S04]  /*cd60*/  STL.64 [R1+0x1790], R20 ;  /* 0x0017901401007387 */ /* 0x0003e80000100a00 */
[----:B------:R2:W-:Y:S01]  /*cd70*/  STL.64 [R1+0xfe0], R8 ;  /* 0x000fe00801007387 */ /* 0x0005e20000100a00 */
[C---:B0-----:R-:W-:Y:S02]  /*cd80*/  IMAD R7, R3.reuse, 0x3e, RZ ;  /* 0x0000003e03077824 */ /* 0x041fe400078e02ff */
[C---:B------:R-:W-:Y:S01]  /*cd90*/  IMAD R6, R3.reuse, 0x7c, RZ ;  /* 0x0000007c03067824 */ /* 0x040fe200078e02ff */
[----:B------:R0:W-:Y:S01]  /*cda0*/  STL.64 [R1+0x1788], R18 ;  /* 0x0017881201007387 */ /* 0x0001e20000100a00 */
[----:B------:R-:W-:Y:S01]  /*cdb0*/  IMAD R12, R3, 0xf8, RZ ;  /* 0x000000f8030c7824 */ /* 0x000fe200078e02ff */
[----:B-1----:R-:W-:-:S02]  /*cdc0*/  IADD3 R20, P6, R7, R16, RZ ;  /* 0x0000001007147210 */ /* 0x002fc40007fde0ff */
[----:B--2---:R-:W-:Y:S01]  /*cdd0*/  IADD3 R8, P3, R6, R16, RZ ;  /* 0x0000001006087210 */ /* 0x004fe20007f7e0ff */
[----:B0-----:R-:W-:-:S03]  /*cde0*/  IMAD R19, R3, 0x1f, RZ ;  /* 0x0000001f03137824 */ /* 0x001fc600078e02ff */
[-C--:B------:R-:W-:Y:S01]  /*cdf0*/  LEA.HI.X.SX32 R9, R7, R17.reuse, 0x1, P3 ;  /* 0x0000001107097211 */ /* 0x080fe200018f0eff */
[----:B------:R-:W-:Y:S01]  /*ce00*/  IMAD R18, R3, 0x1f0, RZ ;  /* 0x000001f003127824 */ /* 0x000fe200078e02ff */
[----:B------:R-:W-:Y:S02]  /*ce10*/  IADD3 R24, P2, R12, R16, RZ ;  /* 0x000000100c187210 */ /* 0x000fe40007f5e0ff */
[-C--:B------:R-:W-:Y:S02]  /*ce20*/  LEA.HI.X.SX32 R21, R19, R17.reuse, 0x1, P6 ;  /* 0x0000001113157211 */ /* 0x080fe400030f0eff */
[----:B------:R-:W-:-:S03]  /*ce30*/  LEA.HI.X.SX32 R25, R6, R17, 0x1, P2 ;  /* 0x0000001106197211 */ /* 0x000fc600010f0eff */
[----:B------:R-:W-:Y:S01]  /*ce40*/  STL.64 [R1+0x1e38], R20 ;  /* 0x001e381401007387 */ /* 0x000fe20000100a00 */
[----:B------:R-:W-:-:S03]  /*ce50*/  IMAD R14, R3, 0x3e4, RZ ;  /* 0x000003e4030e7824 */ /* 0x000fc600078e02ff */
[----:B------:R0:W-:Y:S01]  /*ce60*/  STL.64 [R1+0x1d40], R8 ;  /* 0x001d400801007387 */ /* 0x0001e20000100a00 */
[----:B------:R-:W-:-:S03]  /*ce70*/  LEA.HI.X.SX32 R11, R18, R17, 0x1, P1 ;  /* 0x00000011120b7211 */ /* 0x000fc600008f0eff */
[----:B------:R1:W-:Y:S01]  /*ce80*/  STL.64 [R1+0x1b58], R24 ;  /* 0x001b581801007387 */ /* 0x0003e20000100a00 */
[-C--:B------:R-:W-:Y:S02]  /*ce90*/  IADD3 R14, P4, R14, R16.reuse, RZ ;  /* 0x000000100e0e7210 */ /* 0x080fe40007f9e0ff */
[----:B0-----:R-:W-:Y:S01]  /*cea0*/  IADD3 R8, P3, R18, R16, RZ ;  /* 0x0000001012087210 */ /* 0x001fe20007f7e0ff */
[----:B------:R-:W-:-:S03]  /*ceb0*/  IMAD R4, R3, 0x3ec, RZ ;  /* 0x000003ec03047824 */ /* 0x000fc600078e02ff */
[----:B------:R-:W-:Y:S01]  /*cec0*/  LEA.HI.X.SX32 R9, R12, R17, 0x1, P3 ;  /* 0x000000110c097211 */ /* 0x000fe200018f0eff */
[----:B-1----:R-:W-:Y:S01]  /*ced0*/  IMAD R24, R3, 0x1f2, RZ ;  /* 0x000001f203187824 */ /* 0x002fe200078e02ff */
[----:B------:R-:W-:-:S03]  /*cee0*/  IADD3 R20, P6, R4, R16, RZ ;  /* 0x0000001004147210 */ /* 0x000fc60007fde0ff */
[----:B------:R-:W-:Y:S01]  /*cef0*/  STL.64 [R1+0x1780], R8 ;  /* 0x0017800801007387 */ /* 0x000fe20000100a00 */
[----:B------:R-:W-:-:S03]  /*cf00*/  LEA.HI.X.SX32 R15, R24, R17, 0x1, P4 ;  /* 0x00000011180f7211 */ /* 0x000fc600020f0eff */
[----:B------:R0:W-:Y:S01]  /*cf10*/  STL.64 [R1+0xfd0], R10 ;  /* 0x000fd00a01007387 */ /* 0x0001e20000100a00 */
[C---:B------:R-:W-:Y:S01]  /*cf20*/  IMAD R4, R3.reuse, 0xfa, RZ ;  /* 0x000000fa03047824 */ /* 0x040fe200078e02ff */
[-C--:B------:R-:W-:Y:S02]  /*cf30*/  IADD3 R18, P1, R24, R16.reuse, RZ ;  /* 0x0000001018127210 */ /* 0x080fe40007f3e0ff */
[----:B------:R1:W-:Y:S01]  /*cf40*/  STL.64 [R1+0xfc0], R14 ;  /* 0x000fc00e01007387 */ /* 0x0003e20000100a00 */
[C---:B0-----:R-:W-:Y:S02]  /*cf50*/  IMAD R10, R3.reuse, 0x3f4, RZ ;  /* 0x000003f4030a7824 */ /* 0x041fe400078e02ff */
[C---:B------:R-:W-:Y:S01]  /*cf60*/  IMAD R11, R3.reuse, 0xf9, RZ ;  /* 0x000000f9030b7824 */ /* 0x040fe200078e02ff */
[-C--:B------:R-:W-:Y:S02]  /*cf70*/  IADD3 R8, P3, R4, R16.reuse, RZ ;  /* 0x0000001004087210 */ /* 0x080fe40007f7e0ff */
[----:B-1----:R-:W-:Y:S01]  /*cf80*/  IADD3 R14, P4, R10, R16, RZ ;  /* 0x000000100a0e7210 */ /* 0x002fe20007f9e0ff */
[----:B------:R-:W-:Y:S01]  /*cf90*/  IMAD R10, R3, 0x7d, RZ ;  /* 0x0000007d030a7824 */ /* 0x000fe200078e02ff */
[----:B------:R-:W-:Y:S01]  /*cfa0*/  LEA.HI.X.SX32 R19, R11, R17, 0x1, P1 ;  /* 0x000000110b137211 */ /* 0x000fe200008f0eff */
[----:B------:R-:W-:-:S03]  /*cfb0*/  IMAD R12, R3, 0x1f4, RZ ;  /* 0x000001f4030c7824 */ /* 0x000fc600078e02ff */
[-C--:B------:R-:W-:Y:S01]  /*cfc0*/  LEA.HI.X.SX32 R9, R10, R17.reuse, 0x1, P3 ;  /* 0x000000110a097211 */ /* 0x080fe200018f0eff */
[----:B------:R0:W-:Y:S04]  /*cfd0*/  STL.64 [R1+0x1778], R18 ;  /* 0x0017781201007387 */ /* 0x0001e80000100a00 */
[----:B------:R1:W-:Y:S01]  /*cfe0*/  STL.64 [R1+0x1b50], R8 ;  /* 0x001b500801007387 */ /* 0x0003e20000100a00 */
[C---:B------:R-:W-:Y:S02]  /*cff0*/  LEA.HI.X.SX32 R23, R12.reuse, R17, 0x1, P5 ;  /* 0x000000110c177211 */ /* 0x040fe400028f0eff */
[----:B0-----:R-:W-:Y:S01]  /*d000*/  IADD3 R18, P1, R12, R16, RZ ;  /* 0x000000100c127210 */ /* 0x001fe20007f3e0ff */
[----:B-1----:R-:W-:-:S03]  /*d010*/  IMAD R9, R3, 0x1f6, RZ ;  /* 0x000001f603097824 */ /* 0x002fc600078e02ff */
[-C--:B------:R-:W-:Y:S01]  /*d020*/  LEA.HI.X.SX32 R19, R4, R17.reuse, 0x1, P1 ;  /* 0x0000001104137211 */ /* 0x080fe200008f0eff */
[----:B------:R-:W-:Y:S01]  /*d030*/  IMAD R8, R3, 0x7e, RZ ;  /* 0x0000007e03087824 */ /* 0x000fe200078e02ff */
[C---:B------:R-:W-:Y:S01]  /*d040*/  LEA.HI.X.SX32 R21, R9.reuse, R17, 0x1, P6 ;  /* 0x0000001109157211 */ /* 0x040fe200030f0eff */
[----:B------:R-:W-:Y:S01]  /*d050*/  STL.64 [R1+0xfb0], R22 ;  /* 0x000fb01601007387 */ /* 0x000fe20000100a00 */
[----:B------:R-:W-:-:S03]  /*d060*/  IADD3 R24, P5, R9, R16, RZ ;  /* 0x0000001009187210 */ /* 0x000fc60007fbe0ff */
[----:B------:R0:W-:Y:S01]  /*d070*/  STL.64 [R1+0x1770], R18 ;  /* 0x0017701201007387 */ /* 0x0001e20000100a00 */
[----:B------:R-:W-:-:S03]  /*d080*/  IMAD R4, R3, 0x3f, RZ ;  /* 0x0000003f03047824 */ /* 0x000fc600078e02ff */
[----:B------:R1:W-:Y:S01]  /*d090*/  STL.64 [R1+0xfa0], R20 ;  /* 0x000fa01401007387 */ /* 0x0003e20000100a00 */
[C---:B------:R-:W-:Y:S02]  /*d0a0*/  IMAD R12, R3.reuse, 0xfc, RZ ;  /* 0x000000fc030c7824 */ /* 0x040fe400078e02ff */
[C---:B------:R-:W-:Y:S01]  /*d0b0*/  IMAD R7, R3.reuse, 0x3f0, RZ ;  /* 0x000003f003077824 */ /* 0x040fe200078e02ff */
[----:B0-----:R-:W-:Y:S01]  /*d0c0*/  IADD3 R18, P1, R8, R16, RZ ;  /* 0x0000001008127210 */ /* 0x001fe20007f3e0ff */
[----:B-1----:R-:W-:-:S03]  /*d0d0*/  IMAD R21, R3, 0xfb, RZ ;  /* 0x000000fb03157824 */ /* 0x002fc600078e02ff */
[-C--:B------:R-:W-:Y:S01]  /*d0e0*/  LEA.HI.X.SX32 R19, R4, R17.reuse, 0x1, P1 ;  /* 0x0000001104137211 */ /* 0x080fe200008f0eff */
[----:B------:R-:W-:Y:S01]  /*d0f0*/  IMAD R9, R3, 0x1f8, RZ ;  /* 0x000001f803097824 */ /* 0x000fe200078e02ff */
[-C--:B------:R-:W-:Y:S02]  /*d100*/  IADD3 R22, P6, R12, R16.reuse, RZ ;  /* 0x000000100c167210 */ /* 0x080fe40007fde0ff */
[-C--:B------:R-:W-:Y:S02]  /*d110*/  LEA.HI.X.SX32 R25, R21, R17.reuse, 0x1, P5 ;  /* 0x0000001115197211 */ /* 0x080fe400028f0eff */
[----:B------:R-:W-:Y:S02]  /*d120*/  IADD3 R6, P2, R7, R16, RZ ;  /* 0x0000001007067210 */ /* 0x000fe40007f5e0ff */
[-C--:B------:R-:W-:Y:S01]  /*d130*/  LEA.HI.X.SX32 R23, R8, R17.reuse, 0x1, P6 ;  /* 0x0000001108177211 */ /* 0x080fe200030f0eff */
[----:B------:R-:W-:Y:S01]  /*d140*/  STL.64 [R1+0x1768], R24 ;  /* 0x0017681801007387 */ /* 0x000fe20000100a00 */
[----:B------:R-:W-:Y:S01]  /*d150*/  LEA.HI.X.SX32 R7, R9, R17, 0x1, P2 ;  /* 0x0000001109077211 */ /* 0x000fe200010f0eff */
[----:B------:R-:W-:-:S02]  /*d160*/  IMAD R8, R3, 0x1fa, RZ ;  /* 0x000001fa03087824 */ /* 0x000fc400078e02ff */
[----:B------:R0:W-:Y:S01]  /*d170*/  STL.64 [R1+0x1d38], R18 ;  /* 0x001d381201007387 */ /* 0x0001e20000100a00 */
[----:B------:R-:W-:-:S03]  /*d180*/  IMAD R4, R3, 0x202, RZ ;  /* 0x0000020203047824 */ /* 0x000fc600078e02ff */
[----:B------:R1:W-:Y:S01]  /*d190*/  STL.64 [R1+0x1b48], R22 ;  /* 0x001b481601007387 */ /* 0x0003e20000100a00 */
[----:B------:R-:W-:Y:S01]  /*d1a0*/  IMAD R11, R3, 0x3f8, RZ ;  /* 0x000003f8030b7824 */ /* 0x000fe200078e02ff */
[-C--:B0-----:R-:W-:Y:S02]  /*d1b0*/  IADD3 R18, P1, R9, R16.reuse, RZ ;  /* 0x0000001009127210 */ /* 0x081fe40007f3e0ff */
[----:B------:R0:W-:Y:S02]  /*d1c0*/  STL.64 [R1+0xf90], R6 ;  /* 0x000f900601007387 */ /* 0x0001e40000100a00 */
[-C--:B------:R-:W-:Y:S01]  /*d1d0*/  LEA.HI.X.SX32 R19, R12, R17.reuse, 0x1, P1 ;  /* 0x000000110c137211 */ /* 0x080fe200008f0eff */
[C---:B------:R-:W-:Y:S01]  /*d1e0*/  IMAD R12, R3.reuse, 0xfd, RZ ;  /* 0x000000fd030c7824 */ /* 0x040fe200078e02ff */
[----:B------:R-:W-:Y:S02]  /*d1f0*/  LEA.HI.X.SX32 R15, R8, R17, 0x1, P4 ;  /* 0x00000011080f7211 */ /* 0x000fe400020f0eff */
[-C--:B-1----:R-:W-:Y:S01]  /*d200*/  IADD3 R22, P6, R4, R16.reuse, RZ ;  /* 0x0000001004167210 */ /* 0x082fe20007fde0ff */
[----:B------:R1:W-:Y:S01]  /*d210*/  STL.64 [R1+0x1760], R18 ;  /* 0x0017601201007387 */ /* 0x0003e20000100a00 */
[-C--:B0-----:R-:W-:Y:S01]  /*d220*/  IADD3 R6, P2, R8, R16.reuse, RZ ;  /* 0x0000001008067210 */ /* 0x081fe20007f5e0ff */
[----:B------:R-:W-:Y:S01]  /*d230*/  IMAD R4, R3, 0xfe, RZ ;  /* 0x000000fe03047824 */ /* 0x000fe200078e02ff */
[----:B------:R-:W-:-:S02]  /*d240*/  IADD3 R10, P3, R11, R16, RZ ;  /* 0x000000100b0a7210 */ /* 0x000fc40007f7e0ff */
[-C--:B------:R-:W-:Y:S01]  /*d250*/  LEA.HI.X.SX32 R7, R12, R17.reuse, 0x1, P2 ;  /* 0x000000110c077211 */ /* 0x080fe200010f0eff */
[----:B------:R0:W-:Y:S01]  /*d260*/  STL.64 [R1+0xf80], R14 ;  /* 0x000f800e01007387 */ /* 0x0001e20000100a00 */
[C---:B-1----:R-:W-:Y:S01]  /*d270*/  IMAD R18, R3.reuse, 0x1fc, RZ ;  /* 0x000001fc03127824 */ /* 0x042fe200078e02ff */
[----:B------:R-:W-:Y:S02]  /*d280*/  IADD3 R24, P1, R4, R16, RZ ;  /* 0x0000001004187210 */ /* 0x000fe40007f3e0ff */
[----:B------:R1:W-:Y:S01]  /*d290*/  STL.64 [R1+0x1758], R6 ;  /* 0x0017580601007387 */ /* 0x0003e20000100a00 */
[C---:B------:R-:W-:Y:S01]  /*d2a0*/  IMAD R20, R3.reuse, 0x3fc, RZ ;  /* 0x000003fc03147824 */ /* 0x040fe200078e02ff */
[----:B------:R-:W-:Y:S01]  /*d2b0*/  LEA.HI.X.SX32 R11, R18, R17, 0x1, P3 ;  /* 0x00000011120b7211 */ /* 0x000fe200018f0eff */
[C---:B------:R-:W-:Y:S02]  /*d2c0*/  IMAD R12, R3.reuse, 0x1fe, RZ ;  /* 0x000001fe030c7824 */ /* 0x040fe400078e02ff */
[----:B0-----:R-:W-:-:S02]  /*d2d0*/  IMAD R15, R3, 0x7f, RZ ;  /* 0x0000007f030f7824 */ /* 0x001fc400078e02ff */
[----:B------:R0:W-:Y:S01]  /*d2e0*/  STL.64 [R1+0xf70], R10 ;  /* 0x000f700a01007387 */ /* 0x0001e20000100a00 */
[-C--:B-1----:R-:W-:Y:S02]  /*d2f0*/  IADD3 R6, P2, R18, R16.reuse, RZ ;  /* 0x0000001012067210 */ /* 0x082fe40007f5e0ff */
[-C--:B------:R-:W-:Y:S02]  /*d300*/  LEA.HI.X.SX32 R25, R15, R17.reuse, 0x1, P1 ;  /* 0x000000110f197211 */ /* 0x080fe400008f0eff */
[-C--:B------:R-:W-:Y:S01]  /*d310*/  LEA.HI.X.SX32 R7, R4, R17.reuse, 0x1, P2 ;  /* 0x0000001104077211 */ /* 0x080fe200010f0eff */
[C---:B------:R-:W-:Y:S01]  /*d320*/  IMAD R4, R3.reuse, 0xff, RZ ;  /* 0x000000ff03047824 */ /* 0x040fe200078e02ff */
[-C--:B------:R-:W-:Y:S01]  /*d330*/  IADD3 R20, P5, R20, R16.reuse, RZ ;  /* 0x0000001014147210 */ /* 0x080fe20007fbe0ff */
[----:B0-----:R-:W-:Y:S01]  /*d340*/  IMAD R10, R3, 0x208, RZ ;  /* 0x00000208030a7824 */ /* 0x001fe200078e02ff */
[C---:B------:R-:W-:Y:S01]  /*d350*/  IADD3 R18, P3, R12.reuse, R16, RZ ;  /* 0x000000100c127210 */ /* 0x040fe20007f7e0ff */
[----:B------:R-:W-:Y:S01]  /*d360*/  STL.64 [R1+0x1b40], R24 ;  /* 0x001b401801007387 */ /* 0x000fe20000100a00 */
[----:B------:R-:W-:-:S02]  /*d370*/  LEA.HI.X.SX32 R21, R12, R17, 0x1, P5 ;  /* 0x000000110c157211 */ /* 0x000fc400028f0eff */
[----:B------:R-:W-:Y:S01]  /*d380*/  LEA.HI.X.SX32 R19, R4, R17, 0x1, P3 ;  /* 0x0000001104137211 */ /* 0x000fe200018f0eff */
[----:B------:R0:W-:Y:S01]  /*d390*/  STL.64 [R1+0x1750], R6 ;  /* 0x0017500601007387 */ /* 0x0001e20000100a00 */
[----:B------:R-:W-:-:S03]  /*d3a0*/  IMAD R11, R3, 0x102, RZ ;  /* 0x00000102030b7824 */ /* 0x000fc600078e02ff */
[----:B------:R1:W-:Y:S01]  /*d3b0*/  STL.64 [R1+0xf60], R20 ;  /* 0x000f601401007387 */ /* 0x0003e20000100a00 */
[-C--:B0-----:R-:W-:Y:S01]  /*d3c0*/  IADD3 R6, P2, R10, R16.reuse, RZ ;  /* 0x000000100a067210 */ /* 0x081fe20007f5e0ff */
[C---:B------:R-:W-:Y:S02]  /*d3d0*/  IMAD R10, R3.reuse, 0x20a, RZ ;  /* 0x0000020a030a7824 */ /* 0x040fe400078e02ff */
[----:B------:R0:W-:Y:S01]  /*d3e0*/  STL.64 [R1+0x1748], R18 ;  /* 0x0017481201007387 */ /* 0x0001e20000100a00 */
[----:B------:R-:W-:Y:S01]  /*d3f0*/  IMAD R9, R3, 0x204, RZ ;  /* 0x0000020403097824 */ /* 0x000fe200078e02ff */
[-C--:B-1----:R-:W-:Y:S01]  /*d400*/  IADD3 R20, P5, R11, R16.reuse, RZ ;  /* 0x000000100b147210 */ /* 0x082fe20007fbe0ff */
[C---:B------:R-:W-:Y:S02]  /*d410*/  IMAD R14, R3.reuse, 0x206, RZ ;  /* 0x00000206030e7824 */ /* 0x040fe400078e02ff */
[C---:B------:R-:W-:Y:S01]  /*d420*/  IMAD R12, R3.reuse, 0x101, RZ ;  /* 0x00000101030c7824 */ /* 0x040fe200078e02ff */
[-C--:B0-----:R-:W-:Y:S01]  /*d430*/  IADD3 R18, P3, R10, R16.reuse, RZ ;  /* 0x000000100a127210 */ /* 0x081fe20007f7e0ff */
[----:B------:R-:W-:Y:S01]  /*d440*/  IMAD R10, R3, 0x81, RZ ;  /* 0x00000081030a7824 */ /* 0x000fe200078e02ff */
[-C--:B------:R-:W-:Y:S01]  /*d450*/  IADD3 R8, P4, R9, R16.reuse, RZ ;  /* 0x0000001009087210 */ /* 0x080fe20007f9e0ff */
[----:B------:R-:W-:Y:S01]  /*d460*/  IMAD R4, R3, 0x20c, RZ ;  /* 0x0000020c03047824 */ /* 0x000fe200078e02ff */
[----:B------:R-:W-:-:S02]  /*d470*/  IADD3 R14, P1, R14, R16, RZ ;  /* 0x000000100e0e7210 */ /* 0x000fc40007f3e0ff */
[-C--:B------:R-:W-:Y:S01]  /*d480*/  LEA.HI.X.SX32 R21, R10, R17.reuse, 0x1, P5 ;  /* 0x000000110a157211 */ /* 0x080fe200028f0eff */
[----:B------:R-:W-:Y:S01]  /*d490*/  IMAD R10, R3, 0x103, RZ ;  /* 0x00000103030a7824 */ /* 0x000fe200078e02ff */
[-C--:B------:R-:W-:Y:S02]  /*d4a0*/  LEA.HI.X.SX32 R23, R12, R17.reuse, 0x1, P6 ;  /* 0x000000110c177211 */ /* 0x080fe400030f0eff */
[-C--:B------:R-:W-:Y:S02]  /*d4b0*/  LEA.HI.X.SX32 R9, R11, R17.reuse, 0x1, P4 ;  /* 0x000000110b097211 */ /* 0x080fe400020f0eff */
[----:B------:R-:W-:Y:S01]  /*d4c0*/  LEA.HI.X.SX32 R15, R10, R17, 0x1, P1 ;  /* 0x000000110a0f7211 */ /* 0x000fe200008f0eff */
[C---:B------:R-:W-:Y:S01]  /*d4d0*/  IMAD R12, R3.reuse, 0x82, RZ ;  /* 0x00000082030c7824 */ /* 0x040fe200078e02ff */
[----:B------:R-:W-:Y:S01]  /*d4e0*/  IADD3 R24, P6, R4, R16, RZ ;  /* 0x0000001004187210 */ /* 0x000fe20007fde0ff */
[----:B------:R0:W-:Y:S01]  /*d4f0*/  STL.64 [R1+0x1740], R22 ;  /* 0x0017401601007387 */ /* 0x0001e20000100a00 */
[----:B------:R-:W-:-:S03]  /*d500*/  IMAD R4, R3, 0x104, RZ ;  /* 0x0000010403047824 */ /* 0x000fc600078e02ff */
[----:B------:R-:W-:Y:S04]  /*d510*/  STL.64 [R1+0x1b30], R20 ;  /* 0x001b301401007387 */ /* 0x000fe80000100a00 */
[----:B------:R1:W-:Y:S04]  /*d520*/  STL.64 [R1+0x1738], R8 ;  /* 0x0017380801007387 */ /* 0x0003e80000100a00 */
[----:B------:R2:W-:Y:S01]  /*d530*/  STL.64 [R1+0x1730], R14 ;  /* 0x0017300e01007387 */ /* 0x0005e20000100a00 */
[----:B0-----:R-:W-:Y:S02]  /*d540*/  IADD3 R22, P5, R12, R16, RZ ;  /* 0x000000100c167210 */ /* 0x001fe40007fbe0ff */
[----:B------:R-:W-:-:S02]  /*d550*/  LEA.HI.X.SX32 R7, R4, R17, 0x1, P2 ;  /* 0x0000001104077211 */ /* 0x000fc400010f0eff */
[----:B-1----:R-:W-:Y:S01]  /*d560*/  IADD3 R8, P4, R4, R16, RZ ;  /* 0x0000001004087210 */ /* 0x002fe20007f9e0ff */
[----:B--2---:R-:W-:-:S03]  /*d570*/  IMAD R15, R3, 0x41, RZ ;  /* 0x00000041030f7824 */ /* 0x004fc600078e02ff */
[-C--:B------:R-:W-:Y:S01]  /*d580*/  LEA.HI.X.SX32 R9, R12, R17.reuse, 0x1, P4 ;  /* 0x000000110c097211 */ /* 0x080fe200020f0eff */
[----:B------:R-:W-:Y:S01]  /*d590*/  IMAD R12, R3, 0x212, RZ ;  /* 0x00000212030c7824 */ /* 0x000fe200078e02ff */
[----:B------:R-:W-:Y:S01]  /*d5a0*/  LEA.HI.X.SX32 R23, R15, R17, 0x1, P5 ;  /* 0x000000110f177211 */ /* 0x000fe200028f0eff */
[----:B------:R-:W-:-:S04]  /*d5b0*/  IMAD R20, R3, 0x106, RZ ;  /* 0x0000010603147824 */ /* 0x000fc800078e02ff */
[----:B------:R-:W-:Y:S01]  /*d5c0*/  STL.64 [R1+0x1d28], R22 ;  /* 0x001d281601007387 */ /* 0x000fe20000100a00 */
[----:B------:R-:W-:-:S03]  /*d5d0*/  IMAD R21, R3, 0x105, RZ ;  /* 0x0000010503157824 */ /* 0x000fc600078e02ff */
[----:B------:R0:W-:Y:S04]  /*d5e0*/  STL.64 [R1+0x1b28], R8 ;  /* 0x001b280801007387 */ /* 0x0001e80000100a00 */
[----:B------:R1:W-:Y:S01]  /*d5f0*/  STL.64 [R1+0x1728], R6 ;  /* 0x0017280601007387 */ /* 0x0003e20000100a00 */
[----:B------:R-:W-:Y:S01]  /*d600*/  IMAD R11, R3, 0x20e, RZ ;  /* 0x0000020e030b7824 */ /* 0x000fe200078e02ff */
[----:B------:R-:W-:Y:S01]  /*d610*/  LEA.HI.X.SX32 R19, R21, R17, 0x1, P3 ;  /* 0x0000001115137211 */ /* 0x000fe200018f0eff */
[C---:B------:R-:W-:Y:S01]  /*d620*/  IMAD R4, R3.reuse, 0x214, RZ ;  /* 0x0000021403047824 */ /* 0x040fe200078e02ff */
[-C--:B0-----:R-:W-:Y:S02]  /*d630*/  IADD3 R8, P4, R20, R16.reuse, RZ ;  /* 0x0000001014087210 */ /* 0x081fe40007f9e0ff */
[-C--:B-1----:R-:W-:Y:S01]  /*d640*/  IADD3 R6, P2, R12, R16.reuse, RZ ;  /* 0x000000100c067210 */ /* 0x082fe20007f5e0ff */
[----:B------:R-:W-:Y:S01]  /*d650*/  IMAD R12, R3, 0x83, RZ ;  /* 0x00000083030c7824 */ /* 0x000fe200078e02ff */
[----:B------:R-:W-:-:S04]  /*d660*/  IADD3 R10, P1, R11, R16, RZ ;  /* 0x000000100b0a7210 */ /* 0x000fc80007f3e0ff */
[-C--:B------:R-:W-:Y:S01]  /*d670*/  LEA.HI.X.SX32 R9, R12, R17.reuse, 0x1, P4 ;  /* 0x000000110c097211 */ /* 0x080fe200020f0eff */
[C---:B------:R-:W-:Y:S01]  /*d680*/  IMAD R12, R3.reuse, 0x107, RZ ;  /* 0x00000107030c7824 */ /* 0x040fe200078e02ff */
[----:B------:R0:W-:Y:S01]  /*d690*/  STL.64 [R1+0x1720], R18 ;  /* 0x0017201201007387 */ /* 0x0001e20000100a00 */
[-C--:B------:R-:W-:Y:S01]  /*d6a0*/  LEA.HI.X.SX32 R25, R20, R17.reuse, 0x1, P6 ;  /* 0x0000001114197211 */ /* 0x080fe200030f0eff */
[C---:B------:R-:W-:Y:S02]  /*d6b0*/  IMAD R21, R3.reuse, 0x42, RZ ;  /* 0x0000004203157824 */ /* 0x040fe400078e02ff */
[----:B------:R-:W-:Y:S01]  /*d6c0*/  LEA.HI.X.SX32 R11, R12, R17, 0x1, P1 ;  /* 0x000000110c0b7211 */ /* 0x000fe200008f0eff */
[----:B------:R1:W-:Y:S01]  /*d6d0*/  STL.64 [R1+0x1b20], R8 ;  /* 0x001b200801007387 */ /* 0x0003e20000100a00 */
[C---:B------:R-:W-:Y:S01]  /*d6e0*/  IMAD R20, R3.reuse, 0x21, RZ ;  /* 0x0000002103147824 */ /* 0x040fe200078e02ff */
[-C--:B0-----:R-:W-:Y:S01]  /*d6f0*/  IADD3 R18, P3, R4, R16.reuse, RZ ;  /* 0x0000001004127210 */ /* 0x081fe20007f7e0ff */
[C---:B------:R-:W-:Y:S01]  /*d700*/  IMAD R4, R3.reuse, 0x108, RZ ;  /* 0x0000010803047824 */ /* 0x040fe200078e02ff */
[----:B------:R0:W-:Y:S01]  /*d710*/  STL.64 [R1+0x1718], R24 ;  /* 0x0017181801007387 */ /* 0x0001e20000100a00 */
[----:B------:R-:W-:Y:S01]  /*d720*/  IMAD R22, R3, 0x84, RZ ;  /* 0x0000008403167824 */ /* 0x000fe200078e02ff */
[----:B-1----:R-:W-:-:S02]  /*d730*/  IADD3 R8, P4, R21, R16, RZ ;  /* 0x0000001015087210 */ /* 0x002fc40007f9e0ff */
[----:B------:R1:W-:Y:S01]  /*d740*/  STL.64 [R1+0x1710], R10 ;  /* 0x0017100a01007387 */ /* 0x0003e20000100a00 */
[C---:B------:R-:W-:Y:S01]  /*d750*/  IMAD R14, R3.reuse, 0x210, RZ ;  /* 0x00000210030e7824 */ /* 0x040fe200078e02ff */
[----:B------:R-:W-:Y:S01]  /*d760*/  LEA.HI.X.SX32 R9, R20, R17, 0x1, P4 ;  /* 0x0000001114097211 */ /* 0x000fe200020f0eff */
[----:B------:R-:W-:-:S03]  /*d770*/  IMAD R12, R3, 0x216, RZ ;  /* 0x00000216030c7824 */ /* 0x000fc600078e02ff */
[-C--:B------:R-:W-:Y:S02]  /*d780*/  IADD3 R14, P5, R14, R16.reuse, RZ ;  /* 0x000000100e0e7210 */ /* 0x080fe40007fbe0ff */
[-C--:B0-----:R-:W-:Y:S02]  /*d790*/  IADD3 R24, P6, R22, R16.reuse, RZ ;  /* 0x0000001016187210 */ /* 0x081fe40007fde0ff */
[----:B-1----:R-:W-:-:S04]  /*d7a0*/  IADD3 R10, P1, R4, R16, RZ ;  /* 0x00000010040a7210 */ /* 0x002fc80007f3e0ff */
[-C--:B------:R-:W-:Y:S01]  /*d7b0*/  LEA.HI.X.SX32 R11, R22, R17.reuse, 0x1, P1 ;  /* 0x00000011160b7211 */ /* 0x080fe200008f0eff */
[----:B------:R0:W-:Y:S01]  /*d7c0*/  STL.64 [R1+0x1e28], R8 ;  /* 0x001e280801007387 */ /* 0x0001e20000100a00 */
[-C--:B------:R-:W-:Y:S02]  /*d7d0*/  LEA.HI.X.SX32 R25, R21, R17.reuse, 0x1, P6 ;  /* 0x0000001115197211 */ /* 0x080fe400030f0eff */
[----:B------:R-:W-:Y:S01]  /*d7e0*/  LEA.HI.X.SX32 R15, R4, R17, 0x1, P5 ;  /* 0x00000011040f7211 */ /* 0x000fe200028f0eff */
[----:B------:R1:W-:Y:S01]  /*d7f0*/  STL.64 [R1+0x1b18], R10 ;  /* 0x001b180a01007387 */ /* 0x0003e20000100a00 */
[----:B------:R-:W-:-:S03]  /*d800*/  IMAD R4, R3, 0x85, RZ ;  /* 0x0000008503047824 */ /* 0x000fc600078e02ff */
[----:B------:R-:W-:Y:S01]  /*d810*/  STL.64 [R1+0x1d20], R24 ;  /* 0x001d201801007387 */ /* 0x000fe20000100a00 */
[-C--:B0-----:R-:W-:Y:S01]  /*d820*/  IADD3 R8, P4, R12, R16.reuse, RZ ;  /* 0x000000100c087210 */ /* 0x081fe20007f9e0ff */
[C---:B------:R-:W-:Y:S02]  /*d830*/  IMAD R12, R3.reuse, 0x10a, RZ ;  /* 0x0000010a030c7824 */ /* 0x040fe400078e02ff */
[C---:B-1----:R-:W-:Y:S02]  /*d840*/  IMAD R10, R3.reuse, 0x21a, RZ ;  /* 0x0000021a030a7824 */ /* 0x042fe400078e02ff */
[----:B------:R-:W-:Y:S01]  /*d850*/  IMAD R11, R3, 0x109, RZ ;  /* 0x00000109030b7824 */ /* 0x000fe200078e02ff */
[----:B------:R0:W-:Y:S01]  /*d860*/  STL.64 [R1+0x1708], R14 ;  /* 0x0017080e01007387 */ /* 0x0001e20000100a00 */
[----:B------:R-:W-:-:S03]  /*d870*/  IADD3 R22, P1, R12, R16, RZ ;  /* 0x000000100c167210 */ /* 0x000fc60007f3e0ff */
[-C--:B------:R-:W-:Y:S01]  /*d880*/  LEA.HI.X.SX32 R7, R11, R17.reuse, 0x1, P2 ;  /* 0x000000110b077211 */ /* 0x080fe200010f0eff */
[C---:B------:R-:W-:Y:S01]  /*d890*/  IMAD R11, R3.reuse, 0x86, RZ ;  /* 0x00000086030b7824 */ /* 0x040fe200078e02ff */
[-C--:B------:R-:W-:Y:S02]  /*d8a0*/  LEA.HI.X.SX32 R23, R4, R17.reuse, 0x1, P1 ;  /* 0x0000001104177211 */ /* 0x080fe400008f0eff */
[-C--:B0-----:R-:W-:Y:S01]  /*d8b0*/  IADD3 R14, P5, R10, R16.reuse, RZ ;  /* 0x000000100a0e7210 */ /* 0x081fe20007fbe0ff */
[C---:B------:R-:W-:Y:S01]  /*d8c0*/  IMAD R10, R3.reuse, 0x21c, RZ ;  /* 0x0000021c030a7824 */ /* 0x040fe200078e02ff */
[----:B------:R0:W-:Y:S01]  /*d8d0*/  STL.64 [R1+0x1700], R6 ;  /* 0x0017000601007387 */ /* 0x0001e20000100a00 */
[----:B------:R-:W-:Y:S01]  /*d8e0*/  LEA.HI.X.SX32 R19, R12, R17, 0x1, P3 ;  /* 0x000000110c137211 */ /* 0x000fe200018f0eff */
[C---:B------:R-:W-:Y:S02]  /*d8f0*/  IMAD R20, R3.reuse, 0x218, RZ ;  /* 0x0000021803147824 */ /* 0x040fe400078e02ff */
[C---:B------:R-:W-:Y:S01]  /*d900*/  IMAD R4, R3.reuse, 0x10b, RZ ;  /* 0x0000010b03047824 */ /* 0x040fe200078e02ff */
[----:B------:R1:W-:Y:S01]  /*d910*/  STL.64 [R1+0x1b10], R22 ;  /* 0x001b101601007387 */ /* 0x0003e20000100a00 */
[C---:B------:R-:W-:Y:S01]  /*d920*/  IMAD R24, R3.reuse, 0x43, RZ ;  /* 0x0000004303187824 */ /* 0x040fe200078e02ff */
[-C--:B0-----:R-:W-:Y:S01]  /*d930*/  IADD3 R6, P2, R10, R16.reuse, RZ ;  /* 0x000000100a067210 */ /* 0x081fe20007f5e0ff */
[----:B------:R-:W-:Y:S01]  /*d940*/  IMAD R10, R3, 0x10c, RZ ;  /* 0x0000010c030a7824 */ /* 0x000fe200078e02ff */
[----:B------:R0:W-:Y:S01]  /*d950*/  STL.64 [R1+0x16f8], R18 ;  /* 0x0016f81201007387 */ /* 0x0001e20000100a00 */
[----:B------:R-:W-:-:S02]  /*d960*/  IADD3 R20, P6, R20, R16, RZ ;  /* 0x0000001014147210 */ /* 0x000fc40007fde0ff */
[-C--:B-1----:R-:W-:Y:S01]  /*d970*/  IADD3 R22, P1, R11, R16.reuse, RZ ;  /* 0x000000100b167210 */ /* 0x082fe20007f3e0ff */
[----:B------:R-:W-:Y:S01]  /*d980*/  IMAD R12, R3, 0x21e, RZ ;  /* 0x0000021e030c7824 */ /* 0x000fe200078e02ff */
[-C--:B------:R-:W-:Y:S02]  /*d990*/  LEA.HI.X.SX32 R9, R4, R17.reuse, 0x1, P4 ;  /* 0x0000001104097211 */ /* 0x080fe400020f0eff */
[-C--:B------:R-:W-:Y:S02]  /*d9a0*/  LEA.HI.X.SX32 R23, R24, R17.reuse, 0x1, P1 ;  /* 0x0000001118177211 */ /* 0x080fe400008f0eff */
[C---:B0-----:R-:W-:Y:S01]  /*d9b0*/  IADD3 R18, P3, R10.reuse, R16, RZ ;  /* 0x000000100a127210 */ /* 0x041fe20007f7e0ff */
[----:B------:R0:W-:Y:S01]  /*d9c0*/  STL.64 [R1+0x16f0], R8 ;  /* 0x0016f00801007387 */ /* 0x0001e20000100a00 */
[-C--:B------:R-:W-:Y:S02]  /*d9d0*/  LEA.HI.X.SX32 R21, R10, R17.reuse, 0x1, P6 ;  /* 0x000000110a157211 */ /* 0x080fe400030f0eff */
[----:B------:R-:W-:Y:S01]  /*d9e0*/  LEA.HI.X.SX32 R19, R11, R17, 0x1, P3 ;  /* 0x000000110b137211 */ /* 0x000fe200018f0eff */
[C---:B------:R-:W-:Y:S01]  /*d9f0*/  IMAD R11, R3.reuse, 0x222, RZ ;  /* 0x00000222030b7824 */ /* 0x040fe200078e02ff */
[----:B------:R-:W-:Y:S01]  /*da00*/  STL.64 [R1+0x1d18], R22 ;  /* 0x001d181601007387 */ /* 0x000fe20000100a00 */
[----:B------:R-:W-:-:S03]  /*da10*/  IMAD R10, R3, 0x10d, RZ ;  /* 0x0000010d030a7824 */ /* 0x000fc600078e02ff */
[----:B------:R1:W-:Y:S01]  /*da20*/  STL.64 [R1+0x1b08], R18 ;  /* 0x001b081201007387 */ /* 0x0003e20000100a00 */
[-C--:B0-----:R-:W-:Y:S01]  /*da30*/  IADD3 R8, P4, R12, R16.reuse, RZ ;  /* 0x000000100c087210 */ /* 0x081fe20007f9e0ff */
[C---:B------:R-:W-:Y:S02]  /*da40*/  IMAD R12, R3.reuse, 0x10e, RZ ;  /* 0x0000010e030c7824 */ /* 0x040fe400078e02ff */
[----:B------:R0:W-:Y:S01]  /*da50*/  STL.64 [R1+0x16e8], R20 ;  /* 0x0016e81401007387 */ /* 0x0001e20000100a00 */
[C---:B------:R-:W-:Y:S01]  /*da60*/  IMAD R4, R3.reuse, 0x220, RZ ;  /* 0x0000022003047824 */ /* 0x040fe200078e02ff */
[----:B------:R-:W-:Y:S01]  /*da70*/  LEA.HI.X.SX32 R15, R10, R17, 0x1, P5 ;  /* 0x000000110a0f7211 */ /* 0x000fe200028f0eff */
[----:B------:R-:W-:Y:S01]  /*da80*/  IMAD R25, R3, 0x10f, RZ ;  /* 0x0000010f03197824 */ /* 0x000fe200078e02ff */
[-C--:B-1----:R-:W-:Y:S02]  /*da90*/  IADD3 R18, P3, R12, R16.reuse, RZ ;  /* 0x000000100c127210 */ /* 0x082fe40007f7e0ff */
[----:B0-----:R-:W-:Y:S01]  /*daa0*/  IADD3 R20, P6, R11, R16, RZ ;  /* 0x000000100b147210 */ /* 0x001fe20007fde0ff */
[----:B------:R-:W-:-:S02]  /*dab0*/  IMAD R11, R3, 0x87, RZ ;  /* 0x00000087030b7824 */ /* 0x000fc400078e02ff */
[----:B------:R-:W-:-:S03]  /*dac0*/  IMAD R10, R3, 0x22, RZ ;  /* 0x00000022030a7824 */ /* 0x000fc600078e02ff */
[-C--:B------:R-:W-:Y:S01]  /*dad0*/  LEA.HI.X.SX32 R19, R11, R17.reuse, 0x1, P3 ;  /* 0x000000110b137211 */ /* 0x080fe200018f0eff */
[----:B------:R0:W-:Y:S01]  /*dae0*/  STL.64 [R1+0x16e0], R14 ;  /* 0x0016e00e01007387 */ /* 0x0001e20000100a00 */
[-C--:B------:R-:W-:Y:S01]  /*daf0*/  LEA.HI.X.SX32 R7, R12, R17.reuse, 0x1, P2 ;  /* 0x000000110c077211 */ /* 0x080fe200010f0eff */
[C---:B------:R-:W-:Y:S01]  /*db00*/  IMAD R24, R3.reuse, 0x44, RZ ;  /* 0x0000004403187824 */ /* 0x040fe200078e02ff */
[-C--:B------:R-:W-:Y:S01]  /*db10*/  IADD3 R22, P1, R4, R16.reuse, RZ ;  /* 0x0000001004167210 */ /* 0x080fe20007f3e0ff */
[----:B------:R-:W-:Y:S01]  /*db20*/  IMAD R4, R3, 0x224, RZ ;  /* 0x0000022403047824 */ /* 0x000fe200078e02ff */
[----:B------:R-:W-:Y:S01]  /*db30*/  LEA.HI.X.SX32 R9, R25, R17, 0x1, P4 ;  /* 0x0000001119097211 */ /* 0x000fe200020f0eff */
[----:B------:R1:W-:Y:S01]  /*db40*/  STL.64 [R1+0x1b00], R18 ;  /* 0x001b001201007387 */ /* 0x0003e20000100a00 */
[C---:B------:R-:W-:Y:S02]  /*db50*/  IMAD R12, R3.reuse, 0x88, RZ ;  /* 0x00000088030c7824 */ /* 0x040fe400078e02ff */
[----:B------:R-:W-:Y:S01]  /*db60*/  IMAD R11, R3, 0x11, RZ ;  /* 0x00000011030b7824 */ /* 0x000fe200078e02ff */
[----:B------:R2:W-:Y:S01]  /*db70*/  STL.64 [R1+0x16d8], R6 ;  /* 0x0016d80601007387 */ /* 0x0005e20000100a00 */
[----:B0-----:R-:W-:-:S03]  /*db80*/  IADD3 R14, P5, R4, R16, RZ ;  /* 0x00000010040e7210 */ /* 0x001fc60007fbe0ff */
[----:B------:R0:W-:Y:S01]  /*db90*/  STL.64 [R1+0x16d0], R8 ;  /* 0x0016d00801007387 */ /* 0x0001e20000100a00 */
[-C--:B-1----:R-:W-:Y:S01]  /*dba0*/  IADD3 R18, P3, R10, R16.reuse, RZ ;  /* 0x000000100a127210 */ /* 0x082fe20007f7e0ff */
[----:B------:R-:W-:Y:S01]  /*dbb0*/  IMAD R4, R3, 0x110, RZ ;  /* 0x0000011003047824 */ /* 0x000fe200078e02ff */
[-C--:B--2---:R-:W-:Y:S02]  /*dbc0*/  IADD3 R6, P2, R24, R16.reuse, RZ ;  /* 0x0000001018067210 */ /* 0x084fe40007f5e0ff */
[-C--:B------:R-:W-:Y:S02]  /*dbd0*/  LEA.HI.X.SX32 R19, R11, R17.reuse, 0x1, P3 ;  /* 0x000000110b137211 */ /* 0x080fe400018f0eff */
[----:B0-----:R-:W-:Y:S02]  /*dbe0*/  IADD3 R8, P4, R12, R16, RZ ;  /* 0x000000100c087210 */ /* 0x001fe40007f9e0ff */
[-C--:B------:R-:W-:Y:S01]  /*dbf0*/  LEA.HI.X.SX32 R7, R10, R17.reuse, 0x1, P2 ;  /* 0x000000110a077211 */ /* 0x080fe200010f0eff */
[----:B------:R0:W-:Y:S01]  /*dc00*/  STL.64 [R1+0x1ea8], R18 ;  /* 0x001ea81201007387 */ /* 0x0001e20000100a00 */
[----:B------:R-:W-:Y:S01]  /*dc10*/  LEA.HI.X.SX32 R9, R24, R17, 0x1, P4 ;  /* 0x0000001118097211 */ /* 0x000fe200020f0eff */
[----:B------:R-:W-:-:S02]  /*dc20*/  IMAD R10, R3, 0x228, RZ ;  /* 0x00000228030a7824 */ /* 0x000fc400078e02ff */
[----:B------:R-:W-:Y:S01]  /*dc30*/  IMAD R11, R3, 0x226, RZ ;  /* 0x00000226030b7824 */ /* 0x000fe200078e02ff */
[----:B------:R1:W-:Y:S04]  /*dc40*/  STL.64 [R1+0x1e20], R6 ;  /* 0x001e200601007387 */ /* 0x0003e80000100a00 */
[----:B------:R2:W-:Y:S01]  /*dc50*/  STL.64 [R1+0x1d10], R8 ;  /* 0x001d100801007387 */ /* 0x0005e20000100a00 */
[----:B0-----:R-:W-:-:S04]  /*dc60*/  IADD3 R18, P3, R4, R16, RZ ;  /* 0x0000001004127210 */ /* 0x001fc80007f7e0ff */
[-C--:B------:R-:W-:Y:S01]  /*dc70*/  LEA.HI.X.SX32 R19, R12, R17.reuse, 0x1, P3 ;  /* 0x000000110c137211 */ /* 0x080fe200018f0eff */
[----:B------:R-:W-:Y:S01]  /*dc80*/  IMAD R12, R3, 0x111, RZ ;  /* 0x00000111030c7824 */ /* 0x000fe200078e02ff */
[-C--:B-1----:R-:W-:Y:S01]  /*dc90*/  IADD3 R6, P2, R11, R16.reuse, RZ ;  /* 0x000000100b067210 */ /* 0x082fe20007f5e0ff */
[C---:B------:R-:W-:Y:S01]  /*dca0*/  IMAD R11, R3.reuse, 0x112, RZ ;  /* 0x00000112030b7824 */ /* 0x040fe200078e02ff */
[-C--:B--2---:R-:W-:Y:S01]  /*dcb0*/  IADD3 R8, P4, R10, R16.reuse, RZ ;  /* 0x000000100a087210 */ /* 0x084fe20007f9e0ff */
[C---:B------:R-:W-:Y:S01]  /*dcc0*/  IMAD R10, R3.reuse, 0x22a, RZ ;  /* 0x0000022a030a7824 */ /* 0x040fe200078e02ff */
[-C--:B------:R-:W-:Y:S01]  /*dcd0*/  LEA.HI.X.SX32 R23, R4, R17.reuse, 0x1, P1 ;  /* 0x0000001104177211 */ /* 0x080fe200008f0eff */
[----:B------:R0:W-:Y:S01]  /*dce0*/  STL.64 [R1+0x1af8], R18 ;  /* 0x001af81201007387 */ /* 0x0001e20000100a00 */
[-C--:B------:R-:W-:Y:S01]  /*dcf0*/  LEA.HI.X.SX32 R21, R12, R17.reuse, 0x1, P6 ;  /* 0x000000110c157211 */ /* 0x080fe200030f0eff */
[C---:B------:R-:W-:Y:S01]  /*dd00*/  IMAD R4, R3.reuse, 0x89, RZ ;  /* 0x0000008903047824 */ /* 0x040fe200078e02ff */
[----:B------:R-:W-:Y:S01]  /*dd10*/  IADD3 R24, P1, R10, R16, RZ ;  /* 0x000000100a187210 */ /* 0x000fe20007f3e0ff */
[----:B------:R-:W-:Y:S01]  /*dd20*/  IMAD R10, R3, 0x22c, RZ ;  /* 0x0000022c030a7824 */ /* 0x000fe200078e02ff */
[----:B------:R-:W-:Y:S01]  /*dd30*/  STL.64 [R1+0x16c8], R22 ;  /* 0x0016c81601007387 */ /* 0x000fe20000100a00 */
[----:B------:R-:W-:-:S02]  /*dd40*/  LEA.HI.X.SX32 R15, R11, R17, 0x1, P5 ;  /* 0x000000110b0f7211 */ /* 0x000fc400028f0eff */
[-C--:B0-----:R-:W-:Y:S01]  /*dd50*/  IADD3 R18, P3, R11, R16.reuse, RZ ;  /* 0x000000100b127210 */ /* 0x081fe20007f7e0ff */
[----:B------:R0:W-:Y:S03]  /*dd60*/  STL.64 [R1+0x16c0], R20 ;  /* 0x0016c01401007387 */ /* 0x0001e60000100a00 */
[----:B------:R-:W-:Y:S01]  /*dd70*/  LEA.HI.X.SX32 R19, R4, R17, 0x1, P3 ;  /* 0x0000001104137211 */ /* 0x000fe200018f0eff */
[C---:B------:R-:W-:Y:S02]  /*dd80*/  IMAD R4, R3.reuse, 0x113, RZ ;  /* 0x0000011303047824 */ /* 0x040fe400078e02ff */
[C---:B------:R-:W-:Y:S02]  /*dd90*/  IMAD R12, R3.reuse, 0x8a, RZ ;  /* 0x0000008a030c7824 */ /* 0x040fe400078e02ff */
[----:B------:R1:W-:Y:S01]  /*dda0*/  STL.64 [R1+0x1af0], R18 ;  /* 0x001af01201007387 */ /* 0x0003e20000100a00 */
[----:B0-----:R-:W-:Y:S01]  /*ddb0*/  IADD3 R20, P6, R10, R16, RZ ;  /* 0x000000100a147210 */ /* 0x001fe20007fde0ff */
[----:B------:R-:W-:-:S02]  /*ddc0*/  IMAD R10, R3, 0x114, RZ ;  /* 0x00000114030a7824 */ /* 0x000fc400078e02ff */
[----:B------:R0:W-:Y:S01]  /*ddd0*/  STL.64 [R1+0x16b8], R14 ;  /* 0x0016b80e01007387 */ /* 0x0001e20000100a00 */
[-C--:B------:R-:W-:Y:S01]  /*dde0*/  LEA.HI.X.SX32 R7, R4, R17.reuse, 0x1, P2 ;  /* 0x0000001104077211 */ /* 0x080fe200010f0eff */
[C---:B------:R-:W-:Y:S02]  /*ddf0*/  IMAD R22, R3.reuse, 0x45, RZ ;  /* 0x0000004503167824 */ /* 0x040fe400078e02ff */
[C---:B------:R-:W-:Y:S01]  /*de00*/  IMAD R11, R3.reuse, 0x22e, RZ ;  /* 0x0000022e030b7824 */ /* 0x040fe200078e02ff */
[-C--:B-1----:R-:W-:Y:S01]  /*de10*/  IADD3 R18, P3, R12, R16.reuse, RZ ;  /* 0x000000100c127210 */ /* 0x082fe20007f7e0ff */
[----:B------:R1:W-:Y:S01]  /*de20*/  STL.64 [R1+0x16b0], R6 ;  /* 0x0016b00601007387 */ /* 0x0003e20000100a00 */
[-C--:B0-----:R-:W-:Y:S02]  /*de30*/  IADD3 R14, P5, R10, R16.reuse, RZ ;  /* 0x000000100a0e7210 */ /* 0x081fe40007fbe0ff */
[-C--:B------:R-:W-:Y:S02]  /*de40*/  LEA.HI.X.SX32 R19, R22, R17.reuse, 0x1, P3 ;  /* 0x0000001116137211 */ /* 0x080fe400018f0eff */
[-C--:B------:R-:W-:Y:S01]  /*de50*/  LEA.HI.X.SX32 R15, R12, R17.reuse, 0x1, P5 ;  /* 0x000000110c0f7211 */ /* 0x080fe200028f0eff */
[----:B------:R-:W-:Y:S01]  /*de60*/  IMAD R12, R3, 0x232, RZ ;  /* 0x00000232030c7824 */ /* 0x000fe200078e02ff */
[-C--:B-1----:R-:W-:Y:S01]  /*de70*/  IADD3 R6, P2, R11, R16.reuse, RZ ;  /* 0x000000100b067210 */ /* 0x082fe20007f5e0ff */
[C---:B------:R-:W-:Y:S01]  /*de80*/  IMAD R11, R3.reuse, 0x116, RZ ;  /* 0x00000116030b7824 */ /* 0x040fe200078e02ff */
[-C--:B------:R-:W-:Y:S01]  /*de90*/  LEA.HI.X.SX32 R9, R10, R17.reuse, 0x1, P4 ;  /* 0x000000110a097211 */ /* 0x080fe200020f0eff */
[----:B------:R-:W-:Y:S01]  /*dea0*/  STL.64 [R1+0x1d08], R18 ;  /* 0x001d081201007387 */ /* 0x000fe20000100a00 */
[C---:B------:R-:W-:Y:S01]  /*deb0*/  IMAD R10, R3.reuse, 0x115, RZ ;  /* 0x00000115030a7824 */ /* 0x040fe200078e02ff */
[----:B------:R-:W-:Y:S01]  /*dec0*/  IADD3 R22, P4, R12, R16, RZ ;  /* 0x000000100c167210 */ /* 0x000fe20007f9e0ff */
[C---:B------:R-:W-:Y:S01]  /*ded0*/  IMAD R12, R3.reuse, 0x8b, RZ ;  /* 0x0000008b030c7824 */ /* 0x040fe200078e02ff */
[----:B------:R0:W-:Y:S01]  /*dee0*/  STL.64 [R1+0x1ae8], R14 ;  /* 0x001ae80e01007387 */ /* 0x0001e20000100a00 */
[----:B------:R-:W-:Y:S01]  /*def0*/  IMAD R4, R3, 0x230, RZ ;  /* 0x0000023003047824 */ /* 0x000fe200078e02ff */
[----:B------:R-:W-:-:S02]  /*df00*/  LEA.HI.X.SX32 R25, R10, R17, 0x1, P1 ;  /* 0x000000110a197211 */ /* 0x000fc400008f0eff */
[----:B------:R-:W-:Y:S01]  /*df10*/  STL.64 [R1+0x16a8], R8 ;  /* 0x0016a80801007387 */ /* 0x000fe20000100a00 */
[----:B0-----:R-:W-:-:S04]  /*df20*/  IADD3 R14, P5, R11, R16, RZ ;  /* 0x000000100b0e7210 */ /* 0x001fc80007fbe0ff */
[-C--:B------:R-:W-:Y:S01]  /*df30*/  LEA.HI.X.SX32 R15, R12, R17.reuse, 0x1, P5 ;  /* 0x000000110c0f7211 */ /* 0x080fe200028f0eff */
[----:B------:R-:W-:Y:S01]  /*df40*/  STL.64 [R1+0x16a0], R24 ;  /* 0x0016a01801007387 */ /* 0x000fe20000100a00 */
[----:B------:R-:W-:Y:S01]  /*df50*/  IADD3 R18, P3, R4, R16, RZ ;  /* 0x0000001004127210 */ /* 0x000fe20007f7e0ff */
[----:B------:R-:W-:Y:S01]  /*df60*/  IMAD R4, R3, 0x117, RZ ;  /* 0x0000011703047824 */ /* 0x000fe200078e02ff */
[-C--:B------:R-:W-:Y:S01]  /*df70*/  LEA.HI.X.SX32 R21, R11, R17.reuse, 0x1, P6 ;  /* 0x000000110b157211 */ /* 0x080fe200030f0eff */
[----:B------:R0:W-:Y:S01]  /*df80*/  STL.64 [R1+0x1ae0], R14 ;  /* 0x001ae00e01007387 */ /* 0x0001e20000100a00 */
[C---:B------:R-:W-:Y:S02]  /*df90*/  IMAD R10, R3.reuse, 0x46, RZ ;  /* 0x00000046030a7824 */ /* 0x040fe400078e02ff */
[C---:B------:R-:W-:Y:S01]  /*dfa0*/  IMAD R12, R3.reuse, 0x8c, RZ ;  /* 0x0000008c030c7824 */ /* 0x040fe200078e02ff */
[----:B------:R-:W-:Y:S01]  /*dfb0*/  LEA.HI.X.SX32 R7, R4, R17, 0x1, P2 ;  /* 0x0000001104077211 */ /* 0x000fe200010f0eff */
[----:B------:R1:W-:Y:S01]  /*dfc0*/  STL.64 [R1+0x1698], R20 ;  /* 0x0016981401007387 */ /* 0x0003e20000100a00 */
[----:B------:R-:W-:-:S02]  /*dfd0*/  IMAD R11, R3, 0x23, RZ ;  /* 0x00000023030b7824 */ /* 0x000fc400078e02ff */
[----:B0-----:R-:W-:Y:S01]  /*dfe0*/  IMAD R15, R3, 0x118, RZ ;  /* 0x00000118030f7824 */ /* 0x001fe200078e02ff */
[----:B------:R-:W-:-:S04]  /*dff0*/  IADD3 R26, P5, R10, R16, RZ ;  /* 0x000000100a1a7210 */ /* 0x000fc80007fbe0ff */
[-C--:B-1----:R-:W-:Y:S02]  /*e000*/  IADD3 R20, P2, R15, R16.reuse, RZ ;  /* 0x000000100f147210 */ /* 0x082fe40007f5e0ff */
[C---:B------:R-:W-:Y:S02]  /*e010*/  IADD3 R24, P6, R12.reuse, R16, RZ ;  /* 0x000000100c187210 */ /* 0x040fe40007fde0ff */
[-C--:B------:R-:W-:Y:S01]  /*e020*/  LEA.HI.X.SX32 R21, R12, R17.reuse, 0x1, P2 ;  /* 0x000000110c157211 */ /* 0x080fe200010f0eff */
[----:B------:R-:W-:Y:S01]  /*e030*/  IMAD R12, R3, 0x119, RZ ;  /* 0x00000119030c7824 */ /* 0x000fe200078e02ff */
[-C--:B------:R-:W-:Y:S02]  /*e040*/  LEA.HI.X.SX32 R27, R11, R17.reuse, 0x1, P5 ;  /* 0x000000110b1b7211 */ /* 0x080fe400028f0eff */
[-C--:B------:R-:W-:Y:S01]  /*e050*/  LEA.HI.X.SX32 R25, R10, R17.reuse, 0x1, P6 ;  /* 0x000000110a197211 */ /* 0x080fe200030f0eff */
[----:B------:R-:W-:Y:S01]  /*e060*/  STL.64 [R1+0x1690], R6 ;  /* 0x0016900601007387 */ /* 0x000fe20000100a00 */
[----:B------:R-:W-:-:S02]  /*e070*/  LEA.HI.X.SX32 R19, R15, R17, 0x1, P3 ;  /* 0x000000110f137211 */ /* 0x000fc400018f0eff */
[----:B------:R-:W-:Y:S01]  /*e080*/  LEA.HI.X.SX32 R23, R12, R17, 0x1, P4 ;  /* 0x000000110c177211 */ /* 0x000fe200020f0eff */
[----:B------:R-:W-:Y:S01]  /*e090*/  STL.64 [R1+0x1e18], R26 ;  /* 0x001e181a01007387 */ /* 0x000fe20000100a00 */
[----:B------:R-:W-:-:S03]  /*e0a0*/  IMAD R4, R3, 0x11a, RZ ;  /* 0x0000011a03047824 */ /* 0x000fc600078e02ff */
[----:B------:R-:W-:Y:S04]  /*e0b0*/  STL.64 [R1+0x1d00], R24 ;  /* 0x001d001801007387 */ /* 0x000fe80000100a00 */
[----:B------:R0:W-:Y:S04]  /*e0c0*/  STL.64 [R1+0x1ad8], R20 ;  /* 0x001ad81401007387 */ /* 0x0001e80000100a00 */
[----:B------:R-:W-:Y:S04]  /*e0d0*/  STL.64 [R1+0x1688], R18 ;  /* 0x0016881201007387 */ /* 0x000fe80000100a00 */
[----:B------:R1:W-:Y:S01]  /*e0e0*/  STL.64 [R1+0x1680], R22 ;  /* 0x0016801601007387 */ /* 0x0003e20000100a00 */
[----:B0-----:R-:W-:Y:S01]  /*e0f0*/  IADD3 R20, P2, R4, R16, RZ ;  /* 0x0000001004147210 */ /* 0x001fe20007f5e0ff */
[----:B------:R-:W-:-:S02]  /*e100*/  IMAD R9, R3, 0x234, RZ ;  /* 0x0000023403097824 */ /* 0x000fc400078e02ff */
[C---:B-1----:R-:W-:Y:S02]  /*e110*/  IMAD R23, R3.reuse, 0x8d, RZ ;  /* 0x0000008d03177824 */ /* 0x042fe400078e02ff */
[----:B------:R-:W-:-:S03]  /*e120*/  IMAD R7, R3, 0x236, RZ ;  /* 0x0000023603077824 */ /* 0x000fc600078e02ff */
[----:B------:R-:W-:Y:S02]  /*e130*/  LEA.HI.X.SX32 R21, R23, R17, 0x1, P2 ;  /* 0x0000001117157211 */ /* 0x000fe400010f0eff */
[----:B------:R-:W-:-:S03]  /*e140*/  IADD3 R8, P1, R9, R16, RZ ;  /* 0x0000001009087210 */ /* 0x000fc60007f3e0ff */
[----:B------:R0:W-:Y:S01]  /*e150*/  STL.64 [R1+0x1ad0], R20 ;  /* 0x001ad01401007387 */ /* 0x0001e20000100a00 */
[-C--:B------:R-:W-:Y:S02]  /*e160*/  IADD3 R6, P5, R7, R16.reuse, RZ ;  /* 0x0000001007067210 */ /* 0x080fe40007fbe0ff */
[-C--:B------:R-:W-:Y:S01]  /*e170*/  LEA.HI.X.SX32 R9, R4, R17.reuse, 0x1, P1 ;  /* 0x0000001104097211 */ /* 0x080fe200008f0eff */
[C---:B------:R-:W-:Y:S02]  /*e180*/  IMAD R12, R3.reuse, 0x8e, RZ ;  /* 0x0000008e030c7824 */ /* 0x040fe400078e02ff */
[C---:B0-----:R-:W-:Y:S02]  /*e190*/  IMAD R20, R3.reuse, 0x11b, RZ ;  /* 0x0000011b03147824 */ /* 0x041fe400078e02ff */
[----:B------:R0:W-:Y:S01]  /*e1a0*/  STL.64 [R1+0x1678], R8 ;  /* 0x0016780801007387 */ /* 0x0001e20000100a00 */
[C---:B------:R-:W-:Y:S02]  /*e1b0*/  IMAD R22, R3.reuse, 0x11c, RZ ;  /* 0x0000011c03167824 */ /* 0x040fe400078e02ff */
[----:B------:R-:W-:Y:S01]  /*e1c0*/  LEA.HI.X.SX32 R7, R20, R17, 0x1, P5 ;  /* 0x0000001114077211 */ /* 0x000fe200028f0eff */
[----:B------:R-:W-:Y:S01]  /*e1d0*/  IMAD R11, R3, 0x238, RZ ;  /* 0x00000238030b7824 */ /* 0x000fe200078e02ff */
[----:B------:R-:W-:-:S03]  /*e1e0*/  IADD3 R24, P2, R12, R16, RZ ;  /* 0x000000100c187210 */ /* 0x000fc60007f5e0ff */
[----:B------:R1:W-:Y:S01]  /*e1f0*/  STL.64 [R1+0x1670], R6 ;  /* 0x0016700601007387 */ /* 0x0003e20000100a00 */
[-C--:B------:R-:W-:Y:S02]  /*e200*/  IADD3 R10, P6, R11, R16.reuse, RZ ;  /* 0x000000100b0a7210 */ /* 0x080fe40007fde0ff */
[C---:B0-----:R-:W-:Y:S01]  /*e210*/  IADD3 R8, P1, R22.reuse, R16, RZ ;  /* 0x0000001016087210 */ /* 0x041fe20007f3e0ff */
[C---:B------:R-:W-:Y:S01]  /*e220*/  IMAD R4, R3.reuse, 0x23e, RZ ;  /* 0x0000023e03047824 */ /* 0x040fe200078e02ff */
[-C--:B------:R-:W-:Y:S01]  /*e230*/  LEA.HI.X.SX32 R11, R22, R17.reuse, 0x1, P6 ;  /* 0x00000011160b7211 */ /* 0x080fe200030f0eff */
[C---:B-1----:R-:W-:Y:S01]  /*e240*/  IMAD R6, R3.reuse, 0x47, RZ ;  /* 0x0000004703067824 */ /* 0x042fe200078e02ff */
[----:B------:R-:W-:Y:S01]  /*e250*/  LEA.HI.X.SX32 R9, R12, R17, 0x1, P1 ;  /* 0x000000110c097211 */ /* 0x000fe200008f0eff */
[----:B------:R-:W-:-:S03]  /*e260*/  IMAD R12, R3, 0x242, RZ ;  /* 0x00000242030c7824 */ /* 0x000fc600078e02ff */
[----:B------:R-:W-:Y:S01]  /*e270*/  LEA.HI.X.SX32 R25, R6, R17, 0x1, P2 ;  /* 0x0000001106197211 */ /* 0x000fe200010f0eff */
[C---:B------:R-:W-:Y:S01]  /*e280*/  IMAD R14, R3.reuse, 0x23a, RZ ;  /* 0x0000023a030e7824 */ /* 0x040fe200078e02ff */
[-C--:B------:R-:W-:Y:S01]  /*e290*/  IADD3 R20, P5, R4, R16.reuse, RZ ;  /* 0x0000001004147210 */ /* 0x080fe20007fbe0ff */
[----:B------:R-:W-:Y:S02]  /*e2a0*/  IMAD R4, R3, 0x11e, RZ ;  /* 0x0000011e03047824 */ /* 0x000fe400078e02ff */
[----:B------:R0:W-:Y:S01]  /*e2b0*/  STL.64 [R1+0x1cf8], R24 ;  /* 0x001cf81801007387 */ /* 0x0001e20000100a00 */
[----:B------:R-:W-:-:S03]  /*e2c0*/  IADD3 R14, P3, R14, R16, RZ ;  /* 0x000000100e0e7210 */ /* 0x000fc60007f7e0ff */
[----:B------:R1:W-:Y:S04]  /*e2d0*/  STL.64 [R1+0x1ac8], R8 ;  /* 0x001ac80801007387 */ /* 0x0003e80000100a00 */
[----:B------:R2:W-:Y:S01]  /*e2e0*/  STL.64 [R1+0x1668], R10 ;  /* 0x0016680a01007387 */ /* 0x0005e20000100a00 */
[-C--:B0-----:R-:W-:Y:S01]  /*e2f0*/  IADD3 R24, P6, R12, R16.reuse, RZ ;  /* 0x000000100c187210 */ /* 0x081fe20007fde0ff */
[C---:B------:R-:W-:Y:S01]  /*e300*/  IMAD R12, R3.reuse, 0x8f, RZ ;  /* 0x0000008f030c7824 */ /* 0x040fe200078e02ff */
[----:B-1----:R-:W-:Y:S01]  /*e310*/  IADD3 R8, P1, R4, R16, RZ ;  /* 0x0000001004087210 */ /* 0x002fe20007f3e0ff */
[----:B--2---:R-:W-:-:S03]  /*e320*/  IMAD R11, R3, 0x11d, RZ ;  /* 0x0000011d030b7824 */ /* 0x004fc600078e02ff */
[-C--:B------:R-:W-:Y:S01]  /*e330*/  LEA.HI.X.SX32 R9, R12, R17.reuse, 0x1, P1 ;  /* 0x000000110c097211 */ /* 0x080fe200008f0eff */
[----:B------:R-:W-:Y:S01]  /*e340*/  IMAD R18, R3, 0x23c, RZ ;  /* 0x0000023c03127824 */ /* 0x000fe200078e02ff */
[----:B------:R-:W-:Y:S01]  /*e350*/  LEA.HI.X.SX32 R15, R11, R17, 0x1, P3 ;  /* 0x000000110b0f7211 */ /* 0x000fe200018f0eff */
[----:B------:R-:W-:-:S03]  /*e360*/  IMAD R11, R3, 0x12, RZ ;  /* 0x00000012030b7824 */ /* 0x000fc600078e02ff */
[-C--:B------:R-:W-:Y:S01]  /*e370*/  IADD3 R18, P4, R18, R16.reuse, RZ ;  /* 0x0000001012127210 */ /* 0x080fe20007f9e0ff */
[C---:B------:R-:W-:Y:S01]  /*e380*/  IMAD R10, R3.reuse, 0x244, RZ ;  /* 0x00000244030a7824 */ /* 0x040fe200078e02ff */
[----:B------:R0:W-:Y:S01]  /*e390*/  STL.64 [R1+0x1660], R14 ;  /* 0x0016600e01007387 */ /* 0x0001e20000100a00 */
[C---:B------:R-:W-:Y:S02]  /*e3a0*/  IMAD R12, R3.reuse, 0x11f, RZ ;  /* 0x0000011f030c7824 */ /* 0x040fe400078e02ff */
[C---:B------:R-:W-:Y:S01]  /*e3b0*/  IMAD R23, R3.reuse, 0x9, RZ ;  /* 0x0000000903177824 */ /* 0x040fe200078e02ff */
[----:B------:R1:W-:Y:S01]  /*e3c0*/  STL.64 [R1+0x1ac0], R8 ;  /* 0x001ac00801007387 */ /* 0x0003e20000100a00 */
[-C--:B------:R-:W-:Y:S01]  /*e3d0*/  LEA.HI.X.SX32 R19, R4, R17.reuse, 0x1, P4 ;  /* 0x0000001104137211 */ /* 0x080fe200020f0eff */
[C---:B------:R-:W-:Y:S01]  /*e3e0*/  IMAD R22, R3.reuse, 0x48, RZ ;  /* 0x0000004803167824 */ /* 0x040fe200078e02ff */
[-C--:B------:R-:W-:Y:S01]  /*e3f0*/  LEA.HI.X.SX32 R21, R12, R17.reuse, 0x1, P5 ;  /* 0x000000110c157211 */ /* 0x080fe200028f0eff */
[C---:B------:R-:W-:Y:S01]  /*e400*/  IMAD R12, R3.reuse, 0x90, RZ ;  /* 0x00000090030c7824 */ /* 0x040fe200078e02ff */
[-C--:B0-----:R-:W-:Y:S01]  /*e410*/  IADD3 R14, P3, R10, R16.reuse, RZ ;  /* 0x000000100a0e7210 */ /* 0x081fe20007f7e0ff */
[----:B------:R-:W-:Y:S01]  /*e420*/  IMAD R10, R3, 0x24, RZ ;  /* 0x00000024030a7824 */ /* 0x000fe200078e02ff */
[-C--:B-1----:R-:W-:Y:S01]  /*e430*/  IADD3 R8, P1, R11, R16.reuse, RZ ;  /* 0x000000100b087210 */ /* 0x082fe20007f3e0ff */
[----:B------:R0:W-:Y:S03]  /*e440*/  STL.64 [R1+0x1658], R18 ;  /* 0x0016581201007387 */ /* 0x0001e60000100a00 */
[----:B------:R-:W-:Y:S01]  /*e450*/  LEA.HI.X.SX32 R9, R23, R17, 0x1, P1 ;  /* 0x0000001117097211 */ /* 0x000fe200008f0eff */
[----:B------:R1:W-:Y:S04]  /*e460*/  STL.64 [R1+0x1650], R20 ;  /* 0x0016501401007387 */ /* 0x0003e80000100a00 */
[----:B------:R2:W-:Y:S01]  /*e470*/  STL.64 [R1+0x1ee8], R8 ;  /* 0x001ee80801007387 */ /* 0x0005e20000100a00 */
[----:B0-----:R-:W-:-:S02]  /*e480*/  IADD3 R18, P4, R10, R16, RZ ;  /* 0x000000100a127210 */ /* 0x001fc40007f9e0ff */
[-C--:B-1----:R-:W-:Y:S01]  /*e490*/  IADD3 R20, P5, R22, R16.reuse, RZ ;  /* 0x0000001016147210 */ /* 0x082fe20007fbe0ff */
[----:B------:R-:W-:Y:S01]  /*e4a0*/  IMAD R4, R3, 0x120, RZ ;  /* 0x0000012003047824 */ /* 0x000fe200078e02ff */
[-C--:B------:R-:W-:Y:S02]  /*e4b0*/  LEA.HI.X.SX32 R19, R11, R17.reuse, 0x1, P4 ;  /* 0x000000110b137211 */ /* 0x080fe400020f0eff */
[----:B--2---:R-:W-:Y:S02]  /*e4c0*/  IADD3 R8, P1, R12, R16, RZ ;  /* 0x000000100c087210 */ /* 0x004fe40007f3e0ff */
[-C--:B------:R-:W-:Y:S01]  /*e4d0*/  LEA.HI.X.SX32 R21, R10, R17.reuse, 0x1, P5 ;  /* 0x000000110a157211 */ /* 0x080fe200028f0eff */
[C---:B------:R-:W-:Y:S01]  /*e4e0*/  IMAD R10, R3.reuse, 0x248, RZ ;  /* 0x00000248030a7824 */ /* 0x040fe200078e02ff */
[----:B------:R-:W-:Y:S01]  /*e4f0*/  LEA.HI.X.SX32 R9, R22, R17, 0x1, P1 ;  /* 0x0000001116097211 */ /* 0x000fe200008f0eff */
[C---:B------:R-:W-:Y:S01]  /*e500*/  IMAD R7, R3.reuse, 0x240, RZ ;  /* 0x0000024003077824 */ /* 0x040fe200078e02ff */
[----:B------:R0:W-:Y:S01]  /*e510*/  STL.64 [R1+0x1ea0], R18 ;  /* 0x001ea01201007387 */ /* 0x0001e20000100a00 */
[----:B------:R-:W-:-:S03]  /*e520*/  IMAD R11, R3, 0x246, RZ ;  /* 0x00000246030b7824 */ /* 0x000fc600078e02ff */
[----:B------:R1:W-:Y:S01]  /*e530*/  STL.64 [R1+0x1e10], R20 ;  /* 0x001e101401007387 */ /* 0x0003e20000100a00 */
[----:B------:R-:W-:-:S03]  /*e540*/  IADD3 R6, P2, R7, R16, RZ ;  /* 0x0000001007067210 */ /* 0x000fc60007f5e0ff */
[----:B------:R2:W-:Y:S01]  /*e550*/  STL.64 [R1+0x1cf0], R8 ;  /* 0x001cf00801007387 */ /* 0x0005e20000100a00 */
[-C--:B0-----:R-:W-:Y:S02]  /*e560*/  IADD3 R18, P4, R4, R16.reuse, RZ ;  /* 0x0000001004127210 */ /* 0x081fe40007f9e0ff */
[-C--:B-1----:R-:W-:Y:S01]  /*e570*/  IADD3 R20, P5, R11, R16.reuse, RZ ;  /* 0x000000100b147210 */ /* 0x082fe20007fbe0ff */
[C---:B------:R-:W-:Y:S01]  /*e580*/  IMAD R11, R3.reuse, 0x122, RZ ;  /* 0x00000122030b7824 */ /* 0x040fe200078e02ff */
[-C--:B------:R-:W-:Y:S02]  /*e590*/  LEA.HI.X.SX32 R19, R12, R17.reuse, 0x1, P4 ;  /* 0x000000110c137211 */ /* 0x080fe400020f0eff */
[-C--:B--2---:R-:W-:Y:S01]  /*e5a0*/  IADD3 R8, P1, R10, R16.reuse, RZ ;  /* 0x000000100a087210 */ /* 0x084fe20007f3e0ff */
[C---:B------:R-:W-:Y:S01]  /*e5b0*/  IMAD R10, R3.reuse, 0x24a, RZ ;  /* 0x0000024a030a7824 */ /* 0x040fe200078e02ff */
[----:B------:R-:W-:Y:S01]  /*e5c0*/  LEA.HI.X.SX32 R7, R4, R17, 0x1, P2 ;  /* 0x0000001104077211 */ /* 0x000fe200010f0eff */
[----:B------:R0:W-:Y:S03]  /*e5d0*/  STL.64 [R1+0x1ab8], R18 ;  /* 0x001ab81201007387 */ /* 0x0001e60000100a00 */
[----:B------:R-:W-:Y:S01]  /*e5e0*/  IADD3 R22, P2, R10, R16, RZ ;  /* 0x000000100a167210 */ /* 0x000fe20007f5e0ff */
[----:B------:R-:W-:-:S02]  /*e5f0*/  IMAD R10, R3, 0x91, RZ ;  /* 0x00000091030a7824 */ /* 0x000fc400078e02ff */
[----:B------:R-:W-:Y:S01]  /*e600*/  IMAD R12, R3, 0x121, RZ ;  /* 0x00000121030c7824 */ /* 0x000fe200078e02ff */
[----:B0-----:R-:W-:-:S04]  /*e610*/  IADD3 R18, P4, R11, R16, RZ ;  /* 0x000000100b127210 */ /* 0x001fc80007f9e0ff */
[-C--:B------:R-:W-:Y:S01]  /*e620*/  LEA.HI.X.SX32 R19, R10, R17.reuse, 0x1, P4 ;  /* 0x000000110a137211 */ /* 0x080fe200020f0eff */
[----:B------:R-:W-:Y:S01]  /*e630*/  IMAD R10, R3, 0x123, RZ ;  /* 0x00000123030a7824 */ /* 0x000fe200078e02ff */
[-C--:B------:R-:W-:Y:S02]  /*e640*/  LEA.HI.X.SX32 R25, R12, R17.reuse, 0x1, P6 ;  /* 0x000000110c197211 */ /* 0x080fe400030f0eff */
[-C--:B------:R-:W-:Y:S01]  /*e650*/  LEA.HI.X.SX32 R15, R11, R17.reuse, 0x1, P3 ;  /* 0x000000110b0f7211 */ /* 0x080fe200018f0eff */
[----:B------:R0:W-:Y:S01]  /*e660*/  STL.64 [R1+0x1648], R6 ;  /* 0x0016480601007387 */ /* 0x0001e20000100a00 */
[----:B------:R-:W-:Y:S01]  /*e670*/  LEA.HI.X.SX32 R21, R10, R17, 0x1, P5 ;  /* 0x000000110a157211 */ /* 0x000fe200028f0eff */
[C---:B------:R-:W-:Y:S02]  /*e680*/  IMAD R12, R3.reuse, 0x92, RZ ;  /* 0x00000092030c7824 */ /* 0x040fe400078e02ff */
[----:B------:R-:W-:Y:S04]  /*e690*/  STL.64 [R1+0x1640], R24 ;  /* 0x0016401801007387 */ /* 0x000fe80000100a00 */
[----:B------:R1:W-:Y:S01]  /*e6a0*/  STL.64 [R1+0x1ab0], R18 ;  /* 0x001ab01201007387 */ /* 0x0003e20000100a00 */
[----:B0-----:R-:W-:-:S03]  /*e6b0*/  IMAD R6, R3, 0x124, RZ ;  /* 0x0000012403067824 */ /* 0x001fc600078e02ff */
[----:B------:R0:W-:Y:S04]  /*e6c0*/  STL.64 [R1+0x1638], R14 ;  /* 0x0016380e01007387 */ /* 0x0001e80000100a00 */
[----:B------:R2:W-:Y:S01]  /*e6d0*/  STL.64 [R1+0x1630], R20 ;  /* 0x0016301401007387 */ /* 0x0005e20000100a00 */
[C---:B------:R-:W-:Y:S01]  /*e6e0*/  IMAD R7, R3.reuse, 0x24c, RZ ;  /* 0x0000024c03077824 */ /* 0x040fe200078e02ff */
[-C--:B-1----:R-:W-:Y:S02]  /*e6f0*/  IADD3 R18, P4, R12, R16.reuse, RZ ;  /* 0x000000100c127210 */ /* 0x082fe40007f9e0ff */
[----:B0-----:R-:W-:Y:S01]  /*e700*/  IADD3 R14, P3, R6, R16, RZ ;  /* 0x00000010060e7210 */ /* 0x001fe20007f7e0ff */
[----:B--2---:R-:W-:-:S03]  /*e710*/  IMAD R20, R3, 0x49, RZ ;  /* 0x0000004903147824 */ /* 0x004fc600078e02ff */
[-C--:B------:R-:W-:Y:S01]  /*e720*/  LEA.HI.X.SX32 R15, R12, R17.reuse, 0x1, P3 ;  /* 0x000000110c0f7211 */ /* 0x080fe200018f0eff */
[----:B------:R-:W-:Y:S01]  /*e730*/  IMAD R12, R3, 0x252, RZ ;  /* 0x00000252030c7824 */ /* 0x000fe200078e02ff */
[-C--:B------:R-:W-:Y:S02]  /*e740*/  LEA.HI.X.SX32 R9, R6, R17.reuse, 0x1, P1 ;  /* 0x0000001106097211 */ /* 0x080fe400008f0eff */
[----:B------:R-:W-:Y:S02]  /*e750*/  LEA.HI.X.SX32 R19, R20, R17, 0x1, P4 ;  /* 0x0000001114137211 */ /* 0x000fe400020f0eff */
[-C--:B------:R-:W-:Y:S01]  /*e760*/  IADD3 R24, P6, R7, R16.reuse, RZ ;  /* 0x0000001007187210 */ /* 0x080fe20007fde0ff */
[----:B------:R-:W-:Y:S02]  /*e770*/  IMAD R7, R3, 0x126, RZ ;  /* 0x0000012603077824 */ /* 0x000fe400078e02ff */
[----:B------:R-:W-:Y:S04]  /*e780*/  STL.64 [R1+0x1ce8], R18 ;  /* 0x001ce81201007387 */ /* 0x000fe80000100a00 */
[----:B------:R0:W-:Y:S01]  /*e790*/  STL.64 [R1+0x1aa8], R14 ;  /* 0x001aa80e01007387 */ /* 0x0001e20000100a00 */
[----:B------:R-:W-:-:S03]  /*e7a0*/  IADD3 R20, P3, R7, R16, RZ ;  /* 0x0000001007147210 */ /* 0x000fc60007f7e0ff */
[----:B------:R1:W-:Y:S01]  /*e7b0*/  STL.64 [R1+0x1628], R8 ;  /* 0x0016280801007387 */ /* 0x0003e20000100a00 */
[C---:B------:R-:W-:Y:S01]  /*e7c0*/  IMAD R11, R3.reuse, 0x24e, RZ ;  /* 0x0000024e030b7824 */ /* 0x040fe200078e02ff */
[----:B0-----:R-:W-:Y:S01]  /*e7d0*/  IADD3 R14, P1, R12, R16, RZ ;  /* 0x000000100c0e7210 */ /* 0x001fe20007f3e0ff */
[C---:B------:R-:W-:Y:S02]  /*e7e0*/  IMAD R12, R3.reuse, 0x93, RZ ;  /* 0x00000093030c7824 */ /* 0x040fe400078e02ff */
[----:B-1----:R-:W-:-:S03]  /*e7f0*/  IMAD R8, R3, 0x125, RZ ;  /* 0x0000012503087824 */ /* 0x002fc600078e02ff */
[-C--:B------:R-:W-:Y:S01]  /*e800*/  LEA.HI.X.SX32 R21, R12, R17.reuse, 0x1, P3 ;  /* 0x000000110c157211 */ /* 0x080fe200018f0eff */
[C---:B------:R-:W-:Y:S01]  /*e810*/  IMAD R4, R3.reuse, 0x250, RZ ;  /* 0x0000025003047824 */ /* 0x040fe200078e02ff */
[-C--:B------:R-:W-:Y:S01]  /*e820*/  LEA.HI.X.SX32 R23, R8, R17.reuse, 0x1, P2 ;  /* 0x0000001108177211 */ /* 0x080fe200010f0eff */
[----:B------:R-:W-:Y:S01]  /*e830*/  IMAD R6, R3, 0x4a, RZ ;  /* 0x0000004a03067824 */ /* 0x000fe200078e02ff */
[-C--:B------:R-:W-:Y:S01]  /*e840*/  IADD3 R10, P5, R11, R16.reuse, RZ ;  /* 0x000000100b0a7210 */ /* 0x080fe20007fbe0ff */
[----:B------:R-:W-:Y:S01]  /*e850*/  IMAD R12, R3, 0x127, RZ ;  /* 0x00000127030c7824 */ /* 0x000fe200078e02ff */
[-C--:B------:R-:W-:Y:S01]  /*e860*/  LEA.HI.X.SX32 R25, R7, R17.reuse, 0x1, P6 ;  /* 0x0000001107197211 */ /* 0x080fe200030f0eff */
[----:B------:R0:W-:Y:S01]  /*e870*/  STL.64 [R1+0x1620], R22 ;  /* 0x0016201601007387 */ /* 0x0001e20000100a00 */
[C---:B------:R-:W-:Y:S01]  /*e880*/  IMAD R7, R3.reuse, 0x25, RZ ;  /* 0x0000002503077824 */ /* 0x040fe200078e02ff */
[-C--:B------:R-:W-:Y:S01]  /*e890*/  IADD3 R18, P4, R4, R16.reuse, RZ ;  /* 0x0000001004127210 */ /* 0x080fe20007f9e0ff */
[C---:B------:R-:W-:Y:S01]  /*e8a0*/  IMAD R4, R3.reuse, 0x128, RZ ;  /* 0x0000012803047824 */ /* 0x040fe200078e02ff */
[----:B------:R-:W-:Y:S01]  /*e8b0*/  LEA.HI.X.SX32 R11, R12, R17, 0x1, P5 ;  /* 0x000000110c0b7211 */ /* 0x000fe200028f0eff */
[----:B------:R1:W-:Y:S01]  /*e8c0*/  STL.64 [R1+0x1aa0], R20 ;  /* 0x001aa01401007387 */ /* 0x0003e20000100a00 */
[----:B------:R-:W-:Y:S01]  /*e8d0*/  IMAD R12, R3, 0x256, RZ ;  /* 0x00000256030c7824 */ /* 0x000fe200078e02ff */
[----:B0-----:R-:W-:-:S02]  /*e8e0*/  IADD3 R22, P3, R6, R16, RZ ;  /* 0x0000001006167210 */ /* 0x001fc40007f7e0ff */
[----:B------:R0:W-:Y:S02]  /*e8f0*/  STL.64 [R1+0x1618], R24 ;  /* 0x0016181801007387 */ /* 0x0001e40000100a00 */
[----:B------:R-:W-:Y:S01]  /*e900*/  LEA.HI.X.SX32 R23, R7, R17, 0x1, P3 ;  /* 0x0000001107177211 */ /* 0x000fe200018f0eff */
[----:B-1----:R-:W-:Y:S01]  /*e910*/  IMAD R20, R3, 0x94, RZ ;  /* 0x0000009403147824 */ /* 0x002fe200078e02ff */
[----:B------:R1:W-:Y:S04]  /*e920*/  STL.64 [R1+0x1610], R10 ;  /* 0x0016100a01007387 */ /* 0x0003e80000100a00 */
[----:B------:R2:W-:Y:S01]  /*e930*/  STL.64 [R1+0x1e08], R22 ;  /* 0x001e081601007387 */ /* 0x0005e20000100a00 */
[-C--:B0-----:R-:W-:Y:S02]  /*e940*/  IADD3 R24, P6, R20, R16.reuse, RZ ;  /* 0x0000001014187210 */ /* 0x081fe40007fde0ff */
[----:B-1----:R-:W-:-:S02]  /*e950*/  IADD3 R10, P5, R4, R16, RZ ;  /* 0x00000010040a7210 */ /* 0x002fc40007fbe0ff */
[-C--:B--2---:R-:W-:Y:S01]  /*e960*/  IADD3 R22, P3, R12, R16.reuse, RZ ;  /* 0x000000100c167210 */ /* 0x084fe20007f7e0ff */
[C---:B------:R-:W-:Y:S01]  /*e970*/  IMAD R12, R3.reuse, 0x12a, RZ ;  /* 0x0000012a030c7824 */ /* 0x040fe200078e02ff */
[-C--:B------:R-:W-:Y:S02]  /*e980*/  LEA.HI.X.SX32 R11, R20, R17.reuse, 0x1, P5 ;  /* 0x00000011140b7211 */ /* 0x080fe400028f0eff */
[-C--:B------:R-:W-:Y:S02]  /*e990*/  LEA.HI.X.SX32 R25, R6, R17.reuse, 0x1, P6 ;  /* 0x0000001106197211 */ /* 0x080fe400030f0eff */
[-C--:B------:R-:W-:Y:S01]  /*e9a0*/  LEA.HI.X.SX32 R19, R4, R17.reuse, 0x1, P4 ;  /* 0x0000001104137211 */ /* 0x080fe200020f0eff */
[----:B------:R0:W-:Y:S01]  /*e9b0*/  STL.64 [R1+0x1a98], R10 ;  /* 0x001a980a01007387 */ /* 0x0001e20000100a00 */
[C---:B------:R-:W-:Y:S01]  /*e9c0*/  IMAD R4, R3.reuse, 0x95, RZ ;  /* 0x0000009503047824 */ /* 0x040fe200078e02ff */
[----:B------:R-:W-:Y:S01]  /*e9d0*/  IADD3 R20, P5, R12, R16, RZ ;  /* 0x000000100c147210 */ /* 0x000fe20007fbe0ff */
[C---:B------:R-:W-:Y:S01]  /*e9e0*/  IMAD R9, R3.reuse, 0x254, RZ ;  /* 0x0000025403097824 */ /* 0x040fe200078e02ff */
[----:B------:R-:W-:Y:S02]  /*e9f0*/  STL.64 [R1+0x1ce0], R24 ;  /* 0x001ce01801007387 */ /* 0x000fe40000100a00 */
[----:B------:R-:W-:Y:S01]  /*ea00*/  LEA.HI.X.SX32 R21, R4, R17, 0x1, P5 ;  /* 0x0000001104157211 */ /* 0x000fe200028f0eff */
[C---:B------:R-:W-:Y:S01]  /*ea10*/  IMAD R4, R3.reuse, 0x12b, RZ ;  /* 0x0000012b03047824 */ /* 0x040fe200078e02ff */
[----:B------:R1:W-:Y:S01]  /*ea20*/  STL.64 [R1+0x1608], R18 ;  /* 0x0016081201007387 */ /* 0x0003e20000100a00 */
[----:B0-----:R-:W-:-:S02]  /*ea30*/  IMAD R11, R3, 0x25a, RZ ;  /* 0x0000025a030b7824 */ /* 0x001fc400078e02ff */
[----:B------:R-:W-:Y:S01]  /*ea40*/  IMAD R10, R3, 0x129, RZ ;  /* 0x00000129030a7824 */ /* 0x000fe200078e02ff */
[----:B------:R-:W-:-:S04]  /*ea50*/  IADD3 R8, P2, R9, R16, RZ ;  /* 0x0000001009087210 */ /* 0x000fc80007f5e0ff */
[-C--:B------:R-:W-:Y:S02]  /*ea60*/  LEA.HI.X.SX32 R15, R10, R17.reuse, 0x1, P1 ;  /* 0x000000110a0f7211 */ /* 0x080fe400008f0eff */
[----:B-1----:R-:W-:Y:S01]  /*ea70*/  IADD3 R18, P4, R11, R16, RZ ;  /* 0x000000100b127210 */ /* 0x002fe20007f9e0ff */
[C---:B------:R-:W-:Y:S01]  /*ea80*/  IMAD R11, R3.reuse, 0x25c, RZ ;  /* 0x0000025c030b7824 */ /* 0x040fe200078e02ff */
[-C--:B------:R-:W-:Y:S01]  /*ea90*/  LEA.HI.X.SX32 R9, R12, R17.reuse, 0x1, P2 ;  /* 0x000000110c097211 */ /* 0x080fe200010f0eff */
[----:B------:R0:W-:Y:S01]  /*eaa0*/  STL.64 [R1+0x1600], R14 ;  /* 0x0016000e01007387 */ /* 0x0001e20000100a00 */
[----:B------:R-:W-:Y:S01]  /*eab0*/  LEA.HI.X.SX32 R23, R4, R17, 0x1, P3 ;  /* 0x0000001104177211 */ /* 0x000fe200018f0eff */
[C---:B------:R-:W-:Y:S02]  /*eac0*/  IMAD R10, R3.reuse, 0x96, RZ ;  /* 0x00000096030a7824 */ /* 0x040fe400078e02ff */
[----:B------:R1:W-:Y:S01]  /*ead0*/  STL.64 [R1+0x1a90], R20 ;  /* 0x001a901401007387 */ /* 0x0003e20000100a00 */
[----:B------:R-:W-:-:S03]  /*eae0*/  IMAD R7, R3, 0x258, RZ ;  /* 0x0000025803077824 */ /* 0x000fc600078e02ff */
[----:B------:R2:W-:Y:S01]  /*eaf0*/  STL.64 [R1+0x15f8], R8 ;  /* 0x0015f80801007387 */ /* 0x0005e20000100a00 */
[-C--:B0-----:R-:W-:Y:S01]  /*eb00*/  IADD3 R14, P1, R11, R16.reuse, RZ ;  /* 0x000000100b0e7210 */ /* 0x081fe20007f3e0ff */
[C---:B------:R-:W-:Y:S02]  /*eb10*/  IMAD R11, R3.reuse, 0x12c, RZ ;  /* 0x0000012c030b7824 */ /* 0x040fe400078e02ff */
[----:B------:R0:W-:Y:S01]  /*eb20*/  STL.64 [R1+0x15f0], R22 ;  /* 0x0015f01601007387 */ /* 0x0001e20000100a00 */
[----:B------:R-:W-:Y:S01]  /*eb30*/  IMAD R12, R3, 0x25e, RZ ;  /* 0x0000025e030c7824 */ /* 0x000fe200078e02ff */
[-C--:B-1----:R-:W-:Y:S02]  /*eb40*/  IADD3 R20, P5, R10, R16.reuse, RZ ;  /* 0x000000100a147210 */ /* 0x082fe40007fbe0ff */
[-C--:B--2---:R-:W-:Y:S01]  /*eb50*/  IADD3 R8, P2, R11, R16.reuse, RZ ;  /* 0x000000100b087210 */ /* 0x084fe20007f5e0ff */
[----:B0-----:R-:W-:Y:S01]  /*eb60*/  IMAD R22, R3, 0x4b, RZ ;  /* 0x0000004b03167824 */ /* 0x001fe200078e02ff */
[----:B------:R-:W-:-:S02]  /*eb70*/  IADD3 R6, P6, R7, R16, RZ ;  /* 0x0000001007067210 */ /* 0x000fc40007fde0ff */
[-C--:B------:R-:W-:Y:S01]  /*eb80*/  LEA.HI.X.SX32 R9, R10, R17.reuse, 0x1, P2 ;  /* 0x000000110a097211 */ /* 0x080fe200010f0eff */
[C---:B------:R-:W-:Y:S01]  /*eb90*/  IMAD R10, R3.reuse, 0x262, RZ ;  /* 0x00000262030a7824 */ /* 0x040fe200078e02ff */
[-C--:B------:R-:W-:Y:S02]  /*eba0*/  LEA.HI.X.SX32 R21, R22, R17.reuse, 0x1, P5 ;  /* 0x0000001116157211 */ /* 0x080fe400028f0eff */
[----:B------:R-:W-:Y:S01]  /*ebb0*/  IADD3 R24, P3, R12, R16, RZ ;  /* 0x000000100c187210 */ /* 0x000fe20007f7e0ff */
[----:B------:R-:W-:Y:S01]  /*ebc0*/  IMAD R12, R3, 0x12e, RZ ;  /* 0x0000012e030c7824 */ /* 0x000fe200078e02ff */
[----:B------:R-:W-:Y:S01]  /*ebd0*/  LEA.HI.X.SX32 R7, R11, R17, 0x1, P6 ;  /* 0x000000110b077211 */ /* 0x000fe200030f0eff */
[----:B------:R0:W-:Y:S01]  /*ebe0*/  STL.64 [R1+0x1cd8], R20 ;  /* 0x001cd81401007387 */ /* 0x0001e20000100a00 */
[----:B------:R-:W-:-:S03]  /*ebf0*/  IMAD R11, R3, 0x12d, RZ ;  /* 0x0000012d030b7824 */ /* 0x000fc600078e02ff */
[----:B------:R1:W-:Y:S02]  /*ec00*/  STL.64 [R1+0x1a88], R8 ;  /* 0x001a880801007387 */ /* 0x0003e40000100a00 */
[-C--:B------:R-:W-:Y:S02]  /*ec10*/  LEA.HI.X.SX32 R19, R11, R17.reuse, 0x1, P4 ;  /* 0x000000110b137211 */ /* 0x080fe400020f0eff */
[-C--:B0-----:R-:W-:Y:S01]  /*ec20*/  IADD3 R20, P6, R10, R16.reuse, RZ ;  /* 0x000000100a147210 */ /* 0x081fe20007fde0ff */
[C---:B------:R-:W-:Y:S01]  /*ec30*/  IMAD R10, R3.reuse, 0x97, RZ ;  /* 0x00000097030a7824 */ /* 0x040fe200078e02ff */
[----:B-1----:R-:W-:Y:S01]  /*ec40*/  IADD3 R8, P2, R12, R16, RZ ;  /* 0x000000100c087210 */ /* 0x002fe20007f5e0ff */
[----:B------:R-:W-:Y:S01]  /*ec50*/  IMAD R11, R3, 0x26, RZ ;  /* 0x00000026030b7824 */ /* 0x000fe200078e02ff */
[----:B------:R-:W-:Y:S02]  /*ec60*/  STL.64 [R1+0x15e8], R6 ;  /* 0x0015e80601007387 */ /* 0x000fe40000100a00 */
[----:B------:R-:W-:-:S02]  /*ec70*/  LEA.HI.X.SX32 R9, R10, R17, 0x1, P2 ;  /* 0x000000110a097211 */ /* 0x000fc400010f0eff */
[----:B------:R0:W-:Y:S01]  /*ec80*/  STL.64 [R1+0x15e0], R18 ;  /* 0x0015e01201007387 */ /* 0x0001e20000100a00 */
[-C--:B------:R-:W-:Y:S01]  /*ec90*/  LEA.HI.X.SX32 R15, R12, R17.reuse, 0x1, P1 ;  /* 0x000000110c0f7211 */ /* 0x080fe200008f0eff */
[C---:B------:R-:W-:Y:S02]  /*eca0*/  IMAD R4, R3.reuse, 0x260, RZ ;  /* 0x0000026003047824 */ /* 0x040fe400078e02ff */
[----:B------:R1:W-:Y:S01]  /*ecb0*/  STL.64 [R1+0x1a80], R8 ;  /* 0x001a800801007387 */ /* 0x0003e20000100a00 */
[C---:B------:R-:W-:Y:S02]  /*ecc0*/  IMAD R10, R3.reuse, 0x4c, RZ ;  /* 0x0000004c030a7824 */ /* 0x040fe400078e02ff */
[C---:B0-----:R-:W-:Y:S02]  /*ecd0*/  IMAD R19, R3.reuse, 0x12f, RZ ;  /* 0x0000012f03137824 */ /* 0x041fe400078e02ff */
[----:B------:R-:W-:Y:S01]  /*ece0*/  IMAD R18, R3, 0x13, RZ ;  /* 0x0000001303127824 */ /* 0x000fe200078e02ff */
[----:B-1----:R-:W-:Y:S01]  /*ecf0*/  IADD3 R8, P2, R11, R16, RZ ;  /* 0x000000100b087210 */ /* 0x002fe20007f5e0ff */
[----:B------:R-:W-:Y:S01]  /*ed00*/  IMAD R12, R3, 0x98, RZ ;  /* 0x00000098030c7824 */ /* 0x000fe200078e02ff */
[-C--:B------:R-:W-:Y:S01]  /*ed10*/  LEA.HI.X.SX32 R25, R19, R17.reuse, 0x1, P3 ;  /* 0x0000001113197211 */ /* 0x080fe200018f0eff */
[----:B------:R0:W-:Y:S01]  /*ed20*/  STL.64 [R1+0x15d8], R14 ;  /* 0x0015d80e01007387 */ /* 0x0001e20000100a00 */
[----:B------:R-:W-:-:S02]  /*ed30*/  LEA.HI.X.SX32 R9, R18, R17, 0x1, P2 ;  /* 0x0000001112097211 */ /* 0x000fc400010f0eff */
[-C--:B------:R-:W-:Y:S01]  /*ed40*/  IADD3 R22, P5, R4, R16.reuse, RZ ;  /* 0x0000001004167210 */ /* 0x080fe20007fbe0ff */
[----:B------:R-:W-:Y:S01]  /*ed50*/  IMAD R4, R3, 0x130, RZ ;  /* 0x0000013003047824 */ /* 0x000fe200078e02ff */
[----:B------:R1:W-:Y:S01]  /*ed60*/  STL.64 [R1+0x15d0], R24 ;  /* 0x0015d01801007387 */ /* 0x0003e20000100a00 */
[----:B0-----:R-:W-:-:S03]  /*ed70*/  IADD3 R14, P1, R10, R16, RZ ;  /* 0x000000100a0e7210 */ /* 0x001fc60007f3e0ff */
[----:B------:R0:W-:Y:S01]  /*ed80*/  STL.64 [R1+0x1e98], R8 ;  /* 0x001e980801007387 */ /* 0x0001e20000100a00 */
[-C--:B------:R-:W-:Y:S02]  /*ed90*/  IADD3 R18, P2, R4, R16.reuse, RZ ;  /* 0x0000001004127210 */ /* 0x080fe40007f5e0ff */
[-C--:B------:R-:W-:Y:S02]  /*eda0*/  LEA.HI.X.SX32 R15, R11, R17.reuse, 0x1, P1 ;  /* 0x000000110b0f7211 */ /* 0x080fe400008f0eff */
[C---:B-1----:R-:W-:Y:S02]  /*edb0*/  IADD3 R24, P3, R12.reuse, R16, RZ ;  /* 0x000000100c187210 */ /* 0x042fe40007f7e0ff */
[-C--:B------:R-:W-:Y:S01]  /*edc0*/  LEA.HI.X.SX32 R19, R12, R17.reuse, 0x1, P2 ;  /* 0x000000110c137211 */ /* 0x080fe200010f0eff */
[----:B------:R1:W-:Y:S01]  /*edd0*/  STL.64 [R1+0x1e00], R14 ;  /* 0x001e000e01007387 */ /* 0x0003e20000100a00 */
[----:B------:R-:W-:Y:S01]  /*ede0*/  LEA.HI.X.SX32 R25, R10, R17, 0x1, P3 ;  /* 0x000000110a197211 */ /* 0x000fe200018f0eff */
[----:B0-----:R-:W-:-:S02]  /*edf0*/  IMAD R9, R3, 0x266, RZ ;  /* 0x0000026603097824 */ /* 0x001fc400078e02ff */
[C---:B------:R-:W-:Y:S02]  /*ee00*/  IMAD R8, R3.reuse, 0x26a, RZ ;  /* 0x0000026a03087824 */ /* 0x040fe400078e02ff */
[----:B------:R0:W-:Y:S01]  /*ee10*/  STL.64 [R1+0x1cd0], R24 ;  /* 0x001cd01801007387 */ /* 0x0001e20000100a00 */
[----:B------:R-:W-:Y:S01]  /*ee20*/  IMAD R7, R3, 0x264, RZ ;  /* 0x0000026403077824 */ /* 0x000fe200078e02ff */
[-C--:B------:R-:W-:Y:S02]  /*ee30*/  LEA.HI.X.SX32 R23, R4, R17.reuse, 0x1, P5 ;  /* 0x0000001104177211 */ /* 0x080fe400028f0eff */
[-C--:B-1----:R-:W-:Y:S01]  /*ee40*/  IADD3 R14, P1, R9, R16.reuse, RZ ;  /* 0x00000010090e7210 */ /* 0x082fe20007f3e0ff */
[C---:B------:R-:W-:Y:S01]  /*ee50*/  IMAD R9, R3.reuse, 0x132, RZ ;  /* 0x0000013203097824 */ /* 0x040fe200078e02ff */
[----:B------:R1:W-:Y:S01]  /*ee60*/  STL.64 [R1+0x1a78], R18 ;  /* 0x001a781201007387 */ /* 0x0003e20000100a00 */
[----:B------:R-:W-:Y:S01]  /*ee70*/  IMAD R12, R3, 0x131, RZ ;  /* 0x00000131030c7824 */ /* 0x000fe200078e02ff */
[-C--:B------:R-:W-:Y:S01]  /*ee80*/  IADD3 R6, P4, R7, R16.reuse, RZ ;  /* 0x0000001007067210 */ /* 0x080fe20007f9e0ff */
[C---:B------:R-:W-:Y:S01]  /*ee90*/  IMAD R4, R3.reuse, 0x26c, RZ ;  /* 0x0000026c03047824 */ /* 0x040fe200078e02ff */
[-C--:B0-----:R-:W-:Y:S01]  /*eea0*/  IADD3 R24, P5, R8, R16.reuse, RZ ;  /* 0x0000001008187210 */ /* 0x081fe20007fbe0ff */
[----:B------:R-:W-:Y:S01]  /*eeb0*/  IMAD R8, R3, 0x99, RZ ;  /* 0x0000009903087824 */ /* 0x000fe200078e02ff */
[-C--:B------:R-:W-:Y:S01]  /*eec0*/  LEA.HI.X.SX32 R21, R12, R17.reuse, 0x1, P6 ;  /* 0x000000110c157211 */ /* 0x080fe200030f0eff */
[----:B------:R0:W-:Y:S01]  /*eed0*/  STL.64 [R1+0x15c8], R22 ;  /* 0x0015c81601007387 */ /* 0x0001e20000100a00 */
[----:B-1----:R-:W-:Y:S01]  /*eee0*/  IADD3 R18, P2, R9, R16, RZ ;  /* 0x0000001009127210 */ /* 0x002fe20007f5e0ff */
[----:B------:R-:W-:Y:S01]  /*eef0*/  IMAD R12, R3, 0x9a, RZ ;  /* 0x0000009a030c7824 */ /* 0x000fe200078e02ff */
[----:B------:R-:W-:-:S02]  /*ef00*/  LEA.HI.X.SX32 R7, R9, R17, 0x1, P4 ;  /* 0x0000001109077211 */ /* 0x000fc400020f0eff */
[----:B------:R-:W-:Y:S01]  /*ef10*/  LEA.HI.X.SX32 R19, R8, R17, 0x1, P2 ;  /* 0x0000001108137211 */ /* 0x000fe200010f0eff */
[C---:B------:R-:W-:Y:S01]  /*ef20*/  IMAD R11, R3.reuse, 0x268, RZ ;  /* 0x00000268030b7824 */ /* 0x040fe200078e02ff */
[----:B0-----:R-:W-:Y:S01]  /*ef30*/  IADD3 R22, P6, R4, R16, RZ ;  /* 0x0000001004167210 */ /* 0x001fe20007fde0ff */
[C---:B------:R-:W-:Y:S01]  /*ef40*/  IMAD R4, R3.reuse, 0x134, RZ ;  /* 0x0000013403047824 */ /* 0x040fe200078e02ff */
[----:B------:R0:W-:Y:S01]  /*ef50*/  STL.64 [R1+0x15c0], R20 ;  /* 0x0015c01401007387 */ /* 0x0001e20000100a00 */
[----:B------:R-:W-:-:S03]  /*ef60*/  IMAD R8, R3, 0x133, RZ ;  /* 0x0000013303087824 */ /* 0x000fc600078e02ff */
[----:B------:R1:W-:Y:S01]  /*ef70*/  STL.64 [R1+0x1a70], R18 ;  /* 0x001a701201007387 */ /* 0x0003e20000100a00 */
[----:B------:R-:W-:-:S03]  /*ef80*/  IADD3 R10, P3, R11, R16, RZ ;  /* 0x000000100b0a7210 */ /* 0x000fc60007f7e0ff */
[----:B------:R2:W-:Y:S01]  /*ef90*/  STL.64 [R1+0x15b8], R6 ;  /* 0x0015b80601007387 */ /* 0x0005e20000100a00 */
[----:B0-----:R-:W-:Y:S01]  /*efa0*/  IMAD R20, R3, 0x4d, RZ ;  /* 0x0000004d03147824 */ /* 0x001fe200078e02ff */
[-C--:B------:R-:W-:Y:S02]  /*efb0*/  LEA.HI.X.SX32 R15, R8, R17.reuse, 0x1, P1 ;  /* 0x00000011080f7211 */ /* 0x080fe400008f0eff */
[-C--:B-1----:R-:W-:Y:S02]  /*efc0*/  IADD3 R18, P2, R12, R16.reuse, RZ ;  /* 0x000000100c127210 */ /* 0x082fe40007f5e0ff */
[----:B--2---:R-:W-:Y:S02]  /*efd0*/  IADD3 R6, P4, R4, R16, RZ ;  /* 0x0000001004067210 */ /* 0x004fe40007f9e0ff */
[-C--:B------:R-:W-:Y:S02]  /*efe0*/  LEA.HI.X.SX32 R19, R20, R17.reuse, 0x1, P2 ;  /* 0x0000001114137211 */ /* 0x080fe400010f0eff */
[----:B------:R-:W-:-:S02]  /*eff0*/  LEA.HI.X.SX32 R7, R12, R17, 0x1, P4 ;  /* 0x000000110c077211 */ /* 0x000fc400020f0eff */
[----:B------:R-:W-:Y:S01]  /*f000*/  LEA.HI.X.SX32 R11, R4, R17, 0x1, P3 ;  /* 0x00000011040b7211 */ /* 0x000fe200018f0eff */
[----:B------:R0:W-:Y:S01]  /*f010*/  STL.64 [R1+0x15b0], R14 ;  /* 0x0015b00e01007387 */ /* 0x0001e20000100a00 */
[----:B------:R-:W-:-:S03]  /*f020*/  IMAD R12, R3, 0x272, RZ ;  /* 0x00000272030c7824 */ /* 0x000fc600078e02ff */
[----:B------:R1:W-:Y:S04]  /*f030*/  STL.64 [R1+0x1cc8], R18 ;  /* 0x001cc81201007387 */ /* 0x0003e80000100a00 */
[----:B------:R-:W-:Y:S04]  /*f040*/  STL.64 [R1+0x1a68], R6 ;  /* 0x001a680601007387 */ /* 0x000fe80000100a00 */
[----:B------:R2:W-:Y:S01]  /*f050*/  STL.64 [R1+0x15a8], R10 ;  /* 0x0015a80a01007387 */ /* 0x0005e20000100a00 */
[C---:B0-----:R-:W-:Y:S01]  /*f060*/  IMAD R15, R3.reuse, 0x136, RZ ;  /* 0x00000136030f7824 */ /* 0x041fe200078e02ff */
[----:B-1----:R-:W-:Y:S01]  /*f070*/  IADD3 R18, P3, R12, R16, RZ ;  /* 0x000000100c127210 */ /* 0x002fe20007f7e0ff */
[----:B------:R-:W-:-:S02]  /*f080*/  IMAD R12, R3, 0x9b, RZ ;  /* 0x0000009b030c7824 */ /* 0x000fc400078e02ff */
[----:B--2---:R-:W-:Y:S01]  /*f090*/  IMAD R10, R3, 0x135, RZ ;  /* 0x00000135030a7824 */ /* 0x004fe200078e02ff */
[----:B------:R-:W-:Y:S01]  /*f0a0*/  IADD3 R6, P4, R15, R16, RZ ;  /* 0x000000100f067210 */ /* 0x000fe20007f9e0ff */
[----:B------:R-:W-:-:S03]  /*f0b0*/  IMAD R9, R3, 0x26e, RZ ;  /* 0x0000026e03097824 */ /* 0x000fc600078e02ff */
[-C--:B------:R-:W-:Y:S01]  /*f0c0*/  LEA.HI.X.SX32 R25, R10, R17.reuse, 0x1, P5 ;  /* 0x000000110a197211 */ /* 0x080fe200028f0eff */
[C---:B------:R-:W-:Y:S01]  /*f0d0*/  IMAD R14, R3.reuse, 0x270, RZ ;  /* 0x00000270030e7824 */ /* 0x040fe200078e02ff */
[-C--:B------:R-:W-:Y:S01]  /*f0e0*/  LEA.HI.X.SX32 R7, R12, R17.reuse, 0x1, P4 ;  /* 0x000000110c077211 */ /* 0x080fe200020f0eff */
[----:B------:R-:W-:Y:S02]  /*f0f0*/  IMAD R12, R3, 0x137, RZ ;  /* 0x00000137030c7824 */ /* 0x000fe400078e02ff */
[----:B------:R0:W-:Y:S01]  /*f100*/  STL.64 [R1+0x15a0], R24 ;  /* 0x0015a01801007387 */ /* 0x0001e20000100a00 */
[-C--:B------:R-:W-:Y:S02]  /*f110*/  IADD3 R8, P1, R9, R16.reuse, RZ ;  /* 0x0000001009087210 */ /* 0x080fe40007f3e0ff */
[-C--:B------:R-:W-:Y:S01]  /*f120*/  LEA.HI.X.SX32 R23, R15, R17.reuse, 0x1, P6 ;  /* 0x000000110f177211 */ /* 0x080fe200030f0eff */
[----:B------:R1:W-:Y:S01]  /*f130*/  STL.64 [R1+0x1a60], R6 ;  /* 0x001a600601007387 */ /* 0x0003e20000100a00 */
[C---:B------:R-:W-:Y:S01]  /*f140*/  IMAD R15, R3.reuse, 0x27, RZ ;  /* 0x00000027030f7824 */ /* 0x040fe200078e02ff */
[----:B------:R-:W-:Y:S01]  /*f150*/  IADD3 R20, P2, R14, R16, RZ ;  /* 0x000000100e147210 */ /* 0x000fe20007f5e0ff */
[C---:B0-----:R-:W-:Y:S01]  /*f160*/  IMAD R24, R3.reuse, 0x4e, RZ ;  /* 0x0000004e03187824 */ /* 0x041fe200078e02ff */
[----:B------:R-:W-:Y:S01]  /*f170*/  LEA.HI.X.SX32 R9, R12, R17, 0x1, P1 ;  /* 0x000000110c097211 */ /* 0x000fe200008f0eff */
[----:B------:R-:W-:-:S03]  /*f180*/  IMAD R14, R3, 0x9c, RZ ;  /* 0x0000009c030e7824 */ /* 0x000fc600078e02ff */
[-C--:B-1----:R-:W-:Y:S01]  /*f190*/  IADD3 R6, P4, R24, R16.reuse, RZ ;  /* 0x0000001018067210 */ /* 0x082fe20007f9e0ff */
[C---:B------:R-:W-:Y:S01]  /*f1a0*/  IMAD R4, R3.reuse, 0x138, RZ ;  /* 0x0000013803047824 */ /* 0x040fe200078e02ff */
[----:B------:R0:W-:Y:S01]  /*f1b0*/  STL.64 [R1+0x1598], R22 ;  /* 0x0015981601007387 */ /* 0x0001e20000100a00 */
[----:B------:R-:W-:Y:S01]  /*f1c0*/  IMAD R12, R3, 0x276, RZ ;  /* 0x00000276030c7824 */ /* 0x000fe200078e02ff */
[----:B------:R-:W-:Y:S02]  /*f1d0*/  LEA.HI.X.SX32 R7, R15, R17, 0x1, P4 ;  /* 0x000000110f077211 */ /* 0x000fe400020f0eff */
[----:B------:R1:W-:Y:S04]  /*f1e0*/  STL.64 [R1+0x1590], R8 ;  /* 0x0015900801007387 */ /* 0x0003e80000100a00 */
[----:B------:R2:W-:Y:S01]  /*f1f0*/  STL.64 [R1+0x1df8], R6 ;  /* 0x001df80601007387 */ /* 0x0005e20000100a00 */
[----:B0-----:R-:W-:-:S02]  /*f200*/  IADD3 R22, P6, R14, R16, RZ ;  /* 0x000000100e167210 */ /* 0x001fc40007fde0ff */
[-C--:B-1----:R-:W-:Y:S02]  /*f210*/  IADD3 R8, P1, R4, R16.reuse, RZ ;  /* 0x0000001004087210 */ /* 0x082fe40007f3e0ff */
[-C--:B------:R-:W-:Y:S02]  /*f220*/  LEA.HI.X.SX32 R23, R24, R17.reuse, 0x1, P6 ;  /* 0x0000001118177211 */ /* 0x080fe400030f0eff */
[-C--:B--2---:R-:W-:Y:S01]  /*f230*/  IADD3 R6, P4, R12, R16.reuse, RZ ;  /* 0x000000100c067210 */ /* 0x084fe20007f9e0ff */
[C---:B------:R-:W-:Y:S01]  /*f240*/  IMAD R12, R3.reuse, 0x13a, RZ ;  /* 0x0000013a030c7824 */ /* 0x040fe200078e02ff */
[-C--:B------:R-:W-:Y:S01]  /*f250*/  LEA.HI.X.SX32 R9, R14, R17.reuse, 0x1, P1 ;  /* 0x000000110e097211 */ /* 0x080fe200008f0eff */
[C---:B------:R-:W-:Y:S01]  /*f260*/  IMAD R15, R3.reuse, 0x278, RZ ;  /* 0x00000278030f7824 */ /* 0x040fe200078e02ff */
[----:B------:R-:W-:Y:S01]  /*f270*/  LEA.HI.X.SX32 R21, R4, R17, 0x1, P2 ;  /* 0x0000001104157211 */ /* 0x000fe200010f0eff */
[----:B------:R0:W-:Y:S01]  /*f280*/  STL.64 [R1+0x1cc0], R22 ;  /* 0x001cc01601007387 */ /* 0x0001e20000100a00 */
[C---:B------:R-:W-:Y:S01]  /*f290*/  IMAD R4, R3.reuse, 0x9d, RZ ;  /* 0x0000009d03047824 */ /* 0x040fe200078e02ff */
[-C--:B------:R-:W-:Y:S01]  /*f2a0*/  IADD3 R14, P1, R12, R16.reuse, RZ ;  /* 0x000000100c0e7210 */ /* 0x080fe20007f3e0ff */
[----:B------:R-:W-:Y:S01]  /*f2b0*/  IMAD R11, R3, 0x274, RZ ;  /* 0x00000274030b7824 */ /* 0x000fe200078e02ff */
[----:B------:R1:W-:Y:S04]  /*f2c0*/  STL.64 [R1+0x1a58], R8 ;  /* 0x001a580801007387 */ /* 0x0003e80000100a00 */
[-C--:B------:R-:W-:Y:S01]  /*f2d0*/  IADD3 R10, P5, R11, R16.reuse, RZ ;  /* 0x000000100b0a7210 */ /* 0x080fe20007fbe0ff */
[----:B------:R2:W-:Y:S01]  /*f2e0*/  STL.64 [R1+0x1588], R20 ;  /* 0x0015881401007387 */ /* 0x0005e20000100a00 */
[----:B0-----:R-:W-:Y:S01]  /*f2f0*/  IADD3 R22, P6, R15, R16, RZ ;  /* 0x000000100f167210 */ /* 0x001fe20007fde0ff */
[----:B-1----:R-:W-:-:S02]  /*f300*/  IMAD R8, R3, 0x27a, RZ ;  /* 0x0000027a03087824 */ /* 0x002fc400078e02ff */
[C---:B------:R-:W-:Y:S01]  /*f310*/  IMAD R9, R3.reuse, 0x139, RZ ;  /* 0x0000013903097824 */ /* 0x040fe200078e02ff */
[-C--:B------:R-:W-:Y:S01]  /*f320*/  LEA.HI.X.SX32 R15, R4, R17.reuse, 0x1, P1 ;  /* 0x00000011040f7211 */ /* 0x080fe200008f0eff */
[C---:B------:R-:W-:Y:S01]  /*f330*/  IMAD R4, R3.reuse, 0x13b, RZ ;  /* 0x0000013b03047824 */ /* 0x040fe200078e02ff */
[----:B--2---:R-:W-:Y:S01]  /*f340*/  IADD3 R20, P2, R8, R16, RZ ;  /* 0x0000001008147210 */ /* 0x004fe20007f5e0ff */
[----:B------:R-:W-:Y:S01]  /*f350*/  IMAD R8, R3, 0x27c, RZ ;  /* 0x0000027c03087824 */ /* 0x000fe200078e02ff */
[-C--:B------:R-:W-:Y:S02]  /*f360*/  LEA.HI.X.SX32 R19, R9, R17.reuse, 0x1, P3 ;  /* 0x0000001109137211 */ /* 0x080fe400018f0eff */
[-C--:B------:R-:W-:Y:S02]  /*f370*/  LEA.HI.X.SX32 R11, R12, R17.reuse, 0x1, P5 ;  /* 0x000000110c0b7211 */ /* 0x080fe400028f0eff */
[----:B------:R-:W-:Y:S01]  /*f380*/  LEA.HI.X.SX32 R7, R4, R17, 0x1, P4 ;  /* 0x0000001104077211 */ /* 0x000fe200020f0eff */
[----:B------:R0:W-:Y:S01]  /*f390*/  STL.64 [R1+0x1580], R18 ;  /* 0x0015801201007387 */ /* 0x0001e20000100a00 */
[----:B------:R-:W-:-:S03]  /*f3a0*/  IMAD R9, R3, 0x9e, RZ ;  /* 0x0000009e03097824 */ /* 0x000fc600078e02ff */
[----:B------:R-:W-:Y:S01]  /*f3b0*/  STL.64 [R1+0x1a50], R14 ;  /* 0x001a500e01007387 */ /* 0x000fe20000100a00 */
[----:B------:R-:W-:-:S03]  /*f3c0*/  IMAD R12, R3, 0x27e, RZ ;  /* 0x0000027e030c7824 */ /* 0x000fc600078e02ff */
[----:B------:R1:W-:Y:S01]  /*f3d0*/  STL.64 [R1+0x1578], R10 ;  /* 0x0015780a01007387 */ /* 0x0003e20000100a00 */
[-C--:B0-----:R-:W-:Y:S01]  /*f3e0*/  IADD3 R18, P3, R8, R16.reuse, RZ ;  /* 0x0000001008127210 */ /* 0x081fe20007f7e0ff */
[----:B------:R-:W-:Y:S02]  /*f3f0*/  IMAD R8, R3, 0x13c, RZ ;  /* 0x0000013c03087824 */ /* 0x000fe400078e02ff */
[----:B------:R0:W-:Y:S01]  /*f400*/  STL.64 [R1+0x1570], R6 ;  /* 0x0015700601007387 */ /* 0x0001e20000100a00 */
[-C--:B------:R-:W-:Y:S02]  /*f410*/  IADD3 R24, P1, R9, R16.reuse, RZ ;  /* 0x0000001009187210 */ /* 0x080fe40007f3e0ff */
[-C--:B-1----:R-:W-:Y:S01]  /*f420*/  IADD3 R10, P5, R8, R16.reuse, RZ ;  /* 0x00000010080a7210 */ /* 0x082fe20007fbe0ff */
[C---:B0-----:R-:W-:Y:S01]  /*f430*/  IMAD R6, R3.reuse, 0x4f, RZ ;  /* 0x0000004f03067824 */ /* 0x041fe200078e02ff */
[----:B------:R-:W-:Y:S01]  /*f440*/  IADD3 R14, P4, R12, R16, RZ ;  /* 0x000000100c0e7210 */ /* 0x000fe20007f9e0ff */
[----:B------:R-:W-:Y:S01]  /*f450*/  IMAD R12, R3, 0x13e, RZ ;  /* 0x0000013e030c7824 */ /* 0x000fe200078e02ff */
[----:B------:R-:W-:-:S02]  /*f460*/  LEA.HI.X.SX32 R11, R9, R17, 0x1, P5 ;  /* 0x00000011090b7211 */ /* 0x000fc400028f0eff */
[-C--:B------:R-:W-:Y:S02]  /*f470*/  LEA.HI.X.SX32 R25, R6, R17.reuse, 0x1, P1 ;  /* 0x0000001106197211 */ /* 0x080fe400008f0eff */
[----:B------:R-:W-:Y:S01]  /*f480*/  LEA.HI.X.SX32 R23, R8, R17, 0x1, P6 ;  /* 0x0000001108177211 */ /* 0x000fe200030f0eff */
[C---:B------:R-:W-:Y:S02]  /*f490*/  IMAD R8, R3.reuse, 0x13d, RZ ;  /* 0x0000013d03087824 */ /* 0x040fe400078e02ff */
[----:B------:R-:W-:Y:S01]  /*f4a0*/  STL.64 [R1+0x1cb8], R24 ;  /* 0x001cb81801007387 */ /* 0x000fe20000100a00 */
[----:B------:R-:W-:-:S03]  /*f4b0*/  IMAD R4, R3, 0x9f, RZ ;  /* 0x0000009f03047824 */ /* 0x000fc600078e02ff */
[----:B------:R0:W-:Y:S01]  /*f4c0*/  STL.64 [R1+0x1a48], R10 ;  /* 0x001a480a01007387 */ /* 0x0001e20000100a00 */
[----:B------:R-:W-:-:S03]  /*f4d0*/  LEA.HI.X.SX32 R21, R8, R17, 0x1, P2 ;  /* 0x0000001108157211 */ /* 0x000fc600010f0eff */
[----:B------:R-:W-:Y:S01]  /*f4e0*/  STL.64 [R1+0x1568], R22 ;  /* 0x0015681601007387 */ /* 0x000fe20000100a00 */
[----:B0-----:R-:W-:-:S04]  /*f4f0*/  IADD3 R10, P5, R12, R16, RZ ;  /* 0x000000100c0a7210 */ /* 0x001fc80007fbe0ff */
[-C--:B------:R-:W-:Y:S01]  /*f500*/  LEA.HI.X.SX32 R11, R4, R17.reuse, 0x1, P5 ;  /* 0x00000011040b7211 */ /* 0x080fe200028f0eff */
[----:B------:R0:W-:Y:S01]  /*f510*/  STL.64 [R1+0x1560], R20 ;  /* 0x0015601401007387 */ /* 0x0001e20000100a00 */
[----:B------:R-:W-:Y:S01]  /*f520*/  LEA.HI.X.SX32 R19, R12, R17, 0x1, P3 ;  /* 0x000000110c137211 */ /* 0x000fe200018f0eff */
[C---:B------:R-:W-:Y:S02]  /*f530*/  IMAD R4, R3.reuse, 0x13f, RZ ;  /* 0x0000013f03047824 */ /* 0x040fe400078e02ff */
[----:B------:R1:W-:Y:S01]  /*f540*/  STL.64 [R1+0x1a40], R10 ;  /* 0x001a400a01007387 */ /* 0x0003e20000100a00 */
[C---:B------:R-:W-:Y:S02]  /*f550*/  IMAD R12, R3.reuse, 0x5, RZ ;  /* 0x00000005030c7824 */ /* 0x040fe400078e02ff */
[C---:B0-----:R-:W-:Y:S02]  /*f560*/  IMAD R21, R3.reuse, 0xa, RZ ;  /* 0x0000000a03157824 */ /* 0x041fe400078e02ff */
[----:B-1----:R-:W-:-:S03]  /*f570*/  IMAD R11, R3, 0x14, RZ ;  /* 0x00000014030b7824 */ /* 0x002fc600078e02ff */
[-C--:B------:R-:W-:Y:S01]  /*f580*/  IADD3 R22, P5, R21, R16.reuse, RZ ;  /* 0x0000001015167210 */ /* 0x080fe20007fbe0ff */
[----:B------:R0:W-:Y:S01]  /*f590*/  STL.64 [R1+0x1558], R18 ;  /* 0x0015581201007387 */ /* 0x0001e20000100a00 */
[-C--:B------:R-:W-:Y:S01]  /*f5a0*/  LEA.HI.X.SX32 R15, R4, R17.reuse, 0x1, P4 ;  /* 0x00000011040f7211 */ /* 0x080fe200020f0eff */
[C---:B------:R-:W-:Y:S01]  /*f5b0*/  IMAD R10, R3.reuse, 0x28, RZ ;  /* 0x00000028030a7824 */ /* 0x040fe200078e02ff */
[----:B------:R-:W-:Y:S01]  /*f5c0*/  LEA.HI.X.SX32 R23, R12, R17, 0x1, P5 ;  /* 0x000000110c177211 */ /* 0x000fe200028f0eff */
[C---:B------:R-:W-:Y:S02]  /*f5d0*/  IMAD R20, R3.reuse, 0x50, RZ ;  /* 0x0000005003147824 */ /* 0x040fe400078e02ff */
[----:B------:R1:W-:Y:S01]  /*f5e0*/  STL.64 [R1+0x1550], R14 ;  /* 0x0015500e01007387 */ /* 0x0003e20000100a00 */
[----:B------:R-:W-:Y:S01]  /*f5f0*/  IMAD R12, R3, 0xa0, RZ ;  /* 0x000000a0030c7824 */ /* 0x000fe200078e02ff */
[----:B0-----:R-:W-:-:S04]  /*f600*/  IADD3 R18, P3, R11, R16, RZ ;  /* 0x000000100b127210 */ /* 0x001fc80007f7e0ff */
[-C--:B------:R-:W-:Y:S02]  /*f610*/  LEA.HI.X.SX32 R19, R21, R17.reuse, 0x1, P3 ;  /* 0x0000001115137211 */ /* 0x080fe400018f0eff */
[-C--:B-1----:R-:W-:Y:S01]  /*f620*/  IADD3 R14, P4, R10, R16.reuse, RZ ;  /* 0x000000100a0e7210 */ /* 0x082fe20007f9e0ff */
[----:B------:R0:W-:Y:S01]  /*f630*/  STL.64 [R1+0x1f08], R22 ;  /* 0x001f081601007387 */ /* 0x0001e20000100a00 */
[----:B------:R-:W-:Y:S02]  /*f640*/  IMAD R4, R3, 0x140, RZ ;  /* 0x0000014003047824 */ /* 0x000fe400078e02ff */
[----:B------:R-:W-:Y:S01]  /*f650*/  LEA.HI.X.SX32 R15, R11, R17, 0x1, P4 ;  /* 0x000000110b0f7211 */ /* 0x000fe200020f0eff */
[----:B------:R1:W-:Y:S01]  /*f660*/  STL.64 [R1+0x1ee0], R18 ;  /* 0x001ee01201007387 */ /* 0x0003e20000100a00 */
[----:B------:R-:W-:Y:S01]  /*f670*/  IMAD R7, R3, 0x280, RZ ;  /* 0x0000028003077824 */ /* 0x000fe200078e02ff */
[-C--:B0-----:R-:W-:Y:S02]  /*f680*/  IADD3 R22, P5, R20, R16.reuse, RZ ;  /* 0x0000001014167210 */ /* 0x081fe40007fbe0ff */
[----:B-1----:R-:W-:-:S02]  /*f690*/  IADD3 R18, P3, R12, R16, RZ ;  /* 0x000000100c127210 */ /* 0x002fc40007f7e0ff */
[-C--:B------:R-:W-:Y:S01]  /*f6a0*/  LEA.HI.X.SX32 R23, R10, R17.reuse, 0x1, P5 ;  /* 0x000000110a177211 */ /* 0x080fe200028f0eff */
[----:B------:R0:W-:Y:S01]  /*f6b0*/  STL.64 [R1+0x1e90], R14 ;  /* 0x001e900e01007387 */ /* 0x0001e20000100a00 */
[----:B------:R-:W-:Y:S01]  /*f6c0*/  LEA.HI.X.SX32 R19, R20, R17, 0x1, P3 ;  /* 0x0000001114137211 */ /* 0x000fe200018f0eff */
[C---:B------:R-:W-:Y:S02]  /*f6d0*/  IMAD R10, R3.reuse, 0x288, RZ ;  /* 0x00000288030a7824 */ /* 0x040fe400078e02ff */
[----:B------:R-:W-:Y:S01]  /*f6e0*/  IMAD R11, R3, 0x286, RZ ;  /* 0x00000286030b7824 */ /* 0x000fe200078e02ff */
[----:B------:R1:W-:Y:S01]  /*f6f0*/  STL.64 [R1+0x1df0], R22 ;  /* 0x001df01601007387 */ /* 0x0003e20000100a00 */
[----:B------:R-:W-:-:S03]  /*f700*/  IADD3 R6, P1, R7, R16, RZ ;  /* 0x0000001007067210 */ /* 0x000fc60007f3e0ff */
[----:B------:R2:W-:Y:S01]  /*f710*/  STL.64 [R1+0x1cb0], R18 ;  /* 0x001cb01201007387 */ /* 0x0005e20000100a00 */
[----:B0-----:R-:W-:Y:S01]  /*f720*/  IADD3 R14, P4, R4, R16, RZ ;  /* 0x00000010040e7210 */ /* 0x001fe20007f9e0ff */
[----:B------:R-:W-:-:S03]  /*f730*/  IMAD R9, R3, 0x282, RZ ;  /* 0x0000028203097824 */ /* 0x000fc600078e02ff */
[-C--:B------:R-:W-:Y:S02]  /*f740*/  LEA.HI.X.SX32 R15, R12, R17.reuse, 0x1, P4 ;  /* 0x000000110c0f7211 */ /* 0x080fe400020f0eff */
[-C--:B-1----:R-:W-:Y:S02]  /*f750*/  IADD3 R22, P5, R11, R16.reuse, RZ ;  /* 0x000000100b167210 */ /* 0x082fe40007fbe0ff */
[-C--:B--2---:R-:W-:Y:S01]  /*f760*/  IADD3 R18, P3, R10, R16.reuse, RZ ;  /* 0x000000100a127210 */ /* 0x084fe20007f7e0ff */
[C---:B------:R-:W-:Y:S02]  /*f770*/  IMAD R10, R3.reuse, 0x28a, RZ ;  /* 0x0000028a030a7824 */ /* 0x040fe400078e02ff */
[----:B------:R-:W-:Y:S01]  /*f780*/  IMAD R11, R3, 0x142, RZ ;  /* 0x00000142030b7824 */ /* 0x000fe200078e02ff */
[----:B------:R0:W-:Y:S01]  /*f790*/  STL.64 [R1+0x1a38], R14 ;  /* 0x001a380e01007387 */ /* 0x0001e20000100a00 */
[----:B------:R-:W-:Y:S02]  /*f7a0*/  LEA.HI.X.SX32 R7, R4, R17, 0x1, P1 ;  /* 0x0000001104077211 */ /* 0x000fe400008f0eff */
[-C--:B------:R-:W-:Y:S01]  /*f7b0*/  IADD3 R24, P6, R9, R16.reuse, RZ ;  /* 0x0000001009187210 */ /* 0x080fe20007fde0ff */
[----:B------:R-:W-:Y:S01]  /*f7c0*/  IMAD R9, R3, 0x284, RZ ;  /* 0x0000028403097824 */ /* 0x000fe200078e02ff */
[-C--:B------:R-:W-:Y:S01]  /*f7d0*/  IADD3 R20, P4, R11, R16.reuse, RZ ;  /* 0x000000100b147210 */ /* 0x080fe20007f9e0ff */
[C---:B------:R-:W-:Y:S01]  /*f7e0*/  IMAD R12, R3.reuse, 0x141, RZ ;  /* 0x00000141030c7824 */ /* 0x040fe200078e02ff */
[-C--:B0-----:R-:W-:Y:S01]  /*f7f0*/  IADD3 R14, P1, R10, R16.reuse, RZ ;  /* 0x000000100a0e7210 */ /* 0x081fe20007f3e0ff */
[----:B------:R-:W-:Y:S01]  /*f800*/  IMAD R10, R3, 0xa1, RZ ;  /* 0x000000a1030a7824 */ /* 0x000fe200078e02ff */
[----:B------:R-:W-:-:S04]  /*f810*/  IADD3 R8, P2, R9, R16, RZ ;  /* 0x0000001009087210 */ /* 0x000fc80007f5e0ff */
        /* <DEDUP_REMOVED lines=10> */
[----:B------:R0:W-:Y:S01]  /*f8c0*/  STL.64 [R1+0x1538], R8 ;  /* 0x0015380801007387 */ /* 0x0001e20000100a00 */
[----:B------:R-:W-:-:S03]  /*f8d0*/  IMAD R7, R3, 0x28c, RZ ;  /* 0x0000028c03077824 */ /* 0x000fc600078e02ff */
[----:B------:R2:W-:Y:S01]  /*f8e0*/  STL.64 [R1+0x1530], R22 ;  /* 0x0015301601007387 */ /* 0x0005e20000100a00 */
[-C--:B-1----:R-:W-:Y:S02]  /*f8f0*/  IADD3 R20, P4, R12, R16.reuse, RZ ;  /* 0x000000100c147210 */ /* 0x082fe40007f9e0ff */
[----:B0-----:R-:W-:Y:S01]  /*f900*/  IADD3 R8, P2, R6, R16, RZ ;  /* 0x0000001006087210 */ /* 0x001fe20007f5e0ff */
[----:B--2---:R-:W-:-:S03]  /*f910*/  IMAD R22, R3, 0x51, RZ ;  /* 0x0000005103167824 */ /* 0x004fc600078e02ff */
[-C--:B------:R-:W-:Y:S01]  /*f920*/  LEA.HI.X.SX32 R9, R12, R17.reuse, 0x1, P2 ;  /* 0x000000110c097211 */ /* 0x080fe200010f0eff */
[----:B------:R-:W-:Y:S01]  /*f930*/  IMAD R12, R3, 0x292, RZ ;  /* 0x00000292030c7824 */ /* 0x000fe200078e02ff */
[----:B------:R-:W-:Y:S02]  /*f940*/  IADD3 R24, P6, R7, R16, RZ ;  /* 0x0000001007187210 */ /* 0x000fe40007fde0ff */
[-C--:B------:R-:W-:Y:S01]  /*f950*/  LEA.HI.X.SX32 R21, R22, R17.reuse, 0x1, P4 ;  /* 0x0000001116157211 */ /* 0x080fe200020f0eff */
[C---:B------:R-:W-:Y:S01]  /*f960*/  IMAD R7, R3.reuse, 0x146, RZ ;  /* 0x0000014603077824 */ /* 0x040fe200078e02ff */
[----:B------:R-:W-:Y:S01]  /*f970*/  LEA.HI.X.SX32 R19, R6, R17, 0x1, P3 ;  /* 0x0000001106137211 */ /* 0x000fe200018f0eff */
[C---:B------:R-:W-:Y:S02]  /*f980*/  IMAD R4, R3.reuse, 0x290, RZ ;  /* 0x0000029003047824 */ /* 0x040fe400078e02ff */
[----:B------:R0:W-:Y:S01]  /*f990*/  STL.64 [R1+0x1ca8], R20 ;  /* 0x001ca81401007387 */ /* 0x0001e20000100a00 */
[----:B------:R-:W-:-:S03]  /*f9a0*/  IMAD R6, R3, 0x145, RZ ;  /* 0x0000014503067824 */ /* 0x000fc600078e02ff */
[----:B------:R1:W-:Y:S01]  /*f9b0*/  STL.64 [R1+0x1a28], R8 ;  /* 0x001a280801007387 */ /* 0x0003e20000100a00 */
[C---:B------:R-:W-:Y:S01]  /*f9c0*/  IMAD R11, R3.reuse, 0x28e, RZ ;  /* 0x0000028e030b7824 */ /* 0x040fe200078e02ff */
[-C--:B------:R-:W-:Y:S02]  /*f9d0*/  IADD3 R22, P4, R4, R16.reuse, RZ ;  /* 0x0000001004167210 */ /* 0x080fe40007f9e0ff */
[-C--:B0-----:R-:W-:Y:S01]  /*f9e0*/  IADD3 R20, P3, R12, R16.reuse, RZ ;  /* 0x000000100c147210 */ /* 0x081fe20007f7e0ff */
[----:B------:R-:W-:Y:S01]  /*f9f0*/  IMAD R12, R3, 0xa3, RZ ;  /* 0x000000a3030c7824 */ /* 0x000fe200078e02ff */
[-C--:B-1----:R-:W-:Y:S01]  /*fa00*/  IADD3 R8, P2, R7, R16.reuse, RZ ;  /* 0x0000001007087210 */ /* 0x082fe20007f5e0ff */
[C---:B------:R-:W-:Y:S01]  /*fa10*/  IMAD R4, R3.reuse, 0x294, RZ ;  /* 0x0000029403047824 */ /* 0x040fe200078e02ff */
[-C--:B------:R-:W-:Y:S02]  /*fa20*/  LEA.HI.X.SX32 R15, R6, R17.reuse, 0x1, P1 ;  /* 0x00000011060f7211 */ /* 0x080fe400008f0eff */
[-C--:B------:R-:W-:Y:S01]  /*fa30*/  LEA.HI.X.SX32 R9, R12, R17.reuse, 0x1, P2 ;  /* 0x000000110c097211 */ /* 0x080fe200010f0eff */
[----:B------:R-:W-:Y:S01]  /*fa40*/  IMAD R12, R3, 0x147, RZ ;  /* 0x00000147030c7824 */ /* 0x000fe200078e02ff */
[----:B------:R-:W-:Y:S01]  /*fa50*/  IADD3 R10, P5, R11, R16, RZ ;  /* 0x000000100b0a7210 */ /* 0x000fe20007fbe0ff */
[----:B------:R-:W-:Y:S01]  /*fa60*/  STL.64 [R1+0x1528], R18 ;  /* 0x0015281201007387 */ /* 0x000fe20000100a00 */
[-C--:B------:R-:W-:Y:S01]  /*fa70*/  LEA.HI.X.SX32 R25, R7, R17.reuse, 0x1, P6 ;  /* 0x0000001107197211 */ /* 0x080fe200030f0eff */
[C---:B------:R-:W-:Y:S01]  /*fa80*/  IMAD R6, R3.reuse, 0x52, RZ ;  /* 0x0000005203067824 */ /* 0x040fe200078e02ff */
[----:B------:R-:W-:Y:S01]  /*fa90*/  LEA.HI.X.SX32 R11, R12, R17, 0x1, P5 ;  /* 0x000000110c0b7211 */ /* 0x000fe200028f0eff */
[----:B------:R0:W-:Y:S01]  /*faa0*/  STL.64 [R1+0x1520], R14 ;  /* 0x0015200e01007387 */ /* 0x0001e20000100a00 */
[----:B------:R-:W-:-:S03]  /*fab0*/  IMAD R7, R3, 0x29, RZ ;  /* 0x0000002903077824 */ /* 0x000fc600078e02ff */
[----:B------:R1:W-:Y:S04]  /*fac0*/  STL.64 [R1+0x1a20], R8 ;  /* 0x001a200801007387 */ /* 0x0003e80000100a00 */
[----:B------:R-:W-:Y:S01]  /*fad0*/  STL.64 [R1+0x1518], R24 ;  /* 0x0015181801007387 */ /* 0x000fe20000100a00 */
[-C--:B0-----:R-:W-:Y:S01]  /*fae0*/  IADD3 R14, P1, R4, R16.reuse, RZ ;  /* 0x00000010040e7210 */ /* 0x081fe20007f3e0ff */
[C---:B------:R-:W-:Y:S02]  /*faf0*/  IMAD R4, R3.reuse, 0x148, RZ ;  /* 0x0000014803047824 */ /* 0x040fe400078e02ff */
[----:B------:R0:W-:Y:S01]  /*fb00*/  STL.64 [R1+0x1510], R10 ;  /* 0x0015100a01007387 */ /* 0x0001e20000100a00 */
[C---:B------:R-:W-:Y:S01]  /*fb10*/  IMAD R18, R3.reuse, 0xa4, RZ ;  /* 0x000000a403127824 */ /* 0x040fe200078e02ff */
[----:B-1----:R-:W-:Y:S01]  /*fb20*/  IADD3 R8, P2, R6, R16, RZ ;  /* 0x0000001006087210 */ /* 0x002fe20007f5e0ff */
[----:B------:R-:W-:-:S03]  /*fb30*/  IMAD R12, R3, 0x296, RZ ;  /* 0x00000296030c7824 */ /* 0x000fc600078e02ff */
[-C--:B------:R-:W-:Y:S02]  /*fb40*/  LEA.HI.X.SX32 R9, R7, R17.reuse, 0x1, P2 ;  /* 0x0000001107097211 */ /* 0x080fe400010f0eff */
[-C--:B0-----:R-:W-:Y:S02]  /*fb50*/  IADD3 R10, P5, R4, R16.reuse, RZ ;  /* 0x00000010040a7210 */ /* 0x081fe40007fbe0ff */
[C---:B------:R-:W-:Y:S02]  /*fb60*/  IADD3 R24, P6, R18.reuse, R16, RZ ;  /* 0x0000001012187210 */ /* 0x040fe40007fde0ff */
[-C--:B------:R-:W-:Y:S01]  /*fb70*/  LEA.HI.X.SX32 R11, R18, R17.reuse, 0x1, P5 ;  /* 0x00000011120b7211 */ /* 0x080fe200028f0eff */
[----:B------:R0:W-:Y:S01]  /*fb80*/  STL.64 [R1+0x1de8], R8 ;  /* 0x001de80801007387 */ /* 0x0001e20000100a00 */
[----:B------:R-:W-:-:S03]  /*fb90*/  LEA.HI.X.SX32 R25, R6, R17, 0x1, P6 ;  /* 0x0000001106197211 */ /* 0x000fc600030f0eff */
[----:B------:R1:W-:Y:S01]  /*fba0*/  STL.64 [R1+0x1a18], R10 ;  /* 0x001a180a01007387 */ /* 0x0003e20000100a00 */
[----:B------:R-:W-:Y:S01]  /*fbb0*/  LEA.HI.X.SX32 R23, R4, R17, 0x1, P4 ;  /* 0x0000001104177211 */ /* 0x000fe200020f0eff */
[C---:B------:R-:W-:Y:S02]  /*fbc0*/  IMAD R4, R3.reuse, 0xa5, RZ ;  /* 0x000000a503047824 */ /* 0x040fe400078e02ff */
[----:B------:R2:W-:Y:S01]  /*fbd0*/  STL.64 [R1+0x1ca0], R24 ;  /* 0x001ca01801007387 */ /* 0x0005e20000100a00 */
[-C--:B0-----:R-:W-:Y:S01]  /*fbe0*/  IADD3 R8, P2, R12, R16.reuse, RZ ;  /* 0x000000100c087210 */ /* 0x081fe20007f5e0ff */
[C---:B------:R-:W-:Y:S02]  /*fbf0*/  IMAD R12, R3.reuse, 0x14a, RZ ;  /* 0x0000014a030c7824 */ /* 0x040fe400078e02ff */
[C---:B-1----:R-:W-:Y:S02]  /*fc00*/  IMAD R10, R3.reuse, 0x29a, RZ ;  /* 0x0000029a030a7824 */ /* 0x042fe400078e02ff */
[----:B------:R-:W-:Y:S01]  /*fc10*/  IMAD R11, R3, 0x149, RZ ;  /* 0x00000149030b7824 */ /* 0x000fe200078e02ff */
[----:B------:R-:W-:-:S02]  /*fc20*/  IADD3 R18, P5, R12, R16, RZ ;  /* 0x000000100c127210 */ /* 0x000fc40007fbe0ff */
[----:B--2---:R-:W-:Y:S01]  /*fc30*/  IADD3 R24, P4, R10, R16, RZ ;  /* 0x000000100a187210 */ /* 0x004fe20007f9e0ff */
[----:B------:R-:W-:Y:S01]  /*fc40*/  IMAD R10, R3, 0x29c, RZ ;  /* 0x0000029c030a7824 */ /* 0x000fe200078e02ff */
[-C--:B------:R-:W-:Y:S01]  /*fc50*/  LEA.HI.X.SX32 R21, R11, R17.reuse, 0x1, P3 ;  /* 0x000000110b157211 */ /* 0x080fe200018f0eff */
[----:B------:R-:W-:Y:S01]  /*fc60*/  STL.64 [R1+0x1508], R22 ;  /* 0x0015081601007387 */ /* 0x000fe20000100a00 */
[-C--:B------:R-:W-:Y:S01]  /*fc70*/  LEA.HI.X.SX32 R19, R4, R17.reuse, 0x1, P5 ;  /* 0x0000001104137211 */ /* 0x080fe200028f0eff */
[C---:B------:R-:W-:Y:S01]  /*fc80*/  IMAD R4, R3.reuse, 0x14b, RZ ;  /* 0x0000014b03047824 */ /* 0x040fe200078e02ff */
[-C--:B------:R-:W-:Y:S01]  /*fc90*/  LEA.HI.X.SX32 R15, R12, R17.reuse, 0x1, P1 ;  /* 0x000000110c0f7211 */ /* 0x080fe200008f0eff */
[----:B------:R0:W-:Y:S01]  /*fca0*/  STL.64 [R1+0x1500], R20 ;  /* 0x0015001401007387 */ /* 0x0001e20000100a00 */
[C---:B------:R-:W-:Y:S02]  /*fcb0*/  IMAD R11, R3.reuse, 0xa6, RZ ;  /* 0x000000a6030b7824 */ /* 0x040fe400078e02ff */
[----:B------:R-:W-:Y:S01]  /*fcc0*/  IMAD R7, R3, 0x298, RZ ;  /* 0x0000029803077824 */ /* 0x000fe200078e02ff */
[----:B------:R1:W-:Y:S01]  /*fcd0*/  STL.64 [R1+0x1a10], R18 ;  /* 0x001a101201007387 */ /* 0x0003e20000100a00 */
[----:B------:R-:W-:-:S02]  /*fce0*/  LEA.HI.X.SX32 R9, R4, R17, 0x1, P2 ;  /* 0x0000001104097211 */ /* 0x000fc400010f0eff */
[-C--:B0-----:R-:W-:Y:S01]  /*fcf0*/  IADD3 R20, P3, R10, R16.reuse, RZ ;  /* 0x000000100a147210 */ /* 0x081fe20007f7e0ff */
[C---:B------:R-:W-:Y:S01]  /*fd00*/  IMAD R10, R3.reuse, 0x14c, RZ ;  /* 0x0000014c030a7824 */ /* 0x040fe200078e02ff */
[----:B------:R0:W-:Y:S01]  /*fd10*/  STL.64 [R1+0x14f8], R14 ;  /* 0x0014f80e01007387 */ /* 0x0001e20000100a00 */
[----:B------:R-:W-:Y:S01]  /*fd20*/  IMAD R22, R3, 0x53, RZ ;  /* 0x0000005303167824 */ /* 0x000fe200078e02ff */
[-C--:B-1----:R-:W-:Y:S01]  /*fd30*/  IADD3 R18, P5, R11, R16.reuse, RZ ;  /* 0x000000100b127210 */ /* 0x082fe20007fbe0ff */
[----:B------:R-:W-:Y:S01]  /*fd40*/  IMAD R12, R3, 0x29e, RZ ;  /* 0x0000029e030c7824 */ /* 0x000fe200078e02ff */
[-C--:B------:R-:W-:Y:S01]  /*fd50*/  IADD3 R6, P6, R7, R16.reuse, RZ ;  /* 0x0000001007067210 */ /* 0x080fe20007fde0ff */
[----:B------:R1:W-:Y:S01]  /*fd60*/  STL.64 [R1+0x14f0], R8 ;  /* 0x0014f00801007387 */ /* 0x0003e20000100a00 */
[----:B------:R-:W-:Y:S02]  /*fd70*/  LEA.HI.X.SX32 R19, R22, R17, 0x1, P5 ;  /* 0x0000001116137211 */ /* 0x000fe400028f0eff */
[----:B0-----:R-:W-:-:S04]  /*fd80*/  IADD3 R14, P1, R10, R16, RZ ;  /* 0x000000100a0e7210 */ /* 0x001fc80007f3e0ff */
[-C--:B------:R-:W-:Y:S01]  /*fd90*/  LEA.HI.X.SX32 R15, R11, R17.reuse, 0x1, P1 ;  /* 0x000000110b0f7211 */ /* 0x080fe200008f0eff */
[C---:B------:R-:W-:Y:S01]  /*fda0*/  IMAD R11, R3.reuse, 0x2a2, RZ ;  /* 0x000002a2030b7824 */ /* 0x040fe200078e02ff */
[-C--:B-1----:R-:W-:Y:S01]  /*fdb0*/  IADD3 R8, P2, R12, R16.reuse, RZ ;  /* 0x000000100c087210 */ /* 0x082fe20007f5e0ff */
[C---:B------:R-:W-:Y:S01]  /*fdc0*/  IMAD R12, R3.reuse, 0x14e, RZ ;  /* 0x0000014e030c7824 */ /* 0x040fe200078e02ff */
[-C--:B------:R-:W-:Y:S01]  /*fdd0*/  LEA.HI.X.SX32 R7, R10, R17.reuse, 0x1, P6 ;  /* 0x000000110a077211 */ /* 0x080fe200030f0eff */
[----:B------:R-:W-:Y:S01]  /*fde0*/  IMAD R10, R3, 0x14d, RZ ;  /* 0x0000014d030a7824 */ /* 0x000fe200078e02ff */
[----:B------:R-:W-:Y:S01]  /*fdf0*/  STL.64 [R1+0x1c98], R18 ;  /* 0x001c981201007387 */ /* 0x000fe20000100a00 */
[----:B------:R-:W-:Y:S01]  /*fe00*/  IADD3 R22, P6, R11, R16, RZ ;  /* 0x000000100b167210 */ /* 0x000fe20007fde0ff */
[C---:B------:R-:W-:Y:S02]  /*fe10*/  IMAD R11, R3.reuse, 0xa7, RZ ;  /* 0x000000a7030b7824 */ /* 0x040fe400078e02ff */
[----:B------:R0:W-:Y:S01]  /*fe20*/  STL.64 [R1+0x1a08], R14 ;  /* 0x001a080e01007387 */ /* 0x0001e20000100a00 */
[----:B------:R-:W-:Y:S01]  /*fe30*/  LEA.HI.X.SX32 R25, R10, R17, 0x1, P4 ;  /* 0x000000110a197211 */ /* 0x000fe200020f0eff */
[----:B------:R-:W-:-:S02]  /*fe40*/  IMAD R10, R3, 0x2a, RZ ;  /* 0x0000002a030a7824 */ /* 0x000fc400078e02ff */
[----:B------:R-:W-:Y:S01]  /*fe50*/  STL.64 [R1+0x14e8], R6 ;  /* 0x0014e80601007387 */ /* 0x000fe20000100a00 */
[----:B0-----:R-:W-:-:S03]  /*fe60*/  IADD3 R14, P1, R12, R16, RZ ;  /* 0x000000100c0e7210 */ /* 0x001fc60007f3e0ff */
[----:B------:R0:W-:Y:S01]  /*fe70*/  STL.64 [R1+0x14e0], R24 ;  /* 0x0014e01801007387 */ /* 0x0001e20000100a00 */
[-C--:B------:R-:W-:Y:S01]  /*fe80*/  LEA.HI.X.SX32 R15, R11, R17.reuse, 0x1, P1 ;  /* 0x000000110b0f7211 */ /* 0x080fe200008f0eff */
[C---:B------:R-:W-:Y:S01]  /*fe90*/  IMAD R4, R3.reuse, 0x2a0, RZ ;  /* 0x000002a003047824 */ /* 0x040fe200078e02ff */
[----:B------:R-:W-:Y:S01]  /*fea0*/  LEA.HI.X.SX32 R21, R12, R17, 0x1, P3 ;  /* 0x000000110c157211 */ /* 0x000fe200018f0eff */
[C---:B------:R-:W-:Y:S02]  /*feb0*/  IMAD R11, R3.reuse, 0x15, RZ ;  /* 0x00000015030b7824 */ /* 0x040fe400078e02ff */
[----:B------:R1:W-:Y:S01]  /*fec0*/  STL.64 [R1+0x1a00], R14 ;  /* 0x001a000e01007387 */ /* 0x0003e20000100a00 */
[C---:B0-----:R-:W-:Y:S02]  /*fed0*/  IMAD R25, R3.reuse, 0x14f, RZ ;  /* 0x0000014f03197824 */ /* 0x041fe400078e02ff */
[----:B------:R-:W-:Y:S01]  /*fee0*/  IMAD R24, R3, 0x54, RZ ;  /* 0x0000005403187824 */ /* 0x000fe200078e02ff */
[----:B------:R0:W-:Y:S01]  /*fef0*/  STL.64 [R1+0x14d8], R20 ;  /* 0x0014d81401007387 */ /* 0x0001e20000100a00 */
[----:B------:R-:W-:-:S02]  /*ff00*/  IADD3 R18, P5, R4, R16, RZ ;  /* 0x0000001004127210 */ /* 0x000fc40007fbe0ff */
[-C--:B-1----:R-:W-:Y:S01]  /*ff10*/  IADD3 R14, P1, R10, R16.reuse, RZ ;  /* 0x000000100a0e7210 */ /* 0x082fe20007f3e0ff */
[----:B------:R-:W-:Y:S01]  /*ff20*/  IMAD R12, R3, 0xa8, RZ ;  /* 0x000000a8030c7824 */ /* 0x000fe200078e02ff */
[-C--:B------:R-:W-:Y:S01]  /*ff30*/  LEA.HI.X.SX32 R9, R25, R17.reuse, 0x1, P2 ;  /* 0x0000001119097211 */ /* 0x080fe200010f0eff */
[----:B------:R-:W-:Y:S01]  /*ff40*/  IMAD R4, R3, 0x150, RZ ;  /* 0x0000015003047824 */ /* 0x000fe200078e02ff */
[-C--:B------:R-:W-:Y:S02]  /*ff50*/  LEA.HI.X.SX32 R15, R11, R17.reuse, 0x1, P1 ;  /* 0x000000110b0f7211 */ /* 0x080fe400008f0eff */
[----:B0-----:R-:W-:Y:S01]  /*ff60*/  IADD3 R20, P3, R24, R16, RZ ;  /* 0x0000001018147210 */ /* 0x001fe20007f7e0ff */
[----:B------:R0:W-:Y:S01]  /*ff70*/  STL.64 [R1+0x14d0], R8 ;  /* 0x0014d00801007387 */ /* 0x0001e20000100a00 */
[C---:B------:R-:W-:Y:S02]  /*ff80*/  IMAD R11, R3.reuse, 0x2a6, RZ ;  /* 0x000002a6030b7824 */ /* 0x040fe400078e02ff */
[----:B------:R-:W-:Y:S01]  /*ff90*/  LEA.HI.X.SX32 R21, R10, R17, 0x1, P3 ;  /* 0x000000110a157211 */ /* 0x000fe200018f0eff */
[----:B------:R1:W-:Y:S01]  /*ffa0*/  STL.64 [R1+0x1e88], R14 ;  /* 0x001e880e01007387 */ /* 0x0003e20000100a00 */
[----:B------:R-:W-:-:S03]  /*ffb0*/  IMAD R10, R3, 0x2a8, RZ ;  /* 0x000002a8030a7824 */ /* 0x000fc600078e02ff */
[----:B------:R2:W-:Y:S01]  /*ffc0*/  STL.64 [R1+0x1de0], R20 ;  /* 0x001de01401007387 */ /* 0x0005e20000100a00 */
[-C--:B0-----:R-:W-:Y:S02]  /*ffd0*/  IADD3 R8, P2, R12, R16.reuse, RZ ;  /* 0x000000100c087210 */ /* 0x081fe40007f5e0ff */
[-C--:B-1----:R-:W-:Y:S02]  /*ffe0*/  IADD3 R14, P1, R4, R16.reuse, RZ ;  /* 0x00000010040e7210 */ /* 0x082fe40007f3e0ff */
[-C--:B------:R-:W-:Y:S02]  /*fff0*/  LEA.HI.X.SX32 R9, R24, R17.reuse, 0x1, P2 ;  /* 0x0000001118097211 */ /* 0x080fe400010f0eff */
[----:B--2---:R-:W-:Y:S01]  /*10000*/  IADD3 R20, P3, R11, R16, RZ ;  /* 0x000000100b147210 */ /* 0x004fe20007f7e0ff */
[C---:B------:R-:W-:Y:S01]  /*10010*/  IMAD R11, R3.reuse, 0x152, RZ ;  /* 0x00000152030b7824 */ /* 0x040fe200078e02ff */
[-C--:B------:R-:W-:Y:S01]  /*10020*/  LEA.HI.X.SX32 R15, R12, R17.reuse, 0x1, P1 ;  /* 0x000000110c0f7211 */ /* 0x080fe200008f0eff */
[----:B------:R0:W-:Y:S01]  /*10030*/  STL.64 [R1+0x1c90], R8 ;  /* 0x001c900801007387 */ /* 0x0001e20000100a00 */
[----:B------:R-:W-:Y:S01]  /*10040*/  LEA.HI.X.SX32 R19, R4, R17, 0x1, P5 ;  /* 0x0000001104137211 */ /* 0x000fe200028f0eff */
[----:B------:R-:W-:-:S02]  /*10050*/  IMAD R4, R3, 0xa9, RZ ;  /* 0x000000a903047824 */ /* 0x000fc400078e02ff */
[----:B------:R1:W-:Y:S01]  /*10060*/  STL.64 [R1+0x19f8], R14 ;  /* 0x0019f80e01007387 */ /* 0x0003e20000100a00 */
[C---:B------:R-:W-:Y:S02]  /*10070*/  IMAD R7, R3.reuse, 0x2a4, RZ ;  /* 0x000002a403077824 */ /* 0x040fe400078e02ff */
[C---:B------:R-:W-:Y:S01]  /*10080*/  IMAD R12, R3.reuse, 0x151, RZ ;  /* 0x00000151030c7824 */ /* 0x040fe200078e02ff */
[-C--:B0-----:R-:W-:Y:S01]  /*10090*/  IADD3 R8, P2, R10, R16.reuse, RZ ;  /* 0x000000100a087210 */ /* 0x081fe20007f5e0ff */
[----:B------:R-:W-:Y:S01]  /*100a0*/  IMAD R10, R3, 0x2aa, RZ ;  /* 0x000002aa030a7824 */ /* 0x000fe200078e02ff */
[-C--:B-1----:R-:W-:Y:S01]  /*100b0*/  IADD3 R14, P1, R11, R16.reuse, RZ ;  /* 0x000000100b0e7210 */ /* 0x082fe20007f3e0ff */
[----:B------:R0:W-:Y:S01]  /*100c0*/  STL.64 [R1+0x14c8], R18 ;  /* 0x0014c81201007387 */ /* 0x0001e20000100a00 */
[----:B------:R-:W-:Y:S02]  /*100d0*/  IADD3 R6, P4, R7, R16, RZ ;  /* 0x0000001007067210 */ /* 0x000fe40007f9e0ff */
[-C--:B------:R-:W-:Y:S01]  /*100e0*/  LEA.HI.X.SX32 R15, R4, R17.reuse, 0x1, P1 ;  /* 0x00000011040f7211 */ /* 0x080fe200008f0eff */
[----:B------:R-:W-:Y:S01]  /*100f0*/  IMAD R4, R3, 0x153, RZ ;  /* 0x0000015303047824 */ /* 0x000fe200078e02ff */
[----:B------:R-:W-:-:S02]  /*10100*/  LEA.HI.X.SX32 R23, R12, R17, 0x1, P6 ;  /* 0x000000110c177211 */ /* 0x000fc400030f0eff */
[-C--:B------:R-:W-:Y:S02]  /*10110*/  LEA.HI.X.SX32 R7, R11, R17.reuse, 0x1, P4 ;  /* 0x000000110b077211 */ /* 0x080fe400020f0eff */
[-C--:B0-----:R-:W-:Y:S01]  /*10120*/  IADD3 R18, P5, R10, R16.reuse, RZ ;  /* 0x000000100a127210 */ /* 0x081fe20007fbe0ff */
[C---:B------:R-:W-:Y:S01]  /*10130*/  IMAD R10, R3.reuse, 0x2ac, RZ ;  /* 0x000002ac030a7824 */ /* 0x040fe200078e02ff */
[----:B------:R-:W-:Y:S01]  /*10140*/  LEA.HI.X.SX32 R21, R4, R17, 0x1, P3 ;  /* 0x0000001104157211 */ /* 0x000fe200018f0eff */
[C---:B------:R-:W-:Y:S01]  /*10150*/  IMAD R12, R3.reuse, 0xaa, RZ ;  /* 0x000000aa030c7824 */ /* 0x040fe200078e02ff */
[----:B------:R-:W-:Y:S02]  /*10160*/  STL.64 [R1+0x14c0], R22 ;  /* 0x0014c01601007387 */ /* 0x000fe40000100a00 */
[-C--:B------:R-:W-:Y:S01]  /*10170*/  IADD3 R24, P6, R10, R16.reuse, RZ ;  /* 0x000000100a187210 */ /* 0x080fe20007fde0ff */
[----:B------:R-:W-:Y:S01]  /*10180*/  IMAD R10, R3, 0x154, RZ ;  /* 0x00000154030a7824 */ /* 0x000fe200078e02ff */
[----:B------:R0:W-:Y:S04]  /*10190*/  STL.64 [R1+0x19f0], R14 ;  /* 0x0019f00e01007387 */ /* 0x0001e80000100a00 */
[----:B------:R1:W-:Y:S04]  /*101a0*/  STL.64 [R1+0x14b8], R6 ;  /* 0x0014b80601007387 */ /* 0x0003e80000100a00 */
[----:B------:R2:W-:Y:S01]  /*101b0*/  STL.64 [R1+0x14b0], R20 ;  /* 0x0014b01401007387 */ /* 0x0005e20000100a00 */
[----:B0-----:R-:W-:-:S02]  /*101c0*/  IADD3 R14, P1, R12, R16, RZ ;  /* 0x000000100c0e7210 */ /* 0x001fc40007f3e0ff */
[----:B-1----:R-:W-:Y:S01]  /*101d0*/  IADD3 R6, P4, R10, R16, RZ ;  /* 0x000000100a067210 */ /* 0x002fe20007f9e0ff */
[----:B--2---:R-:W-:-:S03]  /*101e0*/  IMAD R20, R3, 0x55, RZ ;  /* 0x0000005503147824 */ /* 0x004fc600078e02ff */
[-C--:B------:R-:W-:Y:S01]  /*101f0*/  LEA.HI.X.SX32 R7, R12, R17.reuse, 0x1, P4 ;  /* 0x000000110c077211 */ /* 0x080fe200020f0eff */
[C---:B------:R-:W-:Y:S01]  /*10200*/  IMAD R11, R3.reuse, 0x2ae, RZ ;  /* 0x000002ae030b7824 */ /* 0x040fe200078e02ff */
[-C--:B------:R-:W-:Y:S02]  /*10210*/  LEA.HI.X.SX32 R9, R10, R17.reuse, 0x1, P2 ;  /* 0x000000110a097211 */ /* 0x080fe400010f0eff */
[-C--:B------:R-:W-:Y:S01]  /*10220*/  LEA.HI.X.SX32 R15, R20, R17.reuse, 0x1, P1 ;  /* 0x00000011140f7211 */ /* 0x080fe200008f0eff */
[----:B------:R-:W-:Y:S01]  /*10230*/  IMAD R10, R3, 0x155, RZ ;  /* 0x00000155030a7824 */ /* 0x000fe200078e02ff */
[----:B------:R-:W-:Y:S01]  /*10240*/  IADD3 R22, P3, R11, R16, RZ ;  /* 0x000000100b167210 */ /* 0x000fe20007f7e0ff */
[C---:B------:R-:W-:Y:S02]  /*10250*/  IMAD R12, R3.reuse, 0x2b2, RZ ;  /* 0x000002b2030c7824 */ /* 0x040fe400078e02ff */
[----:B------:R-:W-:Y:S01]  /*10260*/  STL.64 [R1+0x1c88], R14 ;  /* 0x001c880e01007387 */ /* 0x000fe20000100a00 */
[----:B------:R-:W-:Y:S01]  /*10270*/  LEA.HI.X.SX32 R19, R10, R17, 0x1, P5 ;  /* 0x000000110a137211 */ /* 0x000fe200028f0eff */
[----:B------:R-:W-:-:S02]  /*10280*/  IMAD R11, R3, 0x156, RZ ;  /* 0x00000156030b7824 */ /* 0x000fc400078e02ff */
[----:B------:R-:W-:Y:S04]  /*10290*/  STL.64 [R1+0x19e8], R6 ;  /* 0x0019e80601007387 */ /* 0x000fe80000100a00 */
[----:B------:R0:W-:Y:S01]  /*102a0*/  STL.64 [R1+0x14a8], R8 ;  /* 0x0014a80801007387 */ /* 0x0001e20000100a00 */
[-C--:B------:R-:W-:Y:S01]  /*102b0*/  IADD3 R20, P2, R12, R16.reuse, RZ ;  /* 0x000000100c147210 */ /* 0x080fe20007f5e0ff */
[C---:B------:R-:W-:Y:S02]  /*102c0*/  IMAD R12, R3.reuse, 0xab, RZ ;  /* 0x000000ab030c7824 */ /* 0x040fe400078e02ff */
[----:B------:R1:W-:Y:S01]  /*102d0*/  STL.64 [R1+0x14a0], R18 ;  /* 0x0014a01201007387 */ /* 0x0003e20000100a00 */
[----:B0-----:R-:W-:Y:S01]  /*102e0*/  IMAD R9, R3, 0x2b4, RZ ;  /* 0x000002b403097824 */ /* 0x001fe200078e02ff */
[----:B------:R-:W-:-:S04]  /*102f0*/  IADD3 R6, P4, R11, R16, RZ ;  /* 0x000000100b067210 */ /* 0x000fc80007f9e0ff */
[----:B-1----:R-:W-:Y:S01]  /*10300*/  IADD3 R18, P5, R9, R16, RZ ;  /* 0x0000001009127210 */ /* 0x002fe20007fbe0ff */
[----:B------:R-:W-:Y:S01]  /*10310*/  IMAD R9, R3, 0x157, RZ ;  /* 0x0000015703097824 */ /* 0x000fe200078e02ff */
[-C--:B------:R-:W-:Y:S02]  /*10320*/  LEA.HI.X.SX32 R7, R12, R17.reuse, 0x1, P4 ;  /* 0x000000110c077211 */ /* 0x080fe400020f0eff */
[-C--:B------:R-:W-:Y:S01]  /*10330*/  LEA.HI.X.SX32 R25, R11, R17.reuse, 0x1, P6 ;  /* 0x000000110b197211 */ /* 0x080fe200030f0eff */
[----:B------:R-:W-:Y:S01]  /*10340*/  IMAD R8, R3, 0x158, RZ ;  /* 0x0000015803087824 */ /* 0x000fe200078e02ff */
[----:B------:R-:W-:Y:S01]  /*10350*/  LEA.HI.X.SX32 R23, R9, R17, 0x1, P3 ;  /* 0x0000001109177211 */ /* 0x000fe200018f0eff */
[C---:B------:R-:W-:Y:S01]  /*10360*/  IMAD R10, R3.reuse, 0x56, RZ ;  /* 0x00000056030a7824 */ /* 0x040fe200078e02ff */
[----:B------:R0:W-:Y:S01]  /*10370*/  STL.64 [R1+0x19e0], R6 ;  /* 0x0019e00601007387 */ /* 0x0001e20000100a00 */
[----:B------:R-:W-:-:S03]  /*10380*/  IMAD R12, R3, 0xac, RZ ;  /* 0x000000ac030c7824 */ /* 0x000fc600078e02ff */
[----:B------:R1:W-:Y:S01]  /*10390*/  STL.64 [R1+0x1498], R24 ;  /* 0x0014981801007387 */ /* 0x0003e20000100a00 */
[----:B------:R-:W-:-:S03]  /*103a0*/  IMAD R4, R3, 0x2b0, RZ ;  /* 0x000002b003047824 */ /* 0x000fc600078e02ff */
[----:B------:R2:W-:Y:S01]  /*103b0*/  STL.64 [R1+0x1490], R22 ;  /* 0x0014901601007387 */ /* 0x0005e20000100a00 */
[----:B------:R-:W-:Y:S01]  /*103c0*/  IMAD R11, R3, 0x2b, RZ ;  /* 0x0000002b030b7824 */ /* 0x000fe200078e02ff */
[-C--:B0-----:R-:W-:Y:S02]  /*103d0*/  IADD3 R6, P4, R10, R16.reuse, RZ ;  /* 0x000000100a067210 */ /* 0x081fe40007f9e0ff */
[-C--:B------:R-:W-:Y:S02]  /*103e0*/  IADD3 R14, P1, R4, R16.reuse, RZ ;  /* 0x00000010040e7210 */ /* 0x080fe40007f3e0ff */
[-C--:B-1----:R-:W-:Y:S02]  /*103f0*/  IADD3 R24, P6, R12, R16.reuse, RZ ;  /* 0x000000100c187210 */ /* 0x082fe40007fde0ff */
[----:B--2---:R-:W-:Y:S02]  /*10400*/  IADD3 R22, P3, R8, R16, RZ ;  /* 0x0000001008167210 */ /* 0x004fe40007f7e0ff */
[----:B------:R-:W-:-:S02]  /*10410*/  LEA.HI.X.SX32 R7, R11, R17, 0x1, P4 ;  /* 0x000000110b077211 */ /* 0x000fc400020f0eff */
[-C--:B------:R-:W-:Y:S01]  /*10420*/  LEA.HI.X.SX32 R23, R12, R17.reuse, 0x1, P3 ;  /* 0x000000110c177211 */ /* 0x080fe200018f0eff */
[C---:B------:R-:W-:Y:S01]  /*10430*/  IMAD R12, R3.reuse, 0x159, RZ ;  /* 0x00000159030c7824 */ /* 0x040fe200078e02ff */
[-C--:B------:R-:W-:Y:S02]  /*10440*/  LEA.HI.X.SX32 R25, R10, R17.reuse, 0x1, P6 ;  /* 0x000000110a197211 */ /* 0x080fe400030f0eff */
[-C--:B------:R-:W-:Y:S01]  /*10450*/  LEA.HI.X.SX32 R15, R8, R17.reuse, 0x1, P1 ;  /* 0x00000011080f7211 */ /* 0x080fe200008f0eff */
[----:B------:R-:W-:Y:S01]  /*10460*/  STL.64 [R1+0x1dd8], R6 ;  /* 0x001dd80601007387 */ /* 0x000fe20000100a00 */
[----:B------:R-:W-:Y:S01]  /*10470*/  LEA.HI.X.SX32 R21, R12, R17, 0x1, P2 ;  /* 0x000000110c157211 */ /* 0x000fe200010f0eff */
[C---:B------:R-:W-:Y:S02]  /*10480*/  IMAD R4, R3.reuse, 0x15a, RZ ;  /* 0x0000015a03047824 */ /* 0x040fe400078e02ff */
[----:B------:R-:W-:Y:S04]  /*10490*/  STL.64 [R1+0x1c80], R24 ;  /* 0x001c801801007387 */ /* 0x000fe80000100a00 */
[----:B------:R0:W-:Y:S04]  /*104a0*/  STL.64 [R1+0x19d8], R22 ;  /* 0x0019d81601007387 */ /* 0x0001e80000100a00 */
[----:B------:R-:W-:Y:S01]  /*104b0*/  STL.64 [R1+0x1488], R14 ;  /* 0x0014880e01007387 */ /* 0x000fe20000100a00 */
[----:B------:R-:W-:-:S03]  /*104c0*/  IMAD R9, R3, 0x2b6, RZ ;  /* 0x000002b603097824 */ /* 0x000fc600078e02ff */
[----:B------:R1:W-:Y:S01]  /*104d0*/  STL.64 [R1+0x1480], R20 ;  /* 0x0014801401007387 */ /* 0x0003e20000100a00 */
[-C--:B0-----:R-:W-:Y:S01]  /*104e0*/  IADD3 R22, P3, R4, R16.reuse, RZ ;  /* 0x0000001004167210 */ /* 0x081fe20007f7e0ff */
[----:B-1----:R-:W-:Y:S01]  /*104f0*/  IMAD R21, R3, 0xad, RZ ;  /* 0x000000ad03157824 */ /* 0x002fe200078e02ff */
[----:B------:R-:W-:-:S04]  /*10500*/  IADD3 R6, P4, R9, R16, RZ ;  /* 0x0000001009067210 */ /* 0x000fc80007f9e0ff */
[-C--:B------:R-:W-:Y:S01]  /*10510*/  LEA.HI.X.SX32 R23, R21, R17.reuse, 0x1, P3 ;  /* 0x0000001115177211 */ /* 0x080fe200018f0eff */
[C---:B------:R-:W-:Y:S01]  /*10520*/  IMAD R21, R3.reuse, 0x15b, RZ ;  /* 0x0000015b03157824 */ /* 0x040fe200078e02ff */
[----:B------:R-:W-:Y:S01]  /*10530*/  LEA.HI.X.SX32 R19, R4, R17, 0x1, P5 ;  /* 0x0000001104137211 */ /* 0x000fe200028f0eff */
[----:B------:R-:W-:-:S03]  /*10540*/  IMAD R12, R3, 0xae, RZ ;  /* 0x000000ae030c7824 */ /* 0x000fc600078e02ff */
[----:B------:R-:W-:Y:S01]  /*10550*/  LEA.HI.X.SX32 R7, R21, R17, 0x1, P4 ;  /* 0x0000001115077211 */ /* 0x000fe200020f0eff */
[C---:B------:R-:W-:Y:S01]  /*10560*/  IMAD R20, R3.reuse, 0x15c, RZ ;  /* 0x0000015c03147824 */ /* 0x040fe200078e02ff */
[----:B------:R-:W-:Y:S01]  /*10570*/  STL.64 [R1+0x19d0], R22 ;  /* 0x0019d01601007387 */ /* 0x000fe20000100a00 */
[----:B------:R-:W-:-:S03]  /*10580*/  IMAD R11, R3, 0x2b8, RZ ;  /* 0x000002b8030b7824 */ /* 0x000fc600078e02ff */
[----:B------:R0:W-:Y:S01]  /*10590*/  STL.64 [R1+0x1478], R18 ;  /* 0x0014781201007387 */ /* 0x0001e20000100a00 */
[----:B------:R-:W-:-:S03]  /*105a0*/  IADD3 R24, P3, R12, R16, RZ ;  /* 0x000000100c187210 */ /* 0x000fc60007f7e0ff */
[----:B------:R1:W-:Y:S01]  /*105b0*/  STL.64 [R1+0x1470], R6 ;  /* 0x0014700601007387 */ /* 0x0003e20000100a00 */
[-C--:B------:R-:W-:Y:S01]  /*105c0*/  IADD3 R10, P6, R11, R16.reuse, RZ ;  /* 0x000000100b0a7210 */ /* 0x080fe20007fde0ff */
[C---:B------:R-:W-:Y:S01]  /*105d0*/  IMAD R4, R3.reuse, 0x2be, RZ ;  /* 0x000002be03047824 */ /* 0x040fe200078e02ff */
[----:B0-----:R-:W-:Y:S01]  /*105e0*/  IADD3 R18, P5, R20, R16, RZ ;  /* 0x0000001014127210 */ /* 0x001fe20007fbe0ff */
[----:B-1----:R-:W-:-:S03]  /*105f0*/  IMAD R6, R3, 0x57, RZ ;  /* 0x0000005703067824 */ /* 0x002fc600078e02ff */
[-C--:B------:R-:W-:Y:S01]  /*10600*/  LEA.HI.X.SX32 R19, R12, R17.reuse, 0x1, P5 ;  /* 0x000000110c137211 */ /* 0x080fe200028f0eff */
[C---:B------:R-:W-:Y:S01]  /*10610*/  IMAD R12, R3.reuse, 0x2c2, RZ ;  /* 0x000002c2030c7824 */ /* 0x040fe200078e02ff */
[-C--:B------:R-:W-:Y:S02]  /*10620*/  LEA.HI.X.SX32 R11, R20, R17.reuse, 0x1, P6 ;  /* 0x00000011140b7211 */ /* 0x080fe400030f0eff */
        /* <DEDUP_REMOVED lines=8> */
[C---:B------:R-:W-:Y:S01]  /*106b0*/  IMAD R14, R3.reuse, 0x2bc, RZ ;  /* 0x000002bc030e7824 */ /* 0x040fe200078e02ff */
[-C--:B0-----:R-:W-:Y:S01]  /*106c0*/  IADD3 R24, P6, R12, R16.reuse, RZ ;  /* 0x000000100c187210 */ /* 0x081fe20007fde0ff */
[C---:B------:R-:W-:Y:S01]  /*106d0*/  IMAD R12, R3.reuse, 0xaf, RZ ;  /* 0x000000af030c7824 */ /* 0x040fe200078e02ff */
[----:B-1----:R-:W-:Y:S01]  /*106e0*/  IADD3 R18, P5, R4, R16, RZ ;  /* 0x0000001004127210 */ /* 0x002fe20007fbe0ff */
[----:B--2---:R-:W-:-:S03]  /*106f0*/  IMAD R11, R3, 0x15d, RZ ;  /* 0x0000015d030b7824 */ /* 0x004fc600078e02ff */
[-C--:B------:R-:W-:Y:S01]  /*10700*/  LEA.HI.X.SX32 R19, R12, R17.reuse, 0x1, P5 ;  /* 0x000000110c137211 */ /* 0x080fe200028f0eff */
[----:B------:R-:W-:Y:S01]  /*10710*/  IMAD R10, R3, 0x2c4, RZ ;  /* 0x000002c4030a7824 */ /* 0x000fe200078e02ff */
[-C--:B------:R-:W-:Y:S01]  /*10720*/  LEA.HI.X.SX32 R9, R11, R17.reuse, 0x1, P1 ;  /* 0x000000110b097211 */ /* 0x080fe200008f0eff */
[C---:B------:R-:W-:Y:S01]  /*10730*/  IMAD R11, R3.reuse, 0x16, RZ ;  /* 0x00000016030b7824 */ /* 0x040fe200078e02ff */
[-C--:B------:R-:W-:Y:S01]  /*10740*/  IADD3 R14, P2, R14, R16.reuse, RZ ;  /* 0x000000100e0e7210 */ /* 0x080fe20007f5e0ff */
[C---:B------:R-:W-:Y:S02]  /*10750*/  IMAD R12, R3.reuse, 0x15f, RZ ;  /* 0x0000015f030c7824 */ /* 0x040fe400078e02ff */
[----:B------:R0:W-:Y:S01]  /*10760*/  STL.64 [R1+0x1460], R8 ;  /* 0x0014600801007387 */ /* 0x0001e20000100a00 */
[C---:B------:R-:W-:Y:S01]  /*10770*/  IMAD R21, R3.reuse, 0xb, RZ ;  /* 0x0000000b03157824 */ /* 0x040fe200078e02ff */
[-C--:B------:R-:W-:Y:S02]  /*10780*/  LEA.HI.X.SX32 R15, R4, R17.reuse, 0x1, P2 ;  /* 0x00000011040f7211 */ /* 0x080fe400010f0eff */
[----:B------:R1:W-:Y:S01]  /*10790*/  STL.64 [R1+0x19c0], R18 ;  /* 0x0019c01201007387 */ /* 0x0003e20000100a00 */
[----:B------:R-:W-:Y:S01]  /*107a0*/  LEA.HI.X.SX32 R23, R12, R17, 0x1, P4 ;  /* 0x000000110c177211 */ /* 0x000fe200020f0eff */
[C---:B------:R-:W-:Y:S01]  /*107b0*/  IMAD R20, R3.reuse, 0x58, RZ ;  /* 0x0000005803147824 */ /* 0x040fe200078e02ff */
[-C--:B0-----:R-:W-:Y:S01]  /*107c0*/  IADD3 R8, P1, R10, R16.reuse, RZ ;  /* 0x000000100a087210 */ /* 0x081fe20007f3e0ff */
[----:B------:R-:W-:Y:S01]  /*107d0*/  IMAD R10, R3, 0x2c, RZ ;  /* 0x0000002c030a7824 */ /* 0x000fe200078e02ff */
[----:B-1----:R-:W-:Y:S01]  /*107e0*/  IADD3 R18, P5, R11, R16, RZ ;  /* 0x000000100b127210 */ /* 0x002fe20007fbe0ff */
[----:B------:R0:W-:Y:S01]  /*107f0*/  STL.64 [R1+0x1458], R14 ;  /* 0x0014580e01007387 */ /* 0x0001e20000100a00 */
[----:B------:R-:W-:-:S02]  /*10800*/  IMAD R12, R3, 0xb0, RZ ;  /* 0x000000b0030c7824 */ /* 0x000fc400078e02ff */
[----:B------:R-:W-:Y:S01]  /*10810*/  LEA.HI.X.SX32 R19, R21, R17, 0x1, P5 ;  /* 0x0000001115137211 */ /* 0x000fe200028f0eff */
[----:B------:R1:W-:Y:S01]  /*10820*/  STL.64 [R1+0x1450], R22 ;  /* 0x0014501601007387 */ /* 0x0003e20000100a00 */
[----:B------:R-:W-:-:S03]  /*10830*/  IMAD R4, R3, 0x160, RZ ;  /* 0x0000016003047824 */ /* 0x000fc600078e02ff */
[----:B------:R2:W-:Y:S01]  /*10840*/  STL.64 [R1+0x1ed8], R18 ;  /* 0x001ed81201007387 */ /* 0x0005e20000100a00 */
[-C--:B0-----:R-:W-:Y:S02]  /*10850*/  IADD3 R14, P2, R10, R16.reuse, RZ ;  /* 0x000000100a0e7210 */ /* 0x081fe40007f5e0ff */
[-C--:B-1----:R-:W-:Y:S02]  /*10860*/  IADD3 R22, P4, R20, R16.reuse, RZ ;  /* 0x0000001014167210 */ /* 0x082fe40007f9e0ff */
[-C--:B------:R-:W-:Y:S02]  /*10870*/  LEA.HI.X.SX32 R15, R11, R17.reuse, 0x1, P2 ;  /* 0x000000110b0f7211 */ /* 0x080fe400010f0eff */
[----:B--2---:R-:W-:Y:S02]  /*10880*/  IADD3 R18, P5, R12, R16, RZ ;  /* 0x000000100c127210 */ /* 0x004fe40007fbe0ff */
[-C--:B------:R-:W-:Y:S01]  /*10890*/  LEA.HI.X.SX32 R23, R10, R17.reuse, 0x1, P4 ;  /* 0x000000110a177211 */ /* 0x080fe200020f0eff */
[----:B------:R0:W-:Y:S01]  /*108a0*/  STL.64 [R1+0x1e80], R14 ;  /* 0x001e800e01007387 */ /* 0x0001e20000100a00 */
[----:B------:R-:W-:Y:S01]  /*108b0*/  LEA.HI.X.SX32 R19, R20, R17, 0x1, P5 ;  /* 0x0000001114137211 */ /* 0x000fe200028f0eff */
[----:B------:R-:W-:-:S02]  /*108c0*/  IMAD R10, R3, 0x2c8, RZ ;  /* 0x000002c8030a7824 */ /* 0x000fc400078e02ff */
[C---:B------:R-:W-:Y:S01]  /*108d0*/  IMAD R7, R3.reuse, 0x2c0, RZ ;  /* 0x000002c003077824 */ /* 0x040fe200078e02ff */
[----:B------:R1:W-:Y:S01]  /*108e0*/  STL.64 [R1+0x1dd0], R22 ;  /* 0x001dd01601007387 */ /* 0x0003e20000100a00 */
[----:B------:R-:W-:-:S03]  /*108f0*/  IMAD R11, R3, 0x2c6, RZ ;  /* 0x000002c6030b7824 */ /* 0x000fc600078e02ff */
[----:B------:R2:W-:Y:S01]  /*10900*/  STL.64 [R1+0x1c70], R18 ;  /* 0x001c701201007387 */ /* 0x0005e20000100a00 */
[-C--:B0-----:R-:W-:Y:S02]  /*10910*/  IADD3 R14, P2, R4, R16.reuse, RZ ;  /* 0x00000010040e7210 */ /* 0x081fe40007f5e0ff */
[-C--:B------:R-:W-:Y:S02]  /*10920*/  IADD3 R6, P3, R7, R16.reuse, RZ ;  /* 0x0000001007067210 */ /* 0x080fe40007f7e0ff */
[----:B------:R-:W-:Y:S02]  /*10930*/  LEA.HI.X.SX32 R15, R12, R17, 0x1, P2 ;  /* 0x000000110c0f7211 */ /* 0x000fe400010f0eff */
[-C--:B-1----:R-:W-:Y:S02]  /*10940*/  IADD3 R22, P4, R11, R16.reuse, RZ ;  /* 0x000000100b167210 */ /* 0x082fe40007f9e0ff */
[----:B--2---:R-:W-:Y:S01]  /*10950*/  IADD3 R18, P5, R10, R16, RZ ;  /* 0x000000100a127210 */ /* 0x004fe20007fbe0ff */
[----:B------:R-:W-:-:S02]  /*10960*/  IMAD R10, R3, 0x2ca, RZ ;  /* 0x000002ca030a7824 */ /* 0x000fc400078e02ff */
[C---:B------:R-:W-:Y:S01]  /*10970*/  IMAD R11, R3.reuse, 0x162, RZ ;  /* 0x00000162030b7824 */ /* 0x040fe200078e02ff */
[----:B------:R0:W-:Y:S01]  /*10980*/  STL.64 [R1+0x19b8], R14 ;  /* 0x0019b80e01007387 */ /* 0x0001e20000100a00 */
[-C--:B------:R-:W-:Y:S01]  /*10990*/  LEA.HI.X.SX32 R7, R4, R17.reuse, 0x1, P3 ;  /* 0x0000001104077211 */ /* 0x080fe200018f0eff */
[----:B------:R-:W-:Y:S02]  /*109a0*/  IMAD R12, R3, 0x161, RZ ;  /* 0x00000161030c7824 */ /* 0x000fe400078e02ff */
[-C--:B------:R-:W-:Y:S02]  /*109b0*/  IADD3 R20, P2, R11, R16.reuse, RZ ;  /* 0x000000100b147210 */ /* 0x080fe40007f5e0ff */
[----:B0-----:R-:W-:Y:S01]  /*109c0*/  IADD3 R14, P3, R10, R16, RZ ;  /* 0x000000100a0e7210 */ /* 0x001fe20007f7e0ff */
[----:B------:R-:W-:Y:S01]  /*109d0*/  IMAD R10, R3, 0xb1, RZ ;  /* 0x000000b1030a7824 */ /* 0x000fe200078e02ff */
[----:B------:R-:W-:-:S04]  /*109e0*/  LEA.HI.X.SX32 R25, R12, R17, 0x1, P6 ;  /* 0x000000110c197211 */ /* 0x000fc800030f0eff */
[-C--:B------:R-:W-:Y:S01]  /*109f0*/  LEA.HI.X.SX32 R21, R10, R17.reuse, 0x1, P2 ;  /* 0x000000110a157211 */ /* 0x080fe200010f0eff */
[----:B------:R-:W-:Y:S01]  /*10a00*/  IMAD R10, R3, 0x163, RZ ;  /* 0x00000163030a7824 */ /* 0x000fe200078e02ff */
[-C--:B------:R-:W-:Y:S01]  /*10a10*/  LEA.HI.X.SX32 R9, R11, R17.reuse, 0x1, P1 ;  /* 0x000000110b097211 */ /* 0x080fe200008f0eff */
[----:B------:R0:W-:Y:S01]  /*10a20*/  STL.64 [R1+0x1448], R6 ;  /* 0x0014480601007387 */ /* 0x0001e20000100a00 */
[C---:B------:R-:W-:Y:S02]  /*10a30*/  IMAD R12, R3.reuse, 0xb2, RZ ;  /* 0x000000b2030c7824 */ /* 0x040fe400078e02ff */
[----:B------:R-:W-:Y:S01]  /*10a40*/  LEA.HI.X.SX32 R23, R10, R17, 0x1, P4 ;  /* 0x000000110a177211 */ /* 0x000fe200020f0eff */
[----:B------:R-:W-:Y:S04]  /*10a50*/  STL.64 [R1+0x1440], R24 ;  /* 0x0014401801007387 */ /* 0x000fe80000100a00 */
[----:B------:R1:W-:Y:S01]  /*10a60*/  STL.64 [R1+0x19b0], R20 ;  /* 0x0019b01401007387 */ /* 0x0003e20000100a00 */
[----:B0-----:R-:W-:-:S03]  /*10a70*/  IMAD R6, R3, 0x164, RZ ;  /* 0x0000016403067824 */ /* 0x001fc600078e02ff */
[----:B------:R0:W-:Y:S04]  /*10a80*/  STL.64 [R1+0x1438], R8 ;  /* 0x0014380801007387 */ /* 0x0001e80000100a00 */
[----:B------:R2:W-:Y:S01]  /*10a90*/  STL.64 [R1+0x1430], R22 ;  /* 0x0014301601007387 */ /* 0x0005e20000100a00 */
[-C--:B-1----:R-:W-:Y:S01]  /*10aa0*/  IADD3 R20, P2, R12, R16.reuse, RZ ;  /* 0x000000100c147210 */ /* 0x082fe20007f5e0ff */
[C---:B------:R-:W-:Y:S01]  /*10ab0*/  IMAD R7, R3.reuse, 0x2cc, RZ ;  /* 0x000002cc03077824 */ /* 0x040fe200078e02ff */
[----:B0-----:R-:W-:Y:S01]  /*10ac0*/  IADD3 R8, P1, R6, R16, RZ ;  /* 0x0000001006087210 */ /* 0x001fe20007f3e0ff */
[----:B--2---:R-:W-:-:S03]  /*10ad0*/  IMAD R22, R3, 0x59, RZ ;  /* 0x0000005903167824 */ /* 0x004fc600078e02ff */
[-C--:B------:R-:W-:Y:S01]  /*10ae0*/  LEA.HI.X.SX32 R9, R12, R17.reuse, 0x1, P1 ;  /* 0x000000110c097211 */ /* 0x080fe200008f0eff */
[----:B------:R-:W-:Y:S01]  /*10af0*/  IMAD R12, R3, 0x2d2, RZ ;  /* 0x000002d2030c7824 */ /* 0x000fe200078e02ff */
[-C--:B------:R-:W-:Y:S02]  /*10b00*/  LEA.HI.X.SX32 R19, R6, R17.reuse, 0x1, P5 ;  /* 0x0000001106137211 */ /* 0x080fe400028f0eff */
[----:B------:R-:W-:Y:S02]  /*10b10*/  LEA.HI.X.SX32 R21, R22, R17, 0x1, P2 ;  /* 0x0000001116157211 */ /* 0x000fe400010f0eff */
[----:B------:R-:W-:Y:S01]  /*10b20*/  IADD3 R24, P6, R7, R16, RZ ;  /* 0x0000001007187210 */ /* 0x000fe20007fde0ff */
[C---:B------:R-:W-:Y:S02]  /*10b30*/  IMAD R7, R3.reuse, 0x166, RZ ;  /* 0x0000016603077824 */ /* 0x040fe400078e02ff */
[----:B------:R-:W-:Y:S01]  /*10b40*/  STL.64 [R1+0x1c68], R20 ;  /* 0x001c681401007387 */ /* 0x000fe20000100a00 */
[----:B------:R-:W-:-:S03]  /*10b50*/  IMAD R4, R3, 0x2d0, RZ ;  /* 0x000002d003047824 */ /* 0x000fc600078e02ff */
[----:B------:R0:W-:Y:S01]  /*10b60*/  STL.64 [R1+0x19a8], R8 ;  /* 0x0019a80801007387 */ /* 0x0001e20000100a00 */
[----:B------:R-:W-:-:S03]  /*10b70*/  IMAD R6, R3, 0x165, RZ ;  /* 0x0000016503067824 */ /* 0x000fc600078e02ff */
[----:B------:R1:W-:Y:S01]  /*10b80*/  STL.64 [R1+0x1428], R18 ;  /* 0x0014281201007387 */ /* 0x0003e20000100a00 */
[C---:B------:R-:W-:Y:S01]  /*10b90*/  IMAD R11, R3.reuse, 0x2ce, RZ ;  /* 0x000002ce030b7824 */ /* 0x040fe200078e02ff */
[-C--:B------:R-:W-:Y:S01]  /*10ba0*/  IADD3 R22, P2, R4, R16.reuse, RZ ;  /* 0x0000001004167210 */ /* 0x080fe20007f5e0ff */
[----:B------:R-:W-:Y:S01]  /*10bb0*/  IMAD R4, R3, 0x2d4, RZ ;  /* 0x000002d403047824 */ /* 0x000fe200078e02ff */
[----:B------:R-:W-:Y:S02]  /*10bc0*/  LEA.HI.X.SX32 R15, R6, R17, 0x1, P3 ;  /* 0x00000011060f7211 */ /* 0x000fe400018f0eff */
[-C--:B0-----:R-:W-:Y:S02]  /*10bd0*/  IADD3 R8, P1, R7, R16.reuse, RZ ;  /* 0x0000001007087210 */ /* 0x081fe40007f3e0ff */
[-C--:B-1----:R-:W-:Y:S01]  /*10be0*/  IADD3 R18, P5, R12, R16.reuse, RZ ;  /* 0x000000100c127210 */ /* 0x082fe20007fbe0ff */
[----:B------:R-:W-:Y:S01]  /*10bf0*/  IMAD R12, R3, 0xb3, RZ ;  /* 0x000000b3030c7824 */ /* 0x000fe200078e02ff */
[----:B------:R-:W-:-:S04]  /*10c00*/  IADD3 R10, P4, R11, R16, RZ ;  /* 0x000000100b0a7210 */ /* 0x000fc80007f9e0ff */
[-C--:B------:R-:W-:Y:S01]  /*10c10*/  LEA.HI.X.SX32 R9, R12, R17.reuse, 0x1, P1 ;  /* 0x000000110c097211 */ /* 0x080fe200008f0eff */
[----:B------:R-:W-:Y:S01]  /*10c20*/  IMAD R12, R3, 0x167, RZ ;  /* 0x00000167030c7824 */ /* 0x000fe200078e02ff */
        /* <DEDUP_REMOVED lines=8> */
[----:B------:R-:W-:Y:S01]  /*10cb0*/  STL.64 [R1+0x1418], R24 ;  /* 0x0014181801007387 */ /* 0x000fe20000100a00 */
[----:B------:R-:W-:Y:S01]  /*10cc0*/  IMAD R20, R3, 0xb4, RZ ;  /* 0x000000b403147824 */ /* 0x000fe200078e02ff */
[----:B-1----:R-:W-:-:S02]  /*10cd0*/  IADD3 R8, P1, R6, R16, RZ ;  /* 0x0000001006087210 */ /* 0x002fc40007f3e0ff */
[----:B------:R0:W-:Y:S01]  /*10ce0*/  STL.64 [R1+0x1410], R10 ;  /* 0x0014100a01007387 */ /* 0x0001e20000100a00 */
[----:B------:R-:W-:Y:S01]  /*10cf0*/  IMAD R12, R3, 0x2d6, RZ ;  /* 0x000002d6030c7824 */ /* 0x000fe200078e02ff */
        /* <DEDUP_REMOVED lines=15> */
[-C--:B--2---:R-:W-:Y:S01]  /*10df0*/  IADD3 R24, P2, R11, R16.reuse, RZ ;  /* 0x000000100b187210 */ /* 0x084fe20007f5e0ff */
[C---:B------:R-:W-:Y:S01]  /*10e00*/  IMAD R11, R3.reuse, 0x2dc, RZ ;  /* 0x000002dc030b7824 */ /* 0x040fe200078e02ff */
[-C--:B------:R-:W-:Y:S01]  /*10e10*/  LEA.HI.X.SX32 R19, R10, R17.reuse, 0x1, P5 ;  /* 0x000000110a137211 */ /* 0x080fe200028f0eff */
[----:B------:R-:W-:Y:S01]  /*10e20*/  STL.64 [R1+0x1408], R22 ;  /* 0x0014081601007387 */ /* 0x000fe20000100a00 */
[-C--:B------:R-:W-:Y:S01]  /*10e30*/  LEA.HI.X.SX32 R21, R4, R17.reuse, 0x1, P4 ;  /* 0x0000001104157211 */ /* 0x080fe200020f0eff */
[C---:B------:R-:W-:Y:S01]  /*10e40*/  IMAD R7, R3.reuse, 0x2d8, RZ ;  /* 0x000002d803077824 */ /* 0x040fe200078e02ff */
[----:B------:R-:W-:Y:S01]  /*10e50*/  LEA.HI.X.SX32 R15, R12, R17, 0x1, P3 ;  /* 0x000000110c0f7211 */ /* 0x000fe200018f0eff */
[----:B------:R0:W-:Y:S01]  /*10e60*/  STL.64 [R1+0x1400], R18 ;  /* 0x0014001201007387 */ /* 0x0001e20000100a00 */
[C---:B------:R-:W-:Y:S02]  /*10e70*/  IMAD R10, R3.reuse, 0xb6, RZ ;  /* 0x000000b6030a7824 */ /* 0x040fe400078e02ff */
[----:B------:R-:W-:Y:S01]  /*10e80*/  IMAD R4, R3, 0x16b, RZ ;  /* 0x0000016b03047824 */ /* 0x000fe200078e02ff */
[----:B------:R1:W-:Y:S01]  /*10e90*/  STL.64 [R1+0x1990], R20 ;  /* 0x0019901401007387 */ /* 0x0003e20000100a00 */
[----:B------:R-:W-:-:S02]  /*10ea0*/  IADD3 R6, P6, R7, R16, RZ ;  /* 0x0000001007067210 */ /* 0x000fc40007fde0ff */
[-C--:B0-----:R-:W-:Y:S01]  /*10eb0*/  IADD3 R18, P5, R11, R16.reuse, RZ ;  /* 0x000000100b127210 */ /* 0x081fe20007fbe0ff */
[C---:B------:R-:W-:Y:S01]  /*10ec0*/  IMAD R11, R3.reuse, 0x16c, RZ ;  /* 0x0000016c030b7824 */ /* 0x040fe200078e02ff */
[----:B------:R0:W-:Y:S01]  /*10ed0*/  STL.64 [R1+0x13f8], R14 ;  /* 0x0013f80e01007387 */ /* 0x0001e20000100a00 */
[C---:B------:R-:W-:Y:S01]  /*10ee0*/  IMAD R22, R3.reuse, 0x5b, RZ ;  /* 0x0000005b03167824 */ /* 0x040fe200078e02ff */
[----:B-1----:R-:W-:Y:S01]  /*10ef0*/  IADD3 R20, P4, R10, R16, RZ ;  /* 0x000000100a147210 */ /* 0x002fe20007f9e0ff */
[----:B------:R-:W-:Y:S01]  /*10f00*/  IMAD R12, R3, 0x2de, RZ ;  /* 0x000002de030c7824 */ /* 0x000fe200078e02ff */
[-C--:B------:R-:W-:Y:S02]  /*10f10*/  LEA.HI.X.SX32 R9, R4, R17.reuse, 0x1, P1 ;  /* 0x0000001104097211 */ /* 0x080fe400008f0eff */
[-C--:B------:R-:W-:Y:S02]  /*10f20*/  LEA.HI.X.SX32 R21, R22, R17.reuse, 0x1, P4 ;  /* 0x0000001116157211 */ /* 0x080fe400020f0eff */
[----:B------:R-:W-:-:S02]  /*10f30*/  LEA.HI.X.SX32 R7, R11, R17, 0x1, P6 ;  /* 0x000000110b077211 */ /* 0x000fc400030f0eff */
[-C--:B0-----:R-:W-:Y:S01]  /*10f40*/  IADD3 R14, P3, R11, R16.reuse, RZ ;  /* 0x000000100b0e7210 */ /* 0x081fe20007f7e0ff */
[----:B------:R0:W-:Y:S01]  /*10f50*/  STL.64 [R1+0x13f0], R8 ;  /* 0x0013f00801007387 */ /* 0x0001e20000100a00 */
[C---:B------:R-:W-:Y:S02]  /*10f60*/  IMAD R11, R3.reuse, 0x16d, RZ ;  /* 0x0000016d030b7824 */ /* 0x040fe400078e02ff */
[-C--:B------:R-:W-:Y:S01]  /*10f70*/  LEA.HI.X.SX32 R15, R10, R17.reuse, 0x1, P3 ;  /* 0x000000110a0f7211 */ /* 0x080fe200018f0eff */
[----:B------:R-:W-:Y:S01]  /*10f80*/  IMAD R10, R3, 0x2e2, RZ ;  /* 0x000002e2030a7824 */ /* 0x000fe200078e02ff */
[----:B------:R1:W-:Y:S01]  /*10f90*/  STL.64 [R1+0x1c58], R20 ;  /* 0x001c581401007387 */ /* 0x0003e20000100a00 */
[----:B------:R-:W-:Y:S02]  /*10fa0*/  LEA.HI.X.SX32 R25, R11, R17, 0x1, P2 ;  /* 0x000000110b197211 */ /* 0x000fe400010f0eff */
[-C--:B0-----:R-:W-:Y:S01]  /*10fb0*/  IADD3 R8, P1, R12, R16.reuse, RZ ;  /* 0x000000100c087210 */ /* 0x081fe20007f3e0ff */
[C---:B------:R-:W-:Y:S01]  /*10fc0*/  IMAD R12, R3.reuse, 0x16e, RZ ;  /* 0x0000016e030c7824 */ /* 0x040fe200078e02ff */
[----:B------:R0:W-:Y:S01]  /*10fd0*/  STL.64 [R1+0x1988], R14 ;  /* 0x0019880e01007387 */ /* 0x0001e20000100a00 */
[----:B-1----:R-:W-:Y:S01]  /*10fe0*/  IADD3 R20, P6, R10, R16, RZ ;  /* 0x000000100a147210 */ /* 0x002fe20007fde0ff */
[----:B------:R-:W-:-:S02]  /*10ff0*/  IMAD R10, R3, 0xb7, RZ ;  /* 0x000000b7030a7824 */ /* 0x000fc400078e02ff */
[----:B------:R-:W-:Y:S01]  /*11000*/  STL.64 [R1+0x13e8], R6 ;  /* 0x0013e80601007387 */ /* 0x000fe20000100a00 */
[----:B------:R-:W-:-:S03]  /*11010*/  IMAD R4, R3, 0x2e0, RZ ;  /* 0x000002e003047824 */ /* 0x000fc600078e02ff */
[----:B------:R1:W-:Y:S01]  /*11020*/  STL.64 [R1+0x13e0], R24 ;  /* 0x0013e01801007387 */ /* 0x0003e20000100a00 */
[----:B0-----:R-:W-:Y:S01]  /*11030*/  IADD3 R14, P3, R12, R16, RZ ;  /* 0x000000100c0e7210 */ /* 0x001fe20007f7e0ff */
[----:B------:R-:W-:-:S03]  /*11040*/  IMAD R11, R3, 0x2e, RZ ;  /* 0x0000002e030b7824 */ /* 0x000fc600078e02ff */
[-C--:B------:R-:W-:Y:S01]  /*11050*/  LEA.HI.X.SX32 R15, R10, R17.reuse, 0x1, P3 ;  /* 0x000000110a0f7211 */ /* 0x080fe200018f0eff */
[C---:B-1----:R-:W-:Y:S01]  /*11060*/  IMAD R25, R3.reuse, 0x16f, RZ ;  /* 0x0000016f03197824 */ /* 0x042fe200078e02ff */
[----:B------:R-:W-:Y:S01]  /*11070*/  IADD3 R22, P4, R4, R16, RZ ;  /* 0x0000001004167210 */ /* 0x000fe20007f9e0ff */
[C---:B------:R-:W-:Y:S01]  /*11080*/  IMAD R24, R3.reuse, 0x5c, RZ ;  /* 0x0000005c03187824 */ /* 0x040fe200078e02ff */
[-C--:B------:R-:W-:Y:S01]  /*11090*/  LEA.HI.X.SX32 R19, R12, R17.reuse, 0x1, P5 ;  /* 0x000000110c137211 */ /* 0x080fe200028f0eff */
[----:B------:R0:W-:Y:S01]  /*110a0*/  STL.64 [R1+0x1980], R14 ;  /* 0x0019800e01007387 */ /* 0x0001e20000100a00 */
[----:B------:R-:W-:Y:S01]  /*110b0*/  IMAD R4, R3, 0x17, RZ ;  /* 0x0000001703047824 */ /* 0x000fe200078e02ff */
[----:B------:R-:W-:Y:S01]  /*110c0*/  LEA.HI.X.SX32 R9, R25, R17, 0x1, P1 ;  /* 0x0000001119097211 */ /* 0x000fe200008f0eff */
[C---:B------:R-:W-:Y:S01]  /*110d0*/  IMAD R12, R3.reuse, 0xb8, RZ ;  /* 0x000000b8030c7824 */ /* 0x040fe200078e02ff */
[----:B------:R1:W-:Y:S01]  /*110e0*/  STL.64 [R1+0x13d8], R18 ;  /* 0x0013d81201007387 */ /* 0x0003e20000100a00 */
[----:B------:R-:W-:-:S03]  /*110f0*/  IMAD R10, R3, 0x170, RZ ;  /* 0x00000170030a7824 */ /* 0x000fc600078e02ff */
[----:B------:R2:W-:Y:S01]  /*11100*/  STL.64 [R1+0x13d0], R8 ;  /* 0x0013d00801007387 */ /* 0x0005e20000100a00 */
[-C--:B0-----:R-:W-:Y:S02]  /*11110*/  IADD3 R14, P3, R11, R16.reuse, RZ ;  /* 0x000000100b0e7210 */ /* 0x081fe40007f7e0ff */
[-C--:B-1----:R-:W-:Y:S02]  /*11120*/  IADD3 R18, P5, R24, R16.reuse, RZ ;  /* 0x0000001018127210 */ /* 0x082fe40007fbe0ff */
[-C--:B------:R-:W-:Y:S02]  /*11130*/  LEA.HI.X.SX32 R15, R4, R17.reuse, 0x1, P3 ;  /* 0x00000011040f7211 */ /* 0x080fe400018f0eff */
[----:B--2---:R-:W-:Y:S01]  /*11140*/  IADD3 R8, P1, R12, R16, RZ ;  /* 0x000000100c087210 */ /* 0x004fe20007f3e0ff */
[----:B------:R-:W-:Y:S01]  /*11150*/  IMAD R4, R3, 0x2e6, RZ ;  /* 0x000002e603047824 */ /* 0x000fe200078e02ff */
[-C--:B------:R-:W-:Y:S01]  /*11160*/  LEA.HI.X.SX32 R19, R11, R17.reuse, 0x1, P5 ;  /* 0x000000110b137211 */ /* 0x080fe200028f0eff */
[----:B------:R0:W-:Y:S01]  /*11170*/  STL.64 [R1+0x1e78], R14 ;  /* 0x001e780e01007387 */ /* 0x0001e20000100a00 */
[----:B------:R-:W-:Y:S01]  /*11180*/  LEA.HI.X.SX32 R9, R24, R17, 0x1, P1 ;  /* 0x0000001118097211 */ /* 0x000fe200008f0eff */
[----:B------:R-:W-:-:S02]  /*11190*/  IMAD R11, R3, 0x2e8, RZ ;  /* 0x000002e8030b7824 */ /* 0x000fc400078e02ff */
[----:B------:R1:W-:Y:S01]  /*111a0*/  STL.64 [R1+0x1dc0], R18 ;  /* 0x001dc01201007387 */ /* 0x0003e20000100a00 */
[----:B------:R-:W-:-:S03]  /*111b0*/  IMAD R7, R3, 0x2e4, RZ ;  /* 0x000002e403077824 */ /* 0x000fc600078e02ff */
[----:B------:R2:W-:Y:S01]  /*111c0*/  STL.64 [R1+0x1c50], R8 ;  /* 0x001c500801007387 */ /* 0x0005e20000100a00 */
[-C--:B0-----:R-:W-:Y:S02]  /*111d0*/  IADD3 R14, P3, R10, R16.reuse, RZ ;  /* 0x000000100a0e7210 */ /* 0x081fe40007f7e0ff */
[-C--:B-1----:R-:W-:Y:S01]  /*111e0*/  IADD3 R18, P5, R4, R16.reuse, RZ ;  /* 0x0000001004127210 */ /* 0x082fe20007fbe0ff */
[C---:B------:R-:W-:Y:S01]  /*111f0*/  IMAD R4, R3.reuse, 0x172, RZ ;  /* 0x0000017203047824 */ /* 0x040fe200078e02ff */
[-C--:B------:R-:W-:Y:S01]  /*11200*/  LEA.HI.X.SX32 R15, R12, R17.reuse, 0x1, P3 ;  /* 0x000000110c0f7211 */ /* 0x080fe200018f0eff */
[----:B------:R-:W-:Y:S01]  /*11210*/  IMAD R12, R3, 0x171, RZ ;  /* 0x00000171030c7824 */ /* 0x000fe200078e02ff */
[-C--:B--2---:R-:W-:Y:S01]  /*11220*/  IADD3 R8, P1, R11, R16.reuse, RZ ;  /* 0x000000100b087210 */ /* 0x084fe20007f3e0ff */
[C---:B------:R-:W-:Y:S01]  /*11230*/  IMAD R11, R3.reuse, 0x2ea, RZ ;  /* 0x000002ea030b7824 */ /* 0x040fe200078e02ff */
[----:B------:R-:W-:Y:S01]  /*11240*/  LEA.HI.X.SX32 R23, R10, R17, 0x1, P4 ;  /* 0x000000110a177211 */ /* 0x000fe200020f0eff */
[----:B------:R0:W-:Y:S01]  /*11250*/  STL.64 [R1+0x1978], R14 ;  /* 0x0019780e01007387 */ /* 0x0001e20000100a00 */
[----:B------:R-:W-:Y:S01]  /*11260*/  IMAD R10, R3, 0xb9, RZ ;  /* 0x000000b9030a7824 */ /* 0x000fe200078e02ff */
[----:B------:R-:W-:-:S02]  /*11270*/  IADD3 R6, P2, R7, R16, RZ ;  /* 0x0000001007067210 */ /* 0x000fc40007f5e0ff */
[-C--:B------:R-:W-:Y:S01]  /*11280*/  IADD3 R24, P4, R11, R16.reuse, RZ ;  /* 0x000000100b187210 */ /* 0x080fe20007f9e0ff */
[----:B------:R-:W-:Y:S01]  /*11290*/  IMAD R11, R3, 0x2ec, RZ ;  /* 0x000002ec030b7824 */ /* 0x000fe200078e02ff */
[----:B------:R-:W-:Y:S01]  /*112a0*/  LEA.HI.X.SX32 R21, R12, R17, 0x1, P6 ;  /* 0x000000110c157211 */ /* 0x000fe200030f0eff */
[----:B------:R-:W-:Y:S01]  /*112b0*/  STL.64 [R1+0x13c8], R22 ;  /* 0x0013c81601007387 */ /* 0x000fe20000100a00 */
[----:B0-----:R-:W-:-:S03]  /*112c0*/  IADD3 R14, P3, R4, R16, RZ ;  /* 0x00000010040e7210 */ /* 0x001fc60007f7e0ff */
[----:B------:R0:W-:Y:S01]  /*112d0*/  STL.64 [R1+0x13c0], R20 ;  /* 0x0013c01401007387 */ /* 0x0001e20000100a00 */
[-C--:B------:R-:W-:Y:S02]  /*112e0*/  LEA.HI.X.SX32 R7, R4, R17.reuse, 0x1, P2 ;  /* 0x0000001104077211 */ /* 0x080fe400010f0eff */
[----:B------:R-:W-:Y:S01]  /*112f0*/  LEA.HI.X.SX32 R15, R10, R17, 0x1, P3 ;  /* 0x000000110a0f7211 */ /* 0x000fe200018f0eff */
[C---:B------:R-:W-:Y:S02]  /*11300*/  IMAD R12, R3.reuse, 0xba, RZ ;  /* 0x000000ba030c7824 */ /* 0x040fe400078e02ff */
[----:B------:R-:W-:Y:S02]  /*11310*/  IMAD R10, R3, 0x173, RZ ;  /* 0x00000173030a7824 */ /* 0x000fe400078e02ff */
[----:B------:R1:W-:Y:S01]  /*11320*/  STL.64 [R1+0x1970], R14 ;  /* 0x0019700e01007387 */ /* 0x0003e20000100a00 */
[----:B0-----:R-:W-:Y:S01]  /*11330*/  IADD3 R20, P6, R11, R16, RZ ;  /* 0x000000100b147210 */ /* 0x001fe20007fde0ff */
[----:B------:R-:W-:-:S02]  /*11340*/  IMAD R11, R3, 0x174, RZ ;  /* 0x00000174030b7824 */ /* 0x000fc400078e02ff */
[----:B------:R0:W-:Y:S01]  /*11350*/  STL.64 [R1+0x13b8], R6 ;  /* 0x0013b80601007387 */ /* 0x0001e20000100a00 */
[-C--:B------:R-:W-:Y:S02]  /*11360*/  IADD3 R22, P3, R12, R16.reuse, RZ ;  /* 0x000000100c167210 */ /* 0x080fe40007f7e0ff */
[----:B------:R-:W-:Y:S02]  /*11370*/  LEA.HI.X.SX32 R19, R10, R17, 0x1, P5 ;  /* 0x000000110a137211 */ /* 0x000fe400028f0eff */
[----:B-1----:R-:W-:Y:S01]  /*11380*/  IADD3 R14, P2, R11, R16, RZ ;  /* 0x000000100b0e7210 */ /* 0x002fe20007f5e0ff */
[----:B0-----:R-:W-:-:S03]  /*11390*/  IMAD R7, R3, 0x5d, RZ ;  /* 0x0000005d03077824 */ /* 0x001fc600078e02ff */
[-C--:B------:R-:W-:Y:S01]  /*113a0*/  LEA.HI.X.SX32 R15, R12, R17.reuse, 0x1, P2 ;  /* 0x000000110c0f7211 */ /* 0x080fe200010f0eff */
[----:B------:R-:W-:Y:S01]  /*113b0*/  IMAD R6, R3, 0x2ee, RZ ;  /* 0x000002ee03067824 */ /* 0x000fe200078e02ff */
[-C--:B------:R-:W-:Y:S02]  /*113c0*/  LEA.HI.X.SX32 R9, R11, R17.reuse, 0x1, P1 ;  /* 0x000000110b097211 */ /* 0x080fe400008f0eff */
[----:B------:R-:W-:Y:S01]  /*113d0*/  LEA.HI.X.SX32 R23, R7, R17, 0x1, P3 ;  /* 0x0000001107177211 */ /* 0x000fe200018f0eff */
[C---:B------:R-:W-:Y:S01]  /*113e0*/  IMAD R10, R3.reuse, 0x2f0, RZ ;  /* 0x000002f0030a7824 */ /* 0x040fe200078e02ff */
[----:B------:R0:W-:Y:S01]  /*113f0*/  STL.64 [R1+0x13b0], R18 ;  /* 0x0013b01201007387 */ /* 0x0001e20000100a00 */
[----:B------:R-:W-:-:S03]  /*11400*/  IMAD R12, R3, 0x2f2, RZ ;  /* 0x000002f2030c7824 */ /* 0x000fc600078e02ff */
[----:B------:R1:W-:Y:S04]  /*11410*/  STL.64 [R1+0x1c48], R22 ;  /* 0x001c481601007387 */ /* 0x0003e80000100a00 */
[----:B------:R2:W-:Y:S01]  /*11420*/  STL.64 [R1+0x1968], R14 ;  /* 0x0019680e01007387 */ /* 0x0005e20000100a00 */
[-C--:B0-----:R-:W-:Y:S01]  /*11430*/  IADD3 R18, P5, R6, R16.reuse, RZ ;  /* 0x0000001006127210 */ /* 0x081fe20007fbe0ff */
[C---:B------:R-:W-:Y:S02]  /*11440*/  IMAD R6, R3.reuse, 0x176, RZ ;  /* 0x0000017603067824 */ /* 0x040fe400078e02ff */
[----:B------:R0:W-:Y:S01]  /*11450*/  STL.64 [R1+0x13a8], R8 ;  /* 0x0013a80801007387 */ /* 0x0001e20000100a00 */
[-C--:B-1----:R-:W-:Y:S02]  /*11460*/  IADD3 R22, P3, R10, R16.reuse, RZ ;  /* 0x000000100a167210 */ /* 0x082fe40007f7e0ff */
[-C--:B------:R-:W-:Y:S01]  /*11470*/  IADD3 R10, P1, R12, R16.reuse, RZ ;  /* 0x000000100c0a7210 */ /* 0x080fe20007f3e0ff */
[C---:B------:R-:W-:Y:S01]  /*11480*/  IMAD R12, R3.reuse, 0xbb, RZ ;  /* 0x000000bb030c7824 */ /* 0x040fe200078e02ff */
[----:B--2---:R-:W-:Y:S01]  /*11490*/  IADD3 R14, P2, R6, R16, RZ ;  /* 0x00000010060e7210 */ /* 0x004fe20007f5e0ff */
[----:B0-----:R-:W-:-:S03]  /*114a0*/  IMAD R8, R3, 0x175, RZ ;  /* 0x0000017503087824 */ /* 0x001fc600078e02ff */
[-C--:B------:R-:W-:Y:S01]  /*114b0*/  LEA.HI.X.SX32 R15, R12, R17.reuse, 0x1, P2 ;  /* 0x000000110c0f7211 */ /* 0x080fe200010f0eff */
[C---:B------:R-:W-:Y:S01]  /*114c0*/  IMAD R7, R3.reuse, 0x177, RZ ;  /* 0x0000017703077824 */ /* 0x040fe200078e02ff */
[-C--:B------:R-:W-:Y:S01]  /*114d0*/  LEA.HI.X.SX32 R25, R8, R17.reuse, 0x1, P4 ;  /* 0x0000001108197211 */ /* 0x080fe200020f0eff */
[----:B------:R-:W-:Y:S01]  /*114e0*/  IMAD R12, R3, 0xbc, RZ ;  /* 0x000000bc030c7824 */ /* 0x000fe200078e02ff */
[----:B------:R-:W-:-:S03]  /*114f0*/  LEA.HI.X.SX32 R21, R6, R17, 0x1, P6 ;  /* 0x0000001106157211 */ /* 0x000fc600030f0eff */
[----:B------:R0:W-:Y:S01]  /*11500*/  STL.64 [R1+0x13a0], R24 ;  /* 0x0013a01801007387 */ /* 0x0001e20000100a00 */
[----:B------:R-:W-:Y:S01]  /*11510*/  LEA.HI.X.SX32 R19, R7, R17, 0x1, P5 ;  /* 0x0000001107137211 */ /* 0x000fe200028f0eff */
[C---:B------:R-:W-:Y:S02]  /*11520*/  IMAD R6, R3.reuse, 0x2f, RZ ;  /* 0x0000002f03067824 */ /* 0x040fe400078e02ff */
[----:B------:R1:W-:Y:S01]  /*11530*/  STL.64 [R1+0x1960], R14 ;  /* 0x0019600e01007387 */ /* 0x0003e20000100a00 */
[----:B0-----:R-:W-:-:S03]  /*11540*/  IMAD R24, R3, 0x5e, RZ ;  /* 0x0000005e03187824 */ /* 0x001fc600078e02ff */
[----:B------:R0:W-:Y:S01]  /*11550*/  STL.64 [R1+0x1398], R20 ;  /* 0x0013981401007387 */ /* 0x0001e20000100a00 */
[C---:B-1----:R-:W-:Y:S01]  /*11560*/  IMAD R15, R3.reuse, 0x178, RZ ;  /* 0x00000178030f7824 */ /* 0x042fe200078e02ff */
[-C--:B------:R-:W-:Y:S02]  /*11570*/  IADD3 R26, P2, R24, R16.reuse, RZ ;  /* 0x00000010181a7210 */ /* 0x080fe40007f5e0ff */
[----:B------:R1:W-:Y:S01]  /*11580*/  STL.64 [R1+0x1390], R18 ;  /* 0x0013901201007387 */ /* 0x0003e20000100a00 */
[----:B------:R-:W-:Y:S01]  /*11590*/  IMAD R14, R3, 0x2f8, RZ ;  /* 0x000002f8030e7824 */ /* 0x000fe200078e02ff */
[----:B------:R-:W-:Y:S02]  /*115a0*/  LEA.HI.X.SX32 R27, R6, R17, 0x1, P2 ;  /* 0x00000011061b7211 */ /* 0x000fe400010f0eff */
[-C--:B0-----:R-:W-:Y:S02]  /*115b0*/  IADD3 R20, P6, R12, R16.reuse, RZ ;  /* 0x000000100c147210 */ /* 0x081fe40007fde0ff */
[----:B-1----:R-:W-:-:S02]  /*115c0*/  IADD3 R18, P5, R15, R16, RZ ;  /* 0x000000100f127210 */ /* 0x002fc40007fbe0ff */
[-C--:B------:R-:W-:Y:S01]  /*115d0*/  LEA.HI.X.SX32 R21, R24, R17.reuse, 0x1, P6 ;  /* 0x0000001118157211 */ /* 0x080fe200030f0eff */
[----:B------:R-:W-:Y:S01]  /*115e0*/  IMAD R4, R3, 0x17a, RZ ;  /* 0x0000017a03047824 */ /* 0x000fe200078e02ff */
[-C--:B------:R-:W-:Y:S01]  /*115f0*/  LEA.HI.X.SX32 R19, R12, R17.reuse, 0x1, P5 ;  /* 0x000000110c137211 */ /* 0x080fe200028f0eff */
[----:B------:R-:W-:Y:S01]  /*11600*/  STL.64 [R1+0x1db8], R26 ;  /* 0x001db81a01007387 */ /* 0x000fe20000100a00 */
[-C--:B------:R-:W-:Y:S01]  /*11610*/  LEA.HI.X.SX32 R23, R15, R17.reuse, 0x1, P3 ;  /* 0x000000110f177211 */ /* 0x080fe200018f0eff */
[C---:B------:R-:W-:Y:S02]  /*11620*/  IMAD R12, R3.reuse, 0x2fa, RZ ;  /* 0x000002fa030c7824 */ /* 0x040fe400078e02ff */
[----:B------:R0:W-:Y:S01]  /*11630*/  STL.64 [R1+0x1c40], R20 ;  /* 0x001c401401007387 */ /* 0x0001e20000100a00 */
[C---:B------:R-:W-:Y:S02]  /*11640*/  IMAD R15, R3.reuse, 0xbd, RZ ;  /* 0x000000bd030f7824 */ /* 0x040fe400078e02ff */
[C---:B------:R-:W-:Y:S01]  /*11650*/  IMAD R9, R3.reuse, 0x2f4, RZ ;  /* 0x000002f403097824 */ /* 0x040fe200078e02ff */
[----:B------:R1:W-:Y:S01]  /*11660*/  STL.64 [R1+0x1958], R18 ;  /* 0x0019581201007387 */ /* 0x0003e20000100a00 */
[C---:B------:R-:W-:Y:S01]  /*11670*/  IMAD R7, R3.reuse, 0x2f6, RZ ;  /* 0x000002f603077824 */ /* 0x040fe200078e02ff */
[-C--:B0-----:R-:W-:Y:S01]  /*11680*/  IADD3 R20, P6, R14, R16.reuse, RZ ;  /* 0x000000100e147210 */ /* 0x081fe20007fde0ff */
[----:B------:R-:W-:Y:S01]  /*11690*/  IMAD R14, R3, 0x179, RZ ;  /* 0x00000179030e7824 */ /* 0x000fe200078e02ff */
[----:B-1----:R-:W-:Y:S01]  /*116a0*/  IADD3 R18, P5, R4, R16, RZ ;  /* 0x0000001004127210 */ /* 0x002fe20007fbe0ff */
[----:B------:R0:W-:Y:S03]  /*116b0*/  STL.64 [R1+0x1388], R22 ;  /* 0x0013881601007387 */ /* 0x0001e60000100a00 */
[----:B------:R-:W-:-:S02]  /*116c0*/  LEA.HI.X.SX32 R11, R14, R17, 0x1, P1 ;  /* 0x000000110e0b7211 */ /* 0x000fc400008f0eff */
[-C--:B------:R-:W-:Y:S01]  /*116d0*/  LEA.HI.X.SX32 R19, R15, R17.reuse, 0x1, P5 ;  /* 0x000000110f137211 */ /* 0x080fe200028f0eff */
[----:B------:R-:W-:Y:S01]  /*116e0*/  IMAD R15, R3, 0x17b, RZ ;  /* 0x0000017b030f7824 */ /* 0x000fe200078e02ff */
[-C--:B------:R-:W-:Y:S02]  /*116f0*/  IADD3 R8, P4, R9, R16.reuse, RZ ;  /* 0x0000001009087210 */ /* 0x080fe40007f9e0ff */
[-C--:B------:R-:W-:Y:S02]  /*11700*/  IADD3 R6, P2, R7, R16.reuse, RZ ;  /* 0x0000001007067210 */ /* 0x080fe40007f5e0ff */
[-C--:B0-----:R-:W-:Y:S01]  /*11710*/  IADD3 R22, P3, R12, R16.reuse, RZ ;  /* 0x000000100c167210 */ /* 0x081fe20007f7e0ff */
[----:B------:R-:W-:Y:S01]  /*11720*/  IMAD R12, R3, 0x2fc, RZ ;  /* 0x000002fc030c7824 */ /* 0x000fe200078e02ff */
[----:B------:R0:W-:Y:S01]  /*11730*/  STL.64 [R1+0x1380], R10 ;  /* 0x0013800a01007387 */ /* 0x0001e20000100a00 */
[-C--:B------:R-:W-:Y:S02]  /*11740*/  LEA.HI.X.SX32 R9, R4, R17.reuse, 0x1, P4 ;  /* 0x0000001104097211 */ /* 0x080fe400020f0eff */
[----:B------:R-:W-:Y:S01]  /*11750*/  LEA.HI.X.SX32 R7, R15, R17, 0x1, P2 ;  /* 0x000000110f077211 */ /* 0x000fe200010f0eff */
[C---:B------:R-:W-:Y:S01]  /*11760*/  IMAD R14, R3.reuse, 0xbe, RZ ;  /* 0x000000be030e7824 */ /* 0x040fe200078e02ff */
[----:B------:R-:W-:Y:S01]  /*11770*/  STL.64 [R1+0x1950], R18 ;  /* 0x0019501201007387 */ /* 0x000fe20000100a00 */
[----:B0-----:R-:W-:Y:S01]  /*11780*/  IADD3 R10, P1, R12, R16, RZ ;  /* 0x000000100c0a7210 */ /* 0x001fe20007f3e0ff */
[----:B------:R-:W-:-:S02]  /*11790*/  IMAD R12, R3, 0x17c, RZ ;  /* 0x0000017c030c7824 */ /* 0x000fc400078e02ff */
[----:B------:R0:W-:Y:S01]  /*117a0*/  STL.64 [R1+0x1378], R8 ;  /* 0x0013780801007387 */ /* 0x0001e20000100a00 */
[----:B------:R-:W-:-:S03]  /*117b0*/  IADD3 R24, P5, R14, R16, RZ ;  /* 0x000000100e187210 */ /* 0x000fc60007fbe0ff */
[----:B------:R1:W-:Y:S01]  /*117c0*/  STL.64 [R1+0x1370], R6 ;  /* 0x0013700601007387 */ /* 0x0003e20000100a00 */
[C---:B------:R-:W-:Y:S01]  /*117d0*/  IMAD R4, R3.reuse, 0x2fe, RZ ;  /* 0x000002fe03047824 */ /* 0x040fe200078e02ff */
[C---:B------:R-:W-:Y:S02]  /*117e0*/  LEA.HI.X.SX32 R21, R12.reuse, R17, 0x1, P6 ;  /* 0x000000110c157211 */ /* 0x040fe400030f0eff */
[----:B0-----:R-:W-:Y:S01]  /*117f0*/  IADD3 R8, P4, R12, R16, RZ ;  /* 0x000000100c087210 */ /* 0x001fe20007f9e0ff */
[----:B-1----:R-:W-:-:S03]  /*11800*/  IMAD R6, R3, 0x5f, RZ ;  /* 0x0000005f03067824 */ /* 0x002fc600078e02ff */
[-C--:B------:R-:W-:Y:S02]  /*11810*/  LEA.HI.X.SX32 R9, R14, R17.reuse, 0x1, P4 ;  /* 0x000000110e097211 */ /* 0x080fe400020f0eff */
[----:B------:R-:W-:Y:S02]  /*11820*/  IADD3 R18, P2, R4, R16, RZ ;  /* 0x0000001004127210 */ /* 0x000fe40007f5e0ff */
[----:B------:R-:W-:Y:S01]  /*11830*/  LEA.HI.X.SX32 R25, R6, R17, 0x1, P5 ;  /* 0x0000001106197211 */ /* 0x000fe200028f0eff */
[C---:B------:R-:W-:Y:S01]  /*11840*/  IMAD R4, R3.reuse, 0x17e, RZ ;  /* 0x0000017e03047824 */ /* 0x040fe200078e02ff */
[----:B------:R-:W-:Y:S01]  /*11850*/  STL.64 [R1+0x1948], R8 ;  /* 0x0019480801007387 */ /* 0x000fe20000100a00 */
[----:B------:R-:W-:-:S03]  /*11860*/  IMAD R12, R3, 0x17d, RZ ;  /* 0x0000017d030c7824 */ /* 0x000fc600078e02ff */
[----:B------:R-:W-:Y:S01]  /*11870*/  STL.64 [R1+0x1c38], R24 ;  /* 0x001c381801007387 */ /* 0x000fe20000100a00 */
[----:B------:R-:W-:-:S03]  /*11880*/  IADD3 R14, P4, R4, R16, RZ ;  /* 0x00000010040e7210 */ /* 0x000fc60007f9e0ff */
[----:B------:R0:W-:Y:S01]  /*11890*/  STL.64 [R1+0x1368], R20 ;  /* 0x0013681401007387 */ /* 0x0001e20000100a00 */
[-C--:B------:R-:W-:Y:S02]  /*118a0*/  LEA.HI.X.SX32 R23, R12, R17.reuse, 0x1, P3 ;  /* 0x000000110c177211 */ /* 0x080fe400018f0eff */
[-C--:B------:R-:W-:Y:S01]  /*118b0*/  LEA.HI.X.SX32 R11, R4, R17.reuse, 0x1, P1 ;  /* 0x00000011040b7211 */ /* 0x080fe200008f0eff */
[C---:B0-----:R-:W-:Y:S02]  /*118c0*/  IMAD R20, R3.reuse, 0xbf, RZ ;  /* 0x000000bf03147824 */ /* 0x041fe400078e02ff */
[----:B------:R-:W-:Y:S03]  /*118d0*/  STL.64 [R1+0x1360], R22 ;  /* 0x0013601601007387 */ /* 0x000fe60000100a00 */
[----:B------:R-:W-:Y:S01]  /*118e0*/  LEA.HI.X.SX32 R15, R20, R17, 0x1, P4 ;  /* 0x00000011140f7211 */ /* 0x000fe200020f0eff */
[----:B------:R-:W-:-:S04]  /*118f0*/  IMAD R12, R3, 0x6, RZ ;  /* 0x00000006030c7824 */ /* 0x000fc800078e02ff */
[----:B------:R-:W-:Y:S04]  /*11900*/  STL.64 [R1+0x1940], R14 ;  /* 0x0019400e01007387 */ /* 0x000fe80000100a00 */
[----:B------:R0:W-:Y:S01]  /*11910*/  STL.64 [R1+0x1358], R10 ;  /* 0x0013580a01007387 */ /* 0x0001e20000100a00 */
[C---:B------:R-:W-:Y:S02]  /*11920*/  IMAD R21, R3.reuse, 0xc, RZ ;  /* 0x0000000c03157824 */ /* 0x040fe400078e02ff */
[C---:B------:R-:W-:Y:S02]  /*11930*/  IMAD R4, R3.reuse, 0x3, RZ ;  /* 0x0000000303047824 */ /* 0x040fe400078e02ff */
[C---:B0-----:R-:W-:Y:S01]  /*11940*/  IMAD R10, R3.reuse, 0x17f, RZ ;  /* 0x0000017f030a7824 */ /* 0x041fe200078e02ff */
[----:B------:R-:W-:Y:S01]  /*11950*/  IADD3 R14, P4, R12, R16, RZ ;  /* 0x000000100c0e7210 */ /* 0x000fe20007f9e0ff */
[----:B------:R-:W-:-:S03]  /*11960*/  IMAD R11, R3, 0x18, RZ ;  /* 0x00000018030b7824 */ /* 0x000fc600078e02ff */
[-C--:B------:R-:W-:Y:S02]  /*11970*/  LEA.HI.X.SX32 R19, R10, R17.reuse, 0x1, P2 ;  /* 0x000000110a137211 */ /* 0x080fe400010f0eff */
[-C--:B------:R-:W-:Y:S01]  /*11980*/  IADD3 R22, P1, R21, R16.reuse, RZ ;  /* 0x0000001015167210 */ /* 0x080fe20007f3e0ff */
[C---:B------:R-:W-:Y:S01]  /*11990*/  IMAD R10, R3.reuse, 0x30, RZ ;  /* 0x00000030030a7824 */ /* 0x040fe200078e02ff */
[-C--:B------:R-:W-:Y:S01]  /*119a0*/  LEA.HI.X.SX32 R15, R4, R17.reuse, 0x1, P4 ;  /* 0x00000011040f7211 */ /* 0x080fe200020f0eff */
[----:B------:R0:W-:Y:S01]  /*119b0*/  STL.64 [R1+0x1350], R18 ;  /* 0x0013501201007387 */ /* 0x0001e20000100a00 */
        /* <DEDUP_REMOVED lines=69> */
[----:B------:R-:W-:Y:S01]  /*11e10*/  IMAD R4, R3, 0x314, RZ ;  /* 0x0000031403047824 */ /* 0x000fe200078e02ff */
[----:B------:R-:W-:Y:S02]  /*11e20*/  IADD3 R10, P1, R11, R16, RZ ;  /* 0x000000100b0a7210 */ /* 0x000fe40007f3e0ff */
[-C--:B------:R-:W-:Y:S01]  /*11e30*/  LEA.HI.X.SX32 R9, R12, R17.reuse, 0x1, P3 ;  /* 0x000000110c097211 */ /* 0x080fe200018f0eff */
[----:B------:R-:W-:Y:S01]  /*11e40*/  IMAD R12, R3, 0x187, RZ ;  /* 0x00000187030c7824 */ /* 0x000fe200078e02ff */
[-C--:B------:R-:W-:Y:S01]  /*11e50*/  LEA.HI.X.SX32 R15, R6, R17.reuse, 0x1, P5 ;  /* 0x00000011060f7211 */ /* 0x080fe200028f0eff */
[----:B------:R0:W-:Y:S01]  /*11e60*/  STL.64 [R1+0x1328], R18 ;  /* 0x0013281201007387 */ /* 0x0001e20000100a00 */
[-C--:B------:R-:W-:Y:S01]  /*11e70*/  LEA.HI.X.SX32 R25, R7, R17.reuse, 0x1, P6 ;  /* 0x0000001107197211 */ /* 0x080fe200030f0eff */
[C---:B------:R-:W-:Y:S01]  /*11e80*/  IMAD R6, R3.reuse, 0x62, RZ ;  /* 0x0000006203067824 */ /* 0x040fe200078e02ff */
[----:B------:R-:W-:Y:S01]  /*11e90*/  LEA.HI.X.SX32 R11, R12, R17, 0x1, P1 ;  /* 0x000000110c0b7211 */ /* 0x000fe200008f0eff */
[----:B------:R1:W-:Y:S01]  /*11ea0*/  STL.64 [R1+0x1320], R14 ;  /* 0x0013200e01007387 */ /* 0x0003e20000100a00 */
[----:B------:R-:W-:-:S03]  /*11eb0*/  IMAD R7, R3, 0x31, RZ ;  /* 0x0000003103077824 */ /* 0x000fc600078e02ff */
[----:B------:R2:W-:Y:S01]  /*11ec0*/  STL.64 [R1+0x1920], R8 ;  /* 0x0019200801007387 */ /* 0x0005e20000100a00 */
[----:B0-----:R-:W-:Y:S01]  /*11ed0*/  IADD3 R18, P5, R4, R16, RZ ;  /* 0x0000001004127210 */ /* 0x001fe20007fbe0ff */
[C---:B------:R-:W-:Y:S02]  /*11ee0*/  IMAD R4, R3.reuse, 0x188, RZ ;  /* 0x0000018803047824 */ /* 0x040fe400078e02ff */
[----:B------:R-:W-:Y:S01]  /*11ef0*/  STL.64 [R1+0x1318], R24 ;  /* 0x0013181801007387 */ /* 0x000fe20000100a00 */
[----:B-1----:R-:W-:-:S03]  /*11f00*/  IMAD R14, R3, 0xc4, RZ ;  /* 0x000000c4030e7824 */ /* 0x002fc600078e02ff */
[----:B------:R0:W-:Y:S01]  /*11f10*/  STL.64 [R1+0x1310], R10 ;  /* 0x0013100a01007387 */ /* 0x0001e20000100a00 */
[----:B--2---:R-:W-:Y:S01]  /*11f20*/  IADD3 R8, P3, R6, R16, RZ ;  /* 0x0000001006087210 */ /* 0x004fe20007f7e0ff */
        /* <DEDUP_REMOVED lines=259> */
[----:B------:R0:W-:Y:S04]  /*12f60*/  STL.64 [R1+0x18a8], R8 ;  /* 0x0018a80801007387 */ /* 0x0001e80000100a00 */
[----:B------:R1:W-:Y:S01]  /*12f70*/  STL.64 [R1+0x1228], R14 ;  /* 0x0012280e01007387 */ /* 0x0003e20000100a00 */
[C---:B------:R-:W-:Y:S02]  /*12f80*/  IMAD R11, R3.reuse, 0x34e, RZ ;  /* 0x0000034e030b7824 */ /* 0x040fe400078e02ff */
[----:B------:R-:W-:Y:S01]  /*12f90*/  IMAD R6, R3, 0x1a5, RZ ;  /* 0x000001a503067824 */ /* 0x000fe200078e02ff */
[-C--:B------:R-:W-:Y:S02]  /*12fa0*/  IADD3 R22, P3, R4, R16.reuse, RZ ;  /* 0x0000001004167210 */ /* 0x080fe40007f7e0ff */
[----:B0-----:R-:W-:-:S02]  /*12fb0*/  IADD3 R8, P5, R7, R16, RZ ;  /* 0x0000001007087210 */ /* 0x001fc40007fbe0ff */
[-C--:B-1----:R-:W-:Y:S01]  /*12fc0*/  IADD3 R14, P1, R12, R16.reuse, RZ ;  /* 0x000000100c0e7210 */ /* 0x082fe20007f3e0ff */
[----:B------:R-:W-:Y:S01]  /*12fd0*/  IMAD R12, R3, 0xd3, RZ ;  /* 0x000000d3030c7824 */ /* 0x000fe200078e02ff */
[----:B------:R-:W-:Y:S01]  /*12fe0*/  IADD3 R10, P4, R11, R16, RZ ;  /* 0x000000100b0a7210 */ /* 0x000fe20007f9e0ff */
[----:B------:R-:W-:-:S03]  /*12ff0*/  IMAD R4, R3, 0x354, RZ ;  /* 0x0000035403047824 */ /* 0x000fc600078e02ff */
[-C--:B------:R-:W-:Y:S01]  /*13000*/  LEA.HI.X.SX32 R9, R12, R17.reuse, 0x1, P5 ;  /* 0x000000110c097211 */ /* 0x080fe200028f0eff */
[C---:B------:R-:W-:Y:S01]  /*13010*/  IMAD R12, R3.reuse, 0x1a7, RZ ;  /* 0x000001a7030c7824 */ /* 0x040fe200078e02ff */
[-C--:B------:R-:W-:Y:S01]  /*13020*/  LEA.HI.X.SX32 R19, R6, R17.reuse, 0x1, P2 ;  /* 0x0000001106137211 */ /* 0x080fe200010f0eff */
[----:B------:R-:W-:Y:S01]  /*13030*/  IMAD R6, R3, 0x6a, RZ ;  /* 0x0000006a03067824 */ /* 0x000fe200078e02ff */
[-C--:B------:R-:W-:Y:S02]  /*13040*/  LEA.HI.X.SX32 R25, R7, R17.reuse, 0x1, P6 ;  /* 0x0000001107197211 */ /* 0x080fe400030f0eff */
[----:B------:R-:W-:Y:S01]  /*13050*/  IADD3 R20, P2, R4, R16, RZ ;  /* 0x0000001004147210 */ /* 0x000fe20007f5e0ff */
[C---:B------:R-:W-:Y:S01]  /*13060*/  IMAD R4, R3.reuse, 0x1a8, RZ ;  /* 0x000001a803047824 */ /* 0x040fe200078e02ff */
[----:B------:R-:W-:Y:S01]  /*13070*/  LEA.HI.X.SX32 R11, R12, R17, 0x1, P4 ;  /* 0x000000110c0b7211 */ /* 0x000fe200020f0eff */
[----:B------:R0:W-:Y:S01]  /*13080*/  STL.64 [R1+0x1220], R18 ;  /* 0x0012201201007387 */ /* 0x0001e20000100a00 */
[----:B------:R-:W-:-:S03]  /*13090*/  IMAD R7, R3, 0x35, RZ ;  /* 0x0000003503077824 */ /* 0x000fc600078e02ff */
[----:B------:R1:W-:Y:S04]  /*130a0*/  STL.64 [R1+0x18a0], R8 ;  /* 0x0018a00801007387 */ /* 0x0003e80000100a00 */
[----:B------:R-:W-:Y:S01]  /*130b0*/  STL.64 [R1+0x1218], R24 ;  /* 0x0012181801007387 */ /* 0x000fe20000100a00 */
[----:B0-----:R-:W-:-:S03]  /*130c0*/  IMAD R18, R3, 0xd4, RZ ;  /* 0x000000d403127824 */ /* 0x001fc600078e02ff */
[----:B------:R0:W-:Y:S01]  /*130d0*/  STL.64 [R1+0x1210], R10 ;  /* 0x0012100a01007387 */ /* 0x0001e20000100a00 */
        /* <DEDUP_REMOVED lines=18> */
[----:B------:R-:W-:Y:S01]  /*13200*/  IMAD R10, R3, 0x35c, RZ ;  /* 0x0000035c030a7824 */ /* 0x000fe200078e02ff */
        /* <DEDUP_REMOVED lines=13> */
[-C--:B------:R-:W-:Y:S01]  /*132e0*/  LEA.HI.X.SX32 R9, R4, R17.reuse, 0x1, P5 ;  /* 0x0000001104097211 */ /* 0x080fe200028f0eff */
[----:B------:R-:W-:Y:S01]  /*132f0*/  IMAD R22, R3, 0x6b, RZ ;  /* 0x0000006b03167824 */ /* 0x000fe200078e02ff */
[-C--:B-1----:R-:W-:Y:S01]  /*13300*/  IADD3 R18, P4, R11, R16.reuse, RZ ;  /* 0x000000100b127210 */ /* 0x082fe20007f9e0ff */
[C---:B------:R-:W-:Y:S01]  /*13310*/  IMAD R12, R3.reuse, 0x35e, RZ ;  /* 0x0000035e030c7824 */ /* 0x040fe200078e02ff */
[-C--:B------:R-:W-:Y:S01]  /*13320*/  LEA.HI.X.SX32 R7, R10, R17.reuse, 0x1, P6 ;  /* 0x000000110a077211 */ /* 0x080fe200030f0eff */
[----:B------:R1:W-:Y:S01]  /*13330*/  STL.64 [R1+0x11f0], R8 ;  /* 0x0011f00801007387 */ /* 0x0003e20000100a00 */
[----:B------:R-:W-:Y:S02]  /*13340*/  LEA.HI.X.SX32 R19, R22, R17, 0x1, P4 ;  /* 0x0000001116137211 */ /* 0x000fe400020f0eff */
[----:B0-----:R-:W-:Y:S01]  /*13350*/  IADD3 R20, P2, R10, R16, RZ ;  /* 0x000000100a147210 */ /* 0x001fe20007f5e0ff */
[----:B------:R-:W-:-:S03]  /*13360*/  IMAD R10, R3, 0x1ad, RZ ;  /* 0x000001ad030a7824 */ /* 0x000fc600078e02ff */
[-C--:B------:R-:W-:Y:S01]  /*13370*/  LEA.HI.X.SX32 R21, R11, R17.reuse, 0x1, P2 ;  /* 0x000000110b157211 */ /* 0x080fe200010f0eff */
[C---:B------:R-:W-:Y:S01]  /*13380*/  IMAD R11, R3.reuse, 0x362, RZ ;  /* 0x00000362030b7824 */ /* 0x040fe200078e02ff */
[-C--:B-1----:R-:W-:Y:S01]  /*13390*/  IADD3 R8, P5, R12, R16.reuse, RZ ;  /* 0x000000100c087210 */ /* 0x082fe20007fbe0ff */
[----:B------:R-:W-:Y:S01]  /*133a0*/  IMAD R12, R3, 0x1ae, RZ ;  /* 0x000001ae030c7824 */ /* 0x000fe200078e02ff */
[----:B------:R-:W-:Y:S01]  /*133b0*/  STL.64 [R1+0x1bd8], R18 ;  /* 0x001bd81201007387 */ /* 0x000fe20000100a00 */
[----:B------:R-:W-:Y:S02]  /*133c0*/  LEA.HI.X.SX32 R25, R10, R17, 0x1, P3 ;  /* 0x000000110a197211 */ /* 0x000fe400018f0eff */
[----:B------:R-:W-:Y:S01]  /*133d0*/  IADD3 R22, P6, R11, R16, RZ ;  /* 0x000000100b167210 */ /* 0x000fe20007fde0ff */
[----:B------:R0:W-:Y:S01]  /*133e0*/  STL.64 [R1+0x1888], R20 ;  /* 0x0018881401007387 */ /* 0x0001e20000100a00 */
[----:B------:R-:W-:-:S03]  /*133f0*/  IMAD R11, R3, 0xd7, RZ ;  /* 0x000000d7030b7824 */ /* 0x000fc600078e02ff */
[----:B------:R-:W-:Y:S01]  /*13400*/  STL.64 [R1+0x11e8], R6 ;  /* 0x0011e80601007387 */ /* 0x000fe20000100a00 */
[----:B------:R-:W-:-:S03]  /*13410*/  IMAD R10, R3, 0x36, RZ ;  /* 0x00000036030a7824 */ /* 0x000fc600078e02ff */
[----:B------:R1:W-:Y:S01]  /*13420*/  STL.64 [R1+0x11e0], R24 ;  /* 0x0011e01801007387 */ /* 0x0003e20000100a00 */
[----:B0-----:R-:W-:-:S04]  /*13430*/  IADD3 R20, P2, R12, R16, RZ ;  /* 0x000000100c147210 */ /* 0x001fc80007f5e0ff */
[-C--:B------:R-:W-:Y:S01]  /*13440*/  LEA.HI.X.SX32 R21, R11, R17.reuse, 0x1, P2 ;  /* 0x000000110b157211 */ /* 0x080fe200010f0eff */
[C---:B-1----:R-:W-:Y:S01]  /*13450*/  IMAD R25, R3.reuse, 0x1af, RZ ;  /* 0x000001af03197824 */ /* 0x042fe200078e02ff */
[-C--:B------:R-:W-:Y:S01]  /*13460*/  LEA.HI.X.SX32 R15, R12, R17.reuse, 0x1, P1 ;  /* 0x000000110c0f7211 */ /* 0x080fe200008f0eff */
[C---:B------:R-:W-:Y:S02]  /*13470*/  IMAD R4, R3.reuse, 0x360, RZ ;  /* 0x0000036003047824 */ /* 0x040fe400078e02ff */
[----:B------:R0:W-:Y:S01]  /*13480*/  STL.64 [R1+0x1880], R20 ;  /* 0x0018801401007387 */ /* 0x0001e20000100a00 */
[----:B------:R-:W-:Y:S01]  /*13490*/  IMAD R24, R3, 0x6c, RZ ;  /* 0x0000006c03187824 */ /* 0x000fe200078e02ff */
[----:B------:R-:W-:Y:S01]  /*134a0*/  LEA.HI.X.SX32 R9, R25, R17, 0x1, P5 ;  /* 0x0000001119097211 */ /* 0x000fe200028f0eff */
[C---:B------:R-:W-:Y:S02]  /*134b0*/  IMAD R11, R3.reuse, 0x1b, RZ ;  /* 0x0000001b030b7824 */ /* 0x040fe400078e02ff */
[----:B------:R-:W-:Y:S01]  /*134c0*/  IMAD R12, R3, 0xd8, RZ ;  /* 0x000000d8030c7824 */ /* 0x000fe200078e02ff */
[----:B------:R1:W-:Y:S01]  /*134d0*/  STL.64 [R1+0x11d8], R14 ;  /* 0x0011d80e01007387 */ /* 0x0003e20000100a00 */
[----:B------:R-:W-:-:S02]  /*134e0*/  IADD3 R18, P4, R4, R16, RZ ;  /* 0x0000001004127210 */ /* 0x000fc40007f9e0ff */
[-C--:B0-----:R-:W-:Y:S01]  /*134f0*/  IADD3 R20, P2, R10, R16.reuse, RZ ;  /* 0x000000100a147210 */ /* 0x081fe20007f5e0ff */
[----:B------:R0:W-:Y:S01]  /*13500*/  STL.64 [R1+0x11d0], R8 ;  /* 0x0011d00801007387 */ /* 0x0001e20000100a00 */
[----:B------:R-:W-:Y:S02]  /*13510*/  IMAD R4, R3, 0x1b0, RZ ;  /* 0x000001b003047824 */ /* 0x000fe400078e02ff */
[----:B------:R-:W-:Y:S02]  /*13520*/  LEA.HI.X.SX32 R21, R11, R17, 0x1, P2 ;  /* 0x000000110b157211 */ /* 0x000fe400010f0eff */
[----:B-1----:R-:W-:-:S03]  /*13530*/  IADD3 R14, P1, R24, R16, RZ ;  /* 0x00000010180e7210 */ /* 0x002fc60007f3e0ff */
[----:B------:R1:W-:Y:S01]  /*13540*/  STL.64 [R1+0x1e58], R20 ;  /* 0x001e581401007387 */ /* 0x0003e20000100a00 */
[----:B------:R-:W-:Y:S02]  /*13550*/  LEA.HI.X.SX32 R15, R10, R17, 0x1, P1 ;  /* 0x000000110a0f7211 */ /* 0x000fe400008f0eff */
[----:B0-----:R-:W-:Y:S01]  /*13560*/  IADD3 R8, P5, R12, R16, RZ ;  /* 0x000000100c087210 */ /* 0x001fe20007fbe0ff */
[----:B------:R-:W-:-:S03]  /*13570*/  IMAD R10, R3, 0x368, RZ ;  /* 0x00000368030a7824 */ /* 0x000fc600078e02ff */
[-C--:B------:R-:W-:Y:S01]  /*13580*/  LEA.HI.X.SX32 R9, R24, R17.reuse, 0x1, P5 ;  /* 0x0000001118097211 */ /* 0x080fe200028f0eff */
[C---:B------:R-:W-:Y:S01]  /*13590*/  IMAD R11, R3.reuse, 0x366, RZ ;  /* 0x00000366030b7824 */ /* 0x040fe200078e02ff */
[C---:B-1----:R-:W-:Y:S01]  /*135a0*/  IADD3 R20, P2, R4.reuse, R16, RZ ;  /* 0x0000001004147210 */ /* 0x042fe20007f5e0ff */
[----:B------:R0:W-:Y:S01]  /*135b0*/  STL.64 [R1+0x1d80], R14 ;  /* 0x001d800e01007387 */ /* 0x0001e20000100a00 */
[-C--:B------:R-:W-:Y:S02]  /*135c0*/  LEA.HI.X.SX32 R19, R4, R17.reuse, 0x1, P4 ;  /* 0x0000001104137211 */ /* 0x080fe400020f0eff */
[----:B------:R-:W-:Y:S01]  /*135d0*/  LEA.HI.X.SX32 R21, R12, R17, 0x1, P2 ;  /* 0x000000110c157211 */ /* 0x000fe200010f0eff */
[----:B------:R1:W-:Y:S01]  /*135e0*/  STL.64 [R1+0x1bd0], R8 ;  /* 0x001bd00801007387 */ /* 0x0003e20000100a00 */
[----:B------:R-:W-:-:S03]  /*135f0*/  IMAD R7, R3, 0x364, RZ ;  /* 0x0000036403077824 */ /* 0x000fc600078e02ff */
[----:B------:R2:W-:Y:S01]  /*13600*/  STL.64 [R1+0x1878], R20 ;  /* 0x0018781401007387 */ /* 0x0005e20000100a00 */
[-C--:B0-----:R-:W-:Y:S01]  /*13610*/  IADD3 R14, P1, R11, R16.reuse, RZ ;  /* 0x000000100b0e7210 */ /* 0x081fe20007f3e0ff */
[C---:B------:R-:W-:Y:S01]  /*13620*/  IMAD R11, R3.reuse, 0x1b2, RZ ;  /* 0x000001b2030b7824 */ /* 0x040fe200078e02ff */
[-C--:B-1----:R-:W-:Y:S01]  /*13630*/  IADD3 R8, P5, R10, R16.reuse, RZ ;  /* 0x000000100a087210 */ /* 0x082fe20007fbe0ff */
[C---:B------:R-:W-:Y:S01]  /*13640*/  IMAD R10, R3.reuse, 0x36a, RZ ;  /* 0x0000036a030a7824 */ /* 0x040fe200078e02ff */
[----:B------:R0:W-:Y:S01]  /*13650*/  STL.64 [R1+0x11c8], R18 ;  /* 0x0011c81201007387 */ /* 0x0001e20000100a00 */
[----:B------:R-:W-:Y:S01]  /*13660*/  IMAD R12, R3, 0x1b1, RZ ;  /* 0x000001b1030c7824 */ /* 0x000fe200078e02ff */
[-C--:B--2---:R-:W-:Y:S01]  /*13670*/  IADD3 R20, P2, R11, R16.reuse, RZ ;  /* 0x000000100b147210 */ /* 0x084fe20007f5e0ff */
[----:B------:R-:W-:Y:S01]  /*13680*/  IMAD R4, R3, 0x36c, RZ ;  /* 0x0000036c03047824 */ /* 0x000fe200078e02ff */
[----:B------:R-:W-:Y:S02]  /*13690*/  IADD3 R6, P3, R7, R16, RZ ;  /* 0x0000001007067210 */ /* 0x000fe40007f7e0ff */
[----:B------:R-:W-:-:S02]  /*136a0*/  LEA.HI.X.SX32 R23, R12, R17, 0x1, P6 ;  /* 0x000000110c177211 */ /* 0x000fc400030f0eff */
[-C--:B0-----:R-:W-:Y:S01]  /*136b0*/  IADD3 R18, P4, R10, R16.reuse, RZ ;  /* 0x000000100a127210 */ /* 0x081fe20007f9e0ff */
[C---:B------:R-:W-:Y:S01]  /*136c0*/  IMAD R10, R3.reuse, 0xd9, RZ ;  /* 0x000000d9030a7824 */ /* 0x040fe200078e02ff */
[----:B------:R-:W-:Y:S01]  /*136d0*/  IADD3 R24, P6, R4, R16, RZ ;  /* 0x0000001004187210 */ /* 0x000fe20007fde0ff */
        /* <DEDUP_REMOVED lines=8> */
[----:B0-----:R-:W-:Y:S01]  /*13760*/  IMAD R22, R3, 0x6d, RZ ;  /* 0x0000006d03167824 */ /* 0x001fe200078e02ff */
[----:B------:R-:W-:Y:S02]  /*13770*/  LEA.HI.X.SX32 R15, R10, R17, 0x1, P1 ;  /* 0x000000110a0f7211 */ /* 0x000fe400008f0eff */
[-C--:B-1----:R-:W-:Y:S02]  /*13780*/  IADD3 R20, P2, R12, R16.reuse, RZ ;  /* 0x000000100c147210 */ /* 0x082fe40007f5e0ff */
[----:B--2---:R-:W-:-:S02]  /*13790*/  IADD3 R6, P3, R4, R16, RZ ;  /* 0x0000001004067210 */ /* 0x004fc40007f7e0ff */
[-C--:B------:R-:W-:Y:S02]  /*137a0*/  LEA.HI.X.SX32 R21, R22, R17.reuse, 0x1, P2 ;  /* 0x0000001116157211 */ /* 0x080fe400010f0eff */
[-C--:B------:R-:W-:Y:S01]  /*137b0*/  LEA.HI.X.SX32 R7, R12, R17.reuse, 0x1, P3 ;  /* 0x000000110c077211 */ /* 0x080fe200018f0eff */
[C---:B------:R-:W-:Y:S01]  /*137c0*/  IMAD R12, R3.reuse, 0x372, RZ ;  /* 0x00000372030c7824 */ /* 0x040fe200078e02ff */
[----:B------:R-:W-:Y:S01]  /*137d0*/  LEA.HI.X.SX32 R9, R4, R17, 0x1, P5 ;  /* 0x0000001104097211 */ /* 0x000fe200028f0eff */
[----:B------:R0:W-:Y:S04]  /*137e0*/  STL.64 [R1+0x11b0], R14 ;  /* 0x0011b00e01007387 */ /* 0x0001e80000100a00 */
[----:B------:R-:W-:Y:S04]  /*137f0*/  STL.64 [R1+0x1bc8], R20 ;  /* 0x001bc81401007387 */ /* 0x000fe80000100a00 */
[----:B------:R1:W-:Y:S01]  /*13800*/  STL.64 [R1+0x1868], R6 ;  /* 0x0018680601007387 */ /* 0x0003e20000100a00 */
[----:B0-----:R-:W-:-:S03]  /*13810*/  IMAD R14, R3, 0x1b6, RZ ;  /* 0x000001b6030e7824 */ /* 0x001fc600078e02ff */
[----:B------:R0:W-:Y:S01]  /*13820*/  STL.64 [R1+0x11a8], R8 ;  /* 0x0011a80801007387 */ /* 0x0001e20000100a00 */
[C---:B------:R-:W-:Y:S02]  /*13830*/  IMAD R15, R3.reuse, 0x370, RZ ;  /* 0x00000370030f7824 */ /* 0x040fe400078e02ff */
[----:B------:R-:W-:-:S03]  /*13840*/  IMAD R11, R3, 0x36e, RZ ;  /* 0x0000036e030b7824 */ /* 0x000fc600078e02ff */
[-C--:B------:R-:W-:Y:S02]  /*13850*/  IADD3 R22, P2, R15, R16.reuse, RZ ;  /* 0x000000100f167210 */ /* 0x080fe40007f5e0ff */
[-C--:B-1----:R-:W-:Y:S02]  /*13860*/  IADD3 R6, P3, R14, R16.reuse, RZ ;  /* 0x000000100e067210 */ /* 0x082fe40007f7e0ff */
[-C--:B0-----:R-:W-:Y:S01]  /*13870*/  IADD3 R8, P5, R12, R16.reuse, RZ ;  /* 0x000000100c087210 */ /* 0x081fe20007fbe0ff */
[C---:B------:R-:W-:Y:S02]  /*13880*/  IMAD R12, R3.reuse, 0xdb, RZ ;  /* 0x000000db030c7824 */ /* 0x040fe400078e02ff */
[----:B------:R-:W-:Y:S01]  /*13890*/  IMAD R15, R3, 0x1b5, RZ ;  /* 0x000001b5030f7824 */ /* 0x000fe200078e02ff */
[----:B------:R-:W-:Y:S01]  /*138a0*/  IADD3 R10, P1, R11, R16, RZ ;  /* 0x000000100b0a7210 */ /* 0x000fe20007f3e0ff */
[C---:B------:R-:W-:Y:S01]  /*138b0*/  IMAD R4, R3.reuse, 0x374, RZ ;  /* 0x0000037403047824 */ /* 0x040fe200078e02ff */
[-C--:B------:R-:W-:Y:S01]  /*138c0*/  LEA.HI.X.SX32 R7, R12, R17.reuse, 0x1, P3 ;  /* 0x000000110c077211 */ /* 0x080fe200018f0eff */
[----:B------:R-:W-:Y:S01]  /*138d0*/  IMAD R12, R3, 0x1b7, RZ ;  /* 0x000001b7030c7824 */ /* 0x000fe200078e02ff */
[-C--:B------:R-:W-:Y:S01]  /*138e0*/  LEA.HI.X.SX32 R19, R15, R17.reuse, 0x1, P4 ;  /* 0x000000110f137211 */ /* 0x080fe200020f0eff */
[----:B------:R-:W-:Y:S01]  /*138f0*/  IMAD R15, R3, 0x6e, RZ ;  /* 0x0000006e030f7824 */ /* 0x000fe200078e02ff */
[----:B------:R-:W-:-:S02]  /*13900*/  LEA.HI.X.SX32 R25, R14, R17, 0x1, P6 ;  /* 0x000000110e197211 */ /* 0x000fc400030f0eff */
        /* <DEDUP_REMOVED lines=11> */
[----:B------:R-:W-:Y:S02]  /*139c0*/  LEA.HI.X.SX32 R7, R14, R17, 0x1, P3 ;  /* 0x000000110e077211 */ /* 0x000fe400018f0eff */
[----:B0-----:R-:W-:-:S04]  /*139d0*/  IADD3 R10, P1, R4, R16, RZ ;  /* 0x00000010040a7210 */ /* 0x001fc80007f3e0ff */
[C---:B------:R-:W-:Y:S01]  /*139e0*/  LEA.HI.X.SX32 R11, R18.reuse, R17, 0x1, P1 ;  /* 0x00000011120b7211 */ /* 0x040fe200008f0eff */
[----:B------:R0:W-:Y:S01]  /*139f0*/  STL.64 [R1+0x1d78], R6 ;  /* 0x001d780601007387 */ /* 0x0001e20000100a00 */
[----:B------:R-:W-:-:S03]  /*13a00*/  IADD3 R24, P6, R18, R16, RZ ;  /* 0x0000001012187210 */ /* 0x000fc60007fde0ff */
[----:B------:R1:W-:Y:S01]  /*13a10*/  STL.64 [R1+0x1858], R10 ;  /* 0x0018580a01007387 */ /* 0x0003e20000100a00 */
[-C--:B------:R-:W-:Y:S02]  /*13a20*/  LEA.HI.X.SX32 R25, R15, R17.reuse, 0x1, P6 ;  /* 0x000000110f197211 */ /* 0x080fe400030f0eff */
[----:B------:R-:W-:Y:S02]  /*13a30*/  LEA.HI.X.SX32 R23, R4, R17, 0x1, P2 ;  /* 0x0000001104177211 */ /* 0x000fe400010f0eff */
[-C--:B0-----:R-:W-:Y:S01]  /*13a40*/  IADD3 R6, P3, R12, R16.reuse, RZ ;  /* 0x000000100c067210 */ /* 0x081fe20007f7e0ff */
[C---:B------:R-:W-:Y:S02]  /*13a50*/  IMAD R12, R3.reuse, 0x1ba, RZ ;  /* 0x000001ba030c7824 */ /* 0x040fe400078e02ff */
[C---:B-1----:R-:W-:Y:S02]  /*13a60*/  IMAD R10, R3.reuse, 0x1b9, RZ ;  /* 0x000001b9030a7824 */ /* 0x042fe400078e02ff */
[----:B------:R-:W-:Y:S01]  /*13a70*/  IMAD R4, R3, 0xdd, RZ ;  /* 0x000000dd03047824 */ /* 0x000fe200078e02ff */
[----:B------:R-:W-:-:S02]  /*13a80*/  IADD3 R18, P1, R12, R16, RZ ;  /* 0x000000100c127210 */ /* 0x000fc40007f3e0ff */
[-C--:B------:R-:W-:Y:S01]  /*13a90*/  LEA.HI.X.SX32 R9, R10, R17.reuse, 0x1, P5 ;  /* 0x000000110a097211 */ /* 0x080fe200028f0eff */
[----:B------:R0:W-:Y:S01]  /*13aa0*/  STL.64 [R1+0x1bc0], R24 ;  /* 0x001bc01801007387 */ /* 0x0001e20000100a00 */
[----:B------:R-:W-:-:S03]  /*13ab0*/  LEA.HI.X.SX32 R19, R4, R17, 0x1, P1 ;  /* 0x0000001104137211 */ /* 0x000fc600008f0eff */
[----:B------:R-:W-:Y:S01]  /*13ac0*/  STL.64 [R1+0x1188], R22 ;  /* 0x0011881601007387 */ /* 0x000fe20000100a00 */
[----:B------:R-:W-:-:S03]  /*13ad0*/  LEA.HI.X.SX32 R21, R12, R17, 0x1, P4 ;  /* 0x000000110c157211 */ /* 0x000fc600020f0eff */
[----:B------:R1:W-:Y:S01]  /*13ae0*/  STL.64 [R1+0x1180], R8 ;  /* 0x0011800801007387 */ /* 0x0003e20000100a00 */
[C---:B------:R-:W-:Y:S02]  /*13af0*/  IMAD R14, R3.reuse, 0x378, RZ ;  /* 0x00000378030e7824 */ /* 0x040fe400078e02ff */
[C---:B------:R-:W-:Y:S01]  /*13b00*/  IMAD R4, R3.reuse, 0x1bb, RZ ;  /* 0x000001bb03047824 */ /* 0x040fe200078e02ff */
[----:B------:R2:W-:Y:S01]  /*13b10*/  STL.64 [R1+0x1850], R18 ;  /* 0x0018501201007387 */ /* 0x0005e20000100a00 */
[C---:B0-----:R-:W-:Y:S02]  /*13b20*/  IMAD R24, R3.reuse, 0x6f, RZ ;  /* 0x0000006f03187824 */ /* 0x041fe400078e02ff */
[C---:B-1----:R-:W-:Y:S02]  /*13b30*/  IMAD R9, R3.reuse, 0xde, RZ ;  /* 0x000000de03097824 */ /* 0x042fe400078e02ff */
[----:B------:R-:W-:Y:S01]  /*13b40*/  IMAD R8, R3, 0x1bc, RZ ;  /* 0x000001bc03087824 */ /* 0x000fe200078e02ff */
[----:B------:R0:W-:Y:S02]  /*13b50*/  STL.64 [R1+0x1178], R20 ;  /* 0x0011781401007387 */ /* 0x0001e40000100a00 */
[----:B--2---:R-:W-:-:S02]  /*13b60*/  IADD3 R18, P1, R9, R16, RZ ;  /* 0x0000001009127210 */ /* 0x004fc40007f3e0ff */
[-C--:B------:R-:W-:Y:S01]  /*13b70*/  IADD3 R14, P6, R14, R16.reuse, RZ ;  /* 0x000000100e0e7210 */ /* 0x080fe20007fde0ff */
[C---:B------:R-:W-:Y:S01]  /*13b80*/  IMAD R12, R3.reuse, 0x37e, RZ ;  /* 0x0000037e030c7824 */ /* 0x040fe200078e02ff */
[-C--:B------:R-:W-:Y:S01]  /*13b90*/  LEA.HI.X.SX32 R7, R4, R17.reuse, 0x1, P3 ;  /* 0x0000001104077211 */ /* 0x080fe200018f0eff */
[----:B------:R-:W-:Y:S01]  /*13ba0*/  IMAD R11, R3, 0x37a, RZ ;  /* 0x0000037a030b7824 */ /* 0x000fe200078e02ff */
[-C--:B------:R-:W-:Y:S02]  /*13bb0*/  LEA.HI.X.SX32 R19, R24, R17.reuse, 0x1, P1 ;  /* 0x0000001118137211 */ /* 0x080fe400008f0eff */
[CC--:B0-----:R-:W-:Y:S02]  /*13bc0*/  IADD3 R20, P4, R8.reuse, R16.reuse, RZ ;  /* 0x0000001008147210 */ /* 0x0c1fe40007f9e0ff */
[-C--:B------:R-:W-:Y:S02]  /*13bd0*/  LEA.HI.X.SX32 R15, R8, R17.reuse, 0x1, P6 ;  /* 0x00000011080f7211 */ /* 0x080fe400030f0eff */
[----:B------:R-:W-:Y:S01]  /*13be0*/  LEA.HI.X.SX32 R21, R9, R17, 0x1, P4 ;  /* 0x0000001109157211 */ /* 0x000fe200020f0eff */
[----:B------:R-:W-:Y:S01]  /*13bf0*/  IMAD R4, R3, 0x380, RZ ;  /* 0x0000038003047824 */ /* 0x000fe200078e02ff */
[----:B------:R0:W-:Y:S01]  /*13c00*/  STL.64 [R1+0x1170], R6 ;  /* 0x0011700601007387 */ /* 0x0001e20000100a00 */
[----:B------:R-:W-:Y:S01]  /*13c10*/  IADD3 R22, P2, R11, R16, RZ ;  /* 0x000000100b167210 */ /* 0x000fe20007f5e0ff */
[----:B------:R-:W-:-:S02]  /*13c20*/  IMAD R11, R3, 0x37c, RZ ;  /* 0x0000037c030b7824 */ /* 0x000fc400078e02ff */
[----:B------:R1:W-:Y:S04]  /*13c30*/  STL.64 [R1+0x1bb8], R18 ;  /* 0x001bb81201007387 */ /* 0x0003e80000100a00 */
[----:B------:R2:W-:Y:S01]  /*13c40*/  STL.64 [R1+0x1848], R20 ;  /* 0x0018481401007387 */ /* 0x0005e20000100a00 */
[-C--:B0-----:R-:W-:Y:S01]  /*13c50*/  IADD3 R6, P3, R12, R16.reuse, RZ ;  /* 0x000000100c067210 */ /* 0x081fe20007f7e0ff */
[C---:B------:R-:W-:Y:S02]  /*13c60*/  IMAD R12, R3.reuse, 0x1be, RZ ;  /* 0x000001be030c7824 */ /* 0x040fe400078e02ff */
[----:B------:R0:W-:Y:S01]  /*13c70*/  STL.64 [R1+0x1168], R14 ;  /* 0x0011680e01007387 */ /* 0x0001e20000100a00 */
[-C--:B-1----:R-:W-:Y:S01]  /*13c80*/  IADD3 R18, P1, R4, R16.reuse, RZ ;  /* 0x0000001004127210 */ /* 0x082fe20007f3e0ff */
[----:B------:R-:W-:Y:S01]  /*13c90*/  IMAD R4, R3, 0xdf, RZ ;  /* 0x000000df03047824 */ /* 0x000fe200078e02ff */
[----:B------:R-:W-:-:S02]  /*13ca0*/  IADD3 R10, P5, R11, R16, RZ ;  /* 0x000000100b0a7210 */ /* 0x000fc40007fbe0ff */
[----:B--2---:R-:W-:Y:S01]  /*13cb0*/  IADD3 R20, P4, R12, R16, RZ ;  /* 0x000000100c147210 */ /* 0x004fe20007f9e0ff */
[----:B0-----:R-:W-:-:S03]  /*13cc0*/  IMAD R15, R3, 0x1bd, RZ ;  /* 0x000001bd030f7824 */ /* 0x001fc600078e02ff */
[-C--:B------:R-:W-:Y:S02]  /*13cd0*/  LEA.HI.X.SX32 R21, R4, R17.reuse, 0x1, P4 ;  /* 0x0000001104157211 */ /* 0x080fe400020f0eff */
[-C--:B------:R-:W-:Y:S02]  /*13ce0*/  LEA.HI.X.SX32 R23, R15, R17.reuse, 0x1, P2 ;  /* 0x000000110f177211 */ /* 0x080fe400010f0eff */
[----:B------:R-:W-:-:S03]  /*13cf0*/  LEA.HI.X.SX32 R11, R12, R17, 0x1, P5 ;  /* 0x000000110c0b7211 */ /* 0x000fc600028f0eff */
[----:B------:R0:W-:Y:S01]  /*13d00*/  STL.64 [R1+0x1160], R22 ;  /* 0x0011601601007387 */ /* 0x0001e20000100a00 */
[----:B------:R-:W-:-:S03]  /*13d10*/  IMAD R12, R3, 0x7, RZ ;  /* 0x00000007030c7824 */ /* 0x000fc600078e02ff */
[----:B------:R-:W-:Y:S04]  /*13d20*/  STL.64 [R1+0x1840], R20 ;  /* 0x0018401401007387 */ /* 0x000fe80000100a00 */
[----:B------:R1:W-:Y:S01]  /*13d30*/  STL.64 [R1+0x1158], R10 ;  /* 0x0011580a01007387 */ /* 0x0003e20000100a00 */
[C---:B0-----:R-:W-:Y:S02]  /*13d40*/  IMAD R23, R3.reuse, 0xe, RZ ;  /* 0x0000000e03177824 */ /* 0x041fe400078e02ff */
[----:B------:R-:W-:-:S03]  /*13d50*/  IMAD R22, R3, 0x1c, RZ ;  /* 0x0000001c03167824 */ /* 0x000fc600078e02ff */
[-C--:B------:R-:W-:Y:S01]  /*13d60*/  IADD3 R24, P4, R23, R16.reuse, RZ ;  /* 0x0000001017187210 */ /* 0x080fe20007f9e0ff */
[C---:B-1----:R-:W-:Y:S01]  /*13d70*/  IMAD R10, R3.reuse, 0x1bf, RZ ;  /* 0x000001bf030a7824 */ /* 0x042fe200078e02ff */
[----:B------:R-:W-:Y:S01]  /*13d80*/  IADD3 R20, P5, R22, R16, RZ ;  /* 0x0000001016147210 */ /* 0x000fe20007fbe0ff */
[C---:B------:R-:W-:Y:S01]  /*13d90*/  IMAD R11, R3.reuse, 0x38, RZ ;  /* 0x00000038030b7824 */ /* 0x040fe200078e02ff */
[-C--:B------:R-:W-:Y:S02]  /*13da0*/  LEA.HI.X.SX32 R25, R12, R17.reuse, 0x1, P4 ;  /* 0x000000110c197211 */ /* 0x080fe400020f0eff */
[-C--:B------:R-:W-:Y:S01]  /*13db0*/  LEA.HI.X.SX32 R7, R10, R17.reuse, 0x1, P3 ;  /* 0x000000110a077211 */ /* 0x080fe200018f0eff */
[----:B------:R-:W-:Y:S01]  /*13dc0*/  IMAD R4, R3, 0x70, RZ ;  /* 0x0000007003047824 */ /* 0x000fe200078e02ff */
[----:B------:R-:W-:Y:S01]  /*13dd0*/  LEA.HI.X.SX32 R21, R23, R17, 0x1, P5 ;  /* 0x0000001117157211 */ /* 0x000fe200028f0eff */
[C---:B------:R-:W-:Y:S02]  /*13de0*/  IMAD R10, R3.reuse, 0xe0, RZ ;  /* 0x000000e0030a7824 */ /* 0x040fe400078e02ff */
[----:B------:R0:W-:Y:S01]  /*13df0*/  STL.64 [R1+0x1150], R6 ;  /* 0x0011500601007387 */ /* 0x0001e20000100a00 */
[----:B------:R-:W-:-:S03]  /*13e00*/  IMAD R12, R3, 0x1c0, RZ ;  /* 0x000001c0030c7824 */ /* 0x000fc600078e02ff */
[----:B------:R1:W-:Y:S04]  /*13e10*/  STL.64 [R1+0x1ef8], R24 ;  /* 0x001ef81801007387 */ /* 0x0003e80000100a00 */
[----:B------:R2:W-:Y:S01]  /*13e20*/  STL.64 [R1+0x1ec0], R20 ;  /* 0x001ec01401007387 */ /* 0x0005e20000100a00 */
[-C--:B0-----:R-:W-:Y:S02]  /*13e30*/  IADD3 R6, P3, R11, R16.reuse, RZ ;  /* 0x000000100b067210 */ /* 0x081fe40007f7e0ff */
[-C--:B-1----:R-:W-:Y:S02]  /*13e40*/  IADD3 R24, P4, R4, R16.reuse, RZ ;  /* 0x0000001004187210 */ /* 0x082fe40007f9e0ff */
[----:B------:R-:W-:Y:S02]  /*13e50*/  LEA.HI.X.SX32 R7, R22, R17, 0x1, P3 ;  /* 0x0000001116077211 */ /* 0x000fe400018f0eff */
[----:B--2---:R-:W-:-:S02]  /*13e60*/  IADD3 R20, P5, R10, R16, RZ ;  /* 0x000000100a147210 */ /* 0x004fc40007fbe0ff */
[-C--:B------:R-:W-:Y:S01]  /*13e70*/  LEA.HI.X.SX32 R25, R11, R17.reuse, 0x1, P4 ;  /* 0x000000110b197211 */ /* 0x080fe200020f0eff */
[C---:B------:R-:W-:Y:S01]  /*13e80*/  IMAD R9, R3.reuse, 0x382, RZ ;  /* 0x0000038203097824 */ /* 0x040fe200078e02ff */
[-C--:B------:R-:W-:Y:S01]  /*13e90*/  IADD3 R22, P3, R12, R16.reuse, RZ ;  /* 0x000000100c167210 */ /* 0x080fe20007f7e0ff */
[C---:B------:R-:W-:Y:S01]  /*13ea0*/  IMAD R11, R3.reuse, 0x1c2, RZ ;  /* 0x000001c2030b7824 */ /* 0x040fe200078e02ff */
[-C--:B------:R-:W-:Y:S01]  /*13eb0*/  LEA.HI.X.SX32 R21, R4, R17.reuse, 0x1, P5 ;  /* 0x0000001104157211 */ /* 0x080fe200028f0eff */
[----:B------:R0:W-:Y:S01]  /*13ec0*/  STL.64 [R1+0x1e50], R6 ;  /* 0x001e500601007387 */ /* 0x0001e20000100a00 */
[-C--:B------:R-:W-:Y:S01]  /*13ed0*/  LEA.HI.X.SX32 R23, R10, R17.reuse, 0x1, P3 ;  /* 0x000000110a177211 */ /* 0x080fe200018f0eff */
[C---:B------:R-:W-:Y:S01]  /*13ee0*/  IMAD R14, R3.reuse, 0x384, RZ ;  /* 0x00000384030e7824 */ /* 0x040fe200078e02ff */
[-C--:B------:R-:W-:Y:S01]  /*13ef0*/  LEA.HI.X.SX32 R19, R12, R17.reuse, 0x1, P1 ;  /* 0x000000110c137211 */ /* 0x080fe200008f0eff */
[----:B------:R1:W-:Y:S01]  /*13f00*/  STL.64 [R1+0x1d70], R24 ;  /* 0x001d701801007387 */ /* 0x0003e20000100a00 */
[----:B------:R-:W-:Y:S01]  /*13f10*/  IMAD R10, R3, 0x1c1, RZ ;  /* 0x000001c1030a7824 */ /* 0x000fe200078e02ff */
[-C--:B------:R-:W-:Y:S01]  /*13f20*/  IADD3 R8, P6, R9, R16.reuse, RZ ;  /* 0x0000001009087210 */ /* 0x080fe20007fde0ff */
[C---:B------:R-:W-:Y:S01]  /*13f30*/  IMAD R12, R3.reuse, 0xe1, RZ ;  /* 0x000000e1030c7824 */ /* 0x040fe200078e02ff */
[----:B------:R2:W-:Y:S01]  /*13f40*/  STL.64 [R1+0x1bb0], R20 ;  /* 0x001bb01401007387 */ /* 0x0005e20000100a00 */
[----:B------:R-:W-:Y:S01]  /*13f50*/  IADD3 R14, P2, R14, R16, RZ ;  /* 0x000000100e0e7210 */ /* 0x000fe20007f5e0ff */
[----:B0-----:R-:W-:Y:S01]  /*13f60*/  IMAD R7, R3, 0x386, RZ ;  /* 0x0000038603077824 */ /* 0x001fe200078e02ff */
[----:B------:R-:W-:-:S02]  /*13f70*/  LEA.HI.X.SX32 R9, R10, R17, 0x1, P6 ;  /* 0x000000110a097211 */ /* 0x000fc400030f0eff */
[----:B-1----:R-:W-:Y:S02]  /*13f80*/  SHF.L.U32 R24, R3, 0x1, RZ ;  /* 0x0000000103187819 */ /* 0x002fe400000006ff */
[-C--:B--2---:R-:W-:Y:S01]  /*13f90*/  IADD3 R20, P5, R11, R16.reuse, RZ ;  /* 0x000000100b147210 */ /* 0x084fe20007fbe0ff */
[----:B------:R-:W-:Y:S01]  /*13fa0*/  STL.64 [R1+0x1838], R22 ;  /* 0x0018381601007387 */ /* 0x000fe20000100a00 */
[-C--:B------:R-:W-:Y:S02]  /*13fb0*/  IADD3 R6, P4, R7, R16.reuse, RZ ;  /* 0x0000001007067210 */ /* 0x080fe40007f9e0ff */
[-C--:B------:R-:W-:Y:S01]  /*13fc0*/  LEA.HI.X.SX32 R21, R12, R17.reuse, 0x1, P5 ;  /* 0x000000110c157211 */ /* 0x080fe200028f0eff */
[----:B------:R-:W-:Y:S01]  /*13fd0*/  IMAD R12, R3, 0x1c3, RZ ;  /* 0x000001c3030c7824 */ /* 0x000fe200078e02ff */
[----:B------:R-:W-:Y:S01]  /*13fe0*/  IADD3 R26, P3, R24, R16, RZ ;  /* 0x00000010181a7210 */ /* 0x000fe20007f7e0ff */
[----:B------:R-:W-:Y:S01]  /*13ff0*/  STL.64 [R1+0x1148], R18 ;  /* 0x0011481201007387 */ /* 0x000fe20000100a00 */
[----:B------:R-:W-:-:S02]  /*14000*/  LEA.HI.X.SX32 R15, R11, R17, 0x1, P2 ;  /* 0x000000110b0f7211 */ /* 0x000fc400010f0eff */
[-C--:B------:R-:W-:Y:S01]  /*14010*/  LEA.HI.X.SX32 R7, R12, R17.reuse, 0x1, P4 ;  /* 0x000000110c077211 */ /* 0x080fe200020f0eff */
[----:B------:R-:W-:Y:S01]  /*14020*/  STL.64 [R1+0x1140], R8 ;  /* 0x0011400801007387 */ /* 0x000fe20000100a00 */
[----:B------:R-:W-:-:S03]  /*14030*/  LEA.HI.X.SX32 R27, R3, R17, 0x1, P3 ;  /* 0x00000011031b7211 */ /* 0x000fc600018f0eff */
[----:B------:R-:W2:Y:S04]  /*14040*/  LDL R10, [R1+0x6b4] ;  /* 0x0006b400010a7983 */ /* 0x000ea80000100800 */
[----:B------:R-:W-:Y:S04]  /*14050*/  STL.64 [R1+0x1830], R20 ;  /* 0x0018301401007387 */ /* 0x000fe80000100a00 */
[----:B------:R-:W3:Y:S04]  /*14060*/  LDL R11, [R1+0x720] ;  /* 0x00072000010b7983 */ /* 0x000ee80000100800 */
[----:B------:R0:W-:Y:S04]  /*14070*/  STL.64 [R1+0x1138], R14 ;  /* 0x0011380e01007387 */ /* 0x0001e80000100a00 */
[----:B------:R-:W4:Y:S04]  /*14080*/  LDL R12, [R1+0x6fc] ;  /* 0x0006fc00010c7983 */ /* 0x000f280000100800 */
[----:B0-----:R-:W3:Y:S04]  /*14090*/  LDL.64 R14, [R1+0x718] ;  /* 0x00071800010e7983 */ /* 0x001ee80000100a00 */
[----:B------:R0:W-:Y:S04]  /*140a0*/  STL.64 [R1+0x1130], R6 ;  /* 0x0011300601007387 */ /* 0x0001e80000100a00 */
[----:B0-----:R-:W3:Y:S04]  /*140b0*/  LDL.64 R6, [R1+0x710] ;  /* 0x0007100001067983 */ /* 0x001ee80000100a00 */
[----:B------:R0:W-:Y:S04]  /*140c0*/  STL.64 [R1+0x1f28], R26 ;  /* 0x001f281a01007387 */ /* 0x0001e80000100a00 */
[----:B0-----:R-:W3:Y:S01]  /*140d0*/  LDL R27, [R1+0x724] ;  /* 0x00072400011b7983 */ /* 0x001ee20000100800 */
[CC--:B------:R-:W-:Y:S01]  /*140e0*/  LEA R18, P1, R3.reuse, R16.reuse, 0x2 ;  /* 0x0000001003127211 */ /* 0x0c0fe200078210ff */
[C---:B------:R-:W-:Y:S01]  /*140f0*/  IMAD.SHL.U32 R4, R3.reuse, 0x4, RZ ;  /* 0x0000000403047824 */ /* 0x040fe200078e00ff */
[----:B------:R-:W-:-:S02]  /*14100*/  LEA R8, P6, R3, R16, 0x3 ;  /* 0x0000001003087211 */ /* 0x000fc400078c18ff */
[-C--:B------:R-:W-:Y:S02]  /*14110*/  LEA.HI.X.SX32 R19, R24, R17.reuse, 0x1, P1 ;  /* 0x0000001118137211 */ /* 0x080fe400008f0eff */
[----:B------:R-:W-:-:S03]  /*14120*/  LEA.HI.X.SX32 R9, R4, R17, 0x1, P6 ;  /* 0x0000001104097211 */ /* 0x000fc600030f0eff */
[----:B------:R-:W-:Y:S04]  /*14130*/  STL.64 [R1+0x1f20], R18 ;  /* 0x001f201201007387 */ /* 0x000fe80000100a00 */
[----:B------:R0:W-:Y:S01]  /*14140*/  STL.64 [R1+0x1f10], R8 ;  /* 0x001f100801007387 */ /* 0x0001e20000100a00 */
[----:B------:R-:W-:Y:S02]  /*14150*/  LEA R20, P5, R3, R16, 0x4 ;  /* 0x0000001003147211 */ /* 0x000fe400078a20ff */
[----:B0-----:R-:W-:-:S04]  /*14160*/  MOV R8, c[0x0][0x1b8] ;  /* 0x00006e0000087a02 */ /* 0x001fc80000000f00 */
[----:B------:R-:W-:-:S04]  /*14170*/  SHF.L.U32 R8, R8, 0x3, RZ ;  /* 0x0000000308087819 */ /* 0x000fc800000006ff */
[----:B------:R-:W-:Y:S01]  /*14180*/  LEA.HI.X.SX32 R21, R8, R17, 0x1, P5 ;  /* 0x0000001108157211 */ /* 0x000fe200028f0eff */
[----:B------:R-:W-:Y:S04]  /*14190*/  STL [R1+0x2f40], R2 ;  /* 0x002f400201007387 */ /* 0x000fe80000100800 */
[----:B------:R0:W-:Y:S04]  /*141a0*/  STL.64 [R1+0x1ef0], R20 ;  /* 0x001ef01401007387 */ /* 0x0001e80000100a00 */
[----:B0-----:R-:W0:Y:S01]  /*141b0*/  S2R R20, SR_TID.X ;  /* 0x0000000000147919 */ /* 0x001e220000002100 */
[----:B------:R-:W-:-:S02]  /*141c0*/  LEA R22, P4, R3, R16, 0x6 ;  /* 0x0000001003167211 */ /* 0x000fc400078830ff */
[----:B------:R-:W-:Y:S02]  /*141d0*/  MOV R4, c[0x0][0x1b8] ;  /* 0x00006e0000047a02 */ /* 0x000fe40000000f00 */
[CC--:B------:R-:W-:Y:S02]  /*141e0*/  LEA R28, P2, R3.reuse, R16.reuse, 0x5 ;  /* 0x00000010031c7211 */ /* 0x0c0fe400078428ff */
[----:B------:R-:W-:Y:S02]  /*141f0*/  SHF.L.U32 R4, R4, 0x4, RZ ;  /* 0x0000000404047819 */ /* 0x000fe400000006ff */
[----:B------:R-:W-:Y:S02]  /*14200*/  LEA R26, P3, R3, R16, 0x7 ;  /* 0x00000010031a7211 */ /* 0x000fe400078638ff */
[----:B0-----:R-:W-:Y:S02]  /*14210*/  LOP3.LUT R2, R13, 0x10, R20, 0x78, !PT ;  /* 0x000000100d027812 */ /* 0x001fe400078e7814 */
[----:B------:R-:W-:-:S04]  /*14220*/  MOV R20, c[0x0][0x1b8] ;  /* 0x00006e0000147a02 */ /* 0x000fc80000000f00 */
[----:B------:R-:W-:-:S04]  /*14230*/  SHF.L.U32 R20, R20, 0x5, RZ ;  /* 0x0000000514147819 */ /* 0x000fc800000006ff */
[-C--:B------:R-:W-:Y:S02]  /*14240*/  LEA.HI.X.SX32 R23, R20, R17.reuse, 0x1, P4 ;  /* 0x0000001114177211 */ /* 0x080fe400020f0eff */
[----:B------:R-:W-:Y:S02]  /*14250*/  MOV R20, c[0x0][0x1b8] ;  /* 0x00006e0000147a02 */ /* 0x000fe40000000f00 */
[----:B------:R-:W-:Y:S02]  /*14260*/  LEA.HI.X.SX32 R29, R4, R17, 0x1, P2 ;  /* 0x00000011041d7211 */ /* 0x000fe400010f0eff */
[----:B------:R-:W-:Y:S02]  /*14270*/  SHF.L.U32 R20, R20, 0x6, RZ ;  /* 0x0000000614147819 */ /* 0x000fe400000006ff */
[CC--:B------:R-:W-:Y:S02]  /*14280*/  LEA R24, P1, R3.reuse, R16.reuse, 0x8 ;  /* 0x0000001003187211 */ /* 0x0c0fe400078240ff */
[----:B------:R-:W-:Y:S01]  /*14290*/  LEA R18, P6, R3, R16, 0x9 ;  /* 0x0000001003127211 */ /* 0x000fe200078c48ff */
[----:B------:R0:W-:Y:S01]  /*142a0*/  STL.64 [R1+0x1eb0], R28 ;  /* 0x001eb01c01007387 */ /* 0x0001e20000100a00 */
[----:B------:R-:W-:-:S03]  /*142b0*/  IMAD.MOV.U32 R21, RZ, RZ, c[0x0][0x1b8] ;  /* 0x00006e00ff157624 */ /* 0x000fc600078e00ff */
[----:B------:R-:W-:Y:S01]  /*142c0*/  STL [R1+0x750], R2 ;  /* 0x0007500201007387 */ /* 0x000fe20000100800 */
[----:B------:R-:W-:-:S03]  /*142d0*/  IMAD.MOV.U32 R9, RZ, RZ, c[0x0][0x1b8] ;  /* 0x00006e00ff097624 */ /* 0x000fc600078e00ff */
[----:B------:R1:W-:Y:S01]  /*142e0*/  STL.64 [R1+0x1e30], R22 ;  /* 0x001e301601007387 */ /* 0x0003e20000100a00 */
[----:B------:R-:W-:Y:S02]  /*142f0*/  IMAD R21, R21, 0xe2, RZ ;  /* 0x000000e215157824 */ /* 0x000fe400078e02ff */
[----:B------:R-:W-:Y:S02]  /*14300*/  IMAD R9, R9, 0x388, RZ ;  /* 0x0000038809097824 */ /* 0x000fe400078e02ff */
[----:B------:R-:W-:Y:S01]  /*14310*/  IMAD.MOV.U32 R4, RZ, RZ, c[0x0][0x1b8] ;  /* 0x00006e00ff047624 */ /* 0x000fe200078e00ff */
[-C--:B0-----:R-:W-:Y:S02]  /*14320*/  IADD3 R28, P2, R21, R16.reuse, RZ ;  /* 0x00000010151c7210 */ /* 0x081fe40007f5e0ff */
[----:B------:R-:W-:Y:S01]  /*14330*/  IADD3 R8, P5, R9, R16, RZ ;  /* 0x0000001009087210 */ /* 0x000fe20007fbe0ff */
[----:B------:R-:W-:-:S05]  /*14340*/  IMAD R4, R4, 0x1c4, RZ ;  /* 0x000001c404047824 */ /* 0x000fca00078e02ff */
[C---:B-1----:R-:W-:Y:S02]  /*14350*/  IADD3 R22, P4, R4.reuse, R16, RZ ;  /* 0x0000001004167210 */ /* 0x042fe40007f9e0ff */
[-C--:B------:R-:W-:Y:S02]  /*14360*/  LEA.HI.X.SX32 R9, R4, R17.reuse, 0x1, P5 ;  /* 0x0000001104097211 */ /* 0x080fe400028f0eff */
[-C--:B------:R-:W-:Y:S02]  /*14370*/  LEA.HI.X.SX32 R23, R21, R17.reuse, 0x1, P4 ;  /* 0x0000001115177211 */ /* 0x080fe400020f0eff */
[----:B--2---:R-:W-:Y:S02]  /*14380*/  LOP3.LUT R4, R10, 0x40, RZ, 0x3c, !PT ;  /* 0x000000400a047812 */ /* 0x004fe400078e3cff */
[----:B---3--:R-:W-:Y:S02]  /*14390*/  LOP3.LUT R3, R27, 0x40, RZ, 0x3c, !PT ;  /* 0x000000401b037812 */ /* 0x008fe400078e3cff */
[----:B------:R-:W-:-:S05]  /*143a0*/  LEA.HI.X.SX32 R27, R20, R17, 0x1, P3 ;  /* 0x00000011141b7211 */ /* 0x000fca00018f0eff */
[----:B------:R0:W-:Y:S01]  /*143b0*/  STL.64 [R1+0x1d30], R26 ;  /* 0x001d301a01007387 */ /* 0x0001e20000100a00 */
[----:B------:R-:W-:Y:S01]  /*143c0*/  IMAD.MOV.U32 R20, RZ, RZ, c[0x0][0x1b8] ;  /* 0x00006e00ff147624 */ /* 0x000fe200078e00ff */
[----:B0-----:R-:W-:Y:S01]  /*143d0*/  MOV R27, c[0x0][0x1b8] ;  /* 0x00006e00001b7a02 */ /* 0x001fe20000000f00 */
[----:B------:R-:W-:-:S04]  /*143e0*/  IMAD.MOV.U32 R26, RZ, RZ, c[0x0][0x1b8] ;  /* 0x00006e00ff1a7624 */ /* 0x000fc800078e00ff */
[----:B------:R-:W-:Y:S01]  /*143f0*/  IMAD R27, R27, 0x71, RZ ;  /* 0x000000711b1b7824 */ /* 0x000fe200078e02ff */
[----:B------:R-:W-:-:S04]  /*14400*/  SHF.L.U32 R26, R26, 0x7, RZ ;  /* 0x000000071a1a7819 */ /* 0x000fc800000006ff */
[-C--:B------:R-:W-:Y:S02]  /*14410*/  LEA.HI.X.SX32 R29, R27, R17.reuse, 0x1, P2 ;  /* 0x000000111b1d7211 */ /* 0x080fe400010f0eff */
[-C--:B------:R-:W-:Y:S02]  /*14420*/  LEA.HI.X.SX32 R25, R26, R17.reuse, 0x1, P1 ;  /* 0x000000111a197211 */ /* 0x080fe400008f0eff */
[----:B------:R-:W-:Y:S01]  /*14430*/  SHF.L.U32 R20, R20, 0x8, RZ ;  /* 0x0000000814147819 */ /* 0x000fe200000006ff */
[----:B------:R-:W-:Y:S03]  /*14440*/  STL.64 [R1+0xf50], R28 ;  /* 0x000f501c01007387 */ /* 0x000fe60000100a00 */
[----:B------:R-:W-:Y:S01]  /*14450*/  LEA.HI.X.SX32 R19, R20, R17, 0x1, P6 ;  /* 0x0000001114137211 */ /* 0x000fe200030f0eff */
[----:B------:R-:W-:Y:S01]  /*14460*/  STL.64 [R1+0x1b38], R24 ;  /* 0x001b381801007387 */ /* 0x000fe20000100a00 */
[----:B------:R-:W-:-:S03]  /*14470*/  LOP3.LUT R3, R10, 0x60, RZ, 0x3c, !PT ;  /* 0x000000600a037812 */ /* 0x000fc600078e3cff */
[----:B------:R0:W-:Y:S04]  /*14480*/  STL.64 [R1+0xf38], R8 ;  /* 0x000f380801007387 */ /* 0x0001e80000100a00 */
[----:B------:R-:W-:Y:S04]  /*14490*/  STL.64 [R1+0xf48], R22 ;  /* 0x000f481601007387 */ /* 0x000fe80000100a00 */
[----:B------:R-:W-:Y:S01]  /*144a0*/  STL.64 [R1+0xf40], R18 ;  /* 0x000f401201007387 */ /* 0x000fe20000100a00 */
[----:B0-----:R-:W-:-:S05]  /*144b0*/  LOP3.LUT R8, R10, 0x20, RZ, 0x3c, !PT ;  /* 0x000000200a087812 */ /* 0x001fca00078e3cff */
[----:B------:R0:W-:Y:S04]  /*144c0*/  STL [R1+0x1f40], R8 ;  /* 0x001f400801007387 */ /* 0x0001e80000100800 */
[----:B------:R1:W-:Y:S04]  /*144d0*/  STL [R1+0x1f3c], R4 ;  /* 0x001f3c0401007387 */ /* 0x0003e80000100800 */
[----:B------:R2:W-:Y:S01]  /*144e0*/  STL [R1+0x1f38], R3 ;  /* 0x001f380301007387 */ /* 0x0005e20000100800 */
[----:B0-----:R-:W-:Y:S02]  /*144f0*/  LOP3.LUT R8, R11, 0x40, RZ, 0x3c, !PT ;  /* 0x000000400b087812 */ /* 0x001fe400078e3cff */
[----:B-1----:R-:W-:-:S03]  /*14500*/  LOP3.LUT R4, R2, 0x20, RZ, 0x3c, !PT ;  /* 0x0000002002047812 */ /* 0x002fc600078e3cff */
[----:B------:R-:W-:Y:S01]  /*14510*/  STL [R1+0x1f34], R8 ;  /* 0x001f340801007387 */ /* 0x000fe20000100800 */
[C---:B--2---:R-:W-:Y:S02]  /*14520*/  LOP3.LUT R3, R2.reuse, 0x40, RZ, 0x3c, !PT ;  /* 0x0000004002037812 */ /* 0x044fe400078e3cff */
[----:B------:R-:W-:Y:S01]  /*14530*/  LOP3.LUT R2, R2, 0x60, RZ, 0x3c, !PT ;  /* 0x0000006002027812 */ /* 0x000fe200078e3cff */
[----:B------:R4:W-:Y:S04]  /*14540*/  STL [R1+0x1f58], R4 ;  /* 0x001f580401007387 */ /* 0x0009e80000100800 */
[----:B------:R-:W-:Y:S04]  /*14550*/  STL [R1+0x1f54], R3 ;  /* 0x001f540301007387 */ /* 0x000fe80000100800 */
[----:B------:R0:W-:Y:S01]  /*14560*/  STL [R1+0x1f50], R2 ;  /* 0x001f500201007387 */ /* 0x0001e20000100800 */
[----:B----4-:R-:W-:-:S02]  /*14570*/  LOP3.LUT R4, R12, 0x40, RZ, 0x3c, !PT ;  /* 0x000000400c047812 */ /* 0x010fc400078e3cff */
[C---:B------:R-:W-:Y:S01]  /*14580*/  SHF.L.U32 R12, R5.reuse, 0x1, RZ ;  /* 0x00000001050c7819 */ /* 0x040fe200000006ff */
[----:B------:R-:W-:-:S04]  /*14590*/  IMAD.WIDE R8, R5, 0x2, R6 ;  /* 0x0000000205087825 */ /* 0x000fc800078e0206 */
[C---:B0-----:R-:W-:Y:S01]  /*145a0*/  IMAD.WIDE R2, R5.reuse, 0x2, R14 ;  /* 0x0000000205027825 */ /* 0x041fe200078e020e */
[----:B------:R-:W-:Y:S04]  /*145b0*/  STL [R1+0x1f30], R4 ;  /* 0x001f300401007387 */ /* 0x000fe80000100800 */
[----:B------:R0:W-:Y:S01]  /*145c0*/  STL.64 [R1+0x2f38], R2 ;  /* 0x002f380201007387 */ /* 0x0001e20000100a00 */
[----:B------:R-:W-:-:S03]  /*145d0*/  IMAD R11, R5, 0x3, RZ ;  /* 0x00000003050b7824 */ /* 0x000fc600078e02ff */
[----:B------:R1:W-:Y:S01]  /*145e0*/  STL.64 [R1+0x2f30], R8 ;  /* 0x002f300801007387 */ /* 0x0003e20000100a00 */
[----:B0-----:R-:W-:-:S04]  /*145f0*/  IMAD.WIDE R2, R12, 0x2, R14 ;  /* 0x000000020c027825 */ /* 0x001fc800078e020e */
[----:B-1----:R-:W-:Y:S01]  /*14600*/  IMAD.WIDE R8, R12, 0x2, R6 ;  /* 0x000000020c087825 */ /* 0x002fe200078e0206 */
[----:B------:R0:W-:Y:S03]  /*14610*/  STL.64 [R1+0x2f18], R2 ;  /* 0x002f180201007387 */ /* 0x0001e60000100a00 */
[----:B------:R-:W-:Y:S01]  /*14620*/  IMAD.SHL.U32 R12, R5, 0x4, RZ ;  /* 0x00000004050c7824 */ /* 0x000fe200078e00ff */
[----:B------:R1:W-:Y:S01]  /*14630*/  STL.64 [R1+0x2f10], R8 ;  /* 0x002f100801007387 */ /* 0x0003e20000100a00 */
[----:B0-----:R-:W-:-:S04]  /*14640*/  IMAD.WIDE R2, R11, 0x2, R14 ;  /* 0x000000020b027825 */ /* 0x001fc800078e020e */
[----:B-1----:R-:W-:Y:S01]  /*14650*/  IMAD.WIDE R8, R11, 0x2, R6 ;  /* 0x000000020b087825 */ /* 0x002fe200078e0206 */
[----:B------:R0:W-:Y:S03]  /*14660*/  STL.64 [R1+0x2f00], R2 ;  /* 0x002f000201007387 */ /* 0x0001e60000100a00 */
[----:B------:R-:W-:Y:S01]  /*14670*/  IMAD R11, R5, 0x5, RZ ;  /* 0x00000005050b7824 */ /* 0x000fe200078e02ff */
        /* <DEDUP_REMOVED lines=13> */
[----:B------:R0:W-:Y:S01]  /*14750*/  STL.64 [R1+0x2eb8], R2 ;  /* 0x002eb80201007387 */ /* 0x0001e20000100a00 */
[----:B------:R-:W-:-:S03]  /*14760*/  SHF.L.U32 R12, R5, 0x3, RZ ;  /* 0x00000003050c7819 */ /* 0x000fc600000006ff */
        /* <DEDUP_REMOVED lines=329> */
[C---:B------:R-:W-:Y:S01]  /*15c00*/  IMAD R12, R5.reuse, 0x4a, RZ ;  /* 0x0000004a050c7824 */ /* 0x040fe200078e02ff */
[----:B------:R1:W-:Y:S01]  /*15c10*/  STL.64 [R1+0x2880], R8 ;  /* 0x0028800801007387 */ /* 0x0003e20000100a00 */
[----:B------:R-:W-:Y:S02]  /*15c20*/  IMAD R10, R5, 0x4b, RZ ;  /* 0x0000004b050a7824 */ /* 0x000fe400078e02ff */
[----:B0-----:R-:W-:-:S04]  /*15c30*/  IMAD.WIDE R2, R11, 0x2, R14 ;  /* 0x000000020b027825 */ /* 0x001fc800078e020e */
[----:B-1----:R-:W-:Y:S01]  /*15c40*/  IMAD.WIDE R8, R11, 0x2, R6 ;  /* 0x000000020b087825 */ /* 0x002fe200078e0206 */
[----:B------:R0:W-:Y:S04]  /*15c50*/  STL.64 [R1+0x2870], R2 ;  /* 0x0028700201007387 */ /* 0x0001e80000100a00 */
[----:B------:R1:W-:Y:S01]  /*15c60*/  STL.64 [R1+0x2868], R8 ;  /* 0x0028680801007387 */ /* 0x0003e20000100a00 */
[----:B------:R-:W-:Y:S02]  /*15c70*/  IMAD R11, R5, 0x4c, RZ ;  /* 0x0000004c050b7824 */ /* 0x000fe400078e02ff */
[----:B0-----:R-:W-:-:S04]  /*15c80*/  IMAD.WIDE R2, R12, 0x2, R14 ;  /* 0x000000020c027825 */ /* 0x001fc800078e020e */
[----:B-1----:R-:W-:Y:S01]  /*15c90*/  IMAD.WIDE R8, R12, 0x2, R6 ;  /* 0x000000020c087825 */ /* 0x002fe200078e0206 */
[----:B------:R0:W-:Y:S03]  /*15ca0*/  STL.64 [R1+0x2858], R2 ;  /* 0x0028580201007387 */ /* 0x0001e60000100a00 */
[C-C-:B------:R-:W-:Y:S01]  /*15cb0*/  IMAD.WIDE R12, R10.reuse, 0x2, R14.reuse ;  /* 0x000000020a0c7825 */ /* 0x140fe200078e020e */
[----:B------:R1:W-:Y:S03]  /*15cc0*/  STL.64 [R1+0x2850], R8 ;  /* 0x0028500801007387 */ /* 0x0003e60000100a00 */
[----:B------:R-:W-:Y:S01]  /*15cd0*/  IMAD.WIDE R16, R11, 0x2, R14 ;  /* 0x000000020b107825 */ /* 0x000fe200078e020e */
[----:B------:R2:W-:Y:S03]  /*15ce0*/  STL.64 [R1+0x2840], R12 ;  /* 0x0028400c01007387 */ /* 0x0005e60000100a00 */
[----:B0-----:R-:W-:-:S05]  /*15cf0*/  IMAD.WIDE R2, R10, 0x2, R6 ;  /* 0x000000020a027825 */ /* 0x001fca00078e0206 */
[----:B------:R0:W-:Y:S01]  /*15d00*/  STL.64 [R1+0x2838], R2 ;  /* 0x0028380201007387 */ /* 0x0001e20000100a00 */
[----:B-1----:R-:W-:-:S03]  /*15d10*/  IMAD R9, R5, 0x4d, RZ ;  /* 0x0000004d05097824 */ /* 0x002fc600078e02ff */
[----:B------:R1:W-:Y:S01]  /*15d20*/  STL.64 [R1+0x2828], R16 ;  /* 0x0028281001007387 */ /* 0x0003e20000100a00 */
[----:B--2---:R-:W-:Y:S02]  /*15d30*/  IMAD R12, R5, 0x4e, RZ ;  /* 0x0000004e050c7824 */ /* 0x004fe400078e02ff */
[----:B0-----:R-:W-:-:S04]  /*15d40*/  IMAD.WIDE R2, R11, 0x2, R6 ;  /* 0x000000020b027825 */ /* 0x001fc800078e0206 */
[C---:B-1----:R-:W-:Y:S01]  /*15d50*/  IMAD.WIDE R16, R9.reuse, 0x2, R14 ;  /* 0x0000000209107825 */ /* 0x042fe200078e020e */
[----:B------:R0:W-:Y:S04]  /*15d60*/  STL.64 [R1+0x2820], R2 ;  /* 0x0028200201007387 */ /* 0x0001e80000100a00 */
[----:B------:R1:W-:Y:S01]  /*15d70*/  STL.64 [R1+0x2810], R16 ;  /* 0x0028101001007387 */ /* 0x0003e20000100a00 */
[----:B0-----:R-:W-:-:S04]  /*15d80*/  IMAD.WIDE R2, R9, 0x2, R6 ;  /* 0x0000000209027825 */ /* 0x001fc800078e0206 */
[C---:B-1----:R-:W-:Y:S01]  /*15d90*/  IMAD.WIDE R16, R12.reuse, 0x2, R14 ;  /* 0x000000020c107825 */ /* 0x042fe200078e020e */
        /* <DEDUP_REMOVED lines=44> */
[----:B------:R-:W-:Y:S01]  /*16060*/  IMAD R12, R5, 0x58, RZ ;  /* 0x00000058050c7824 */ /* 0x000fe200078e02ff */
[----:B------:R0:W-:Y:S01]  /*16070*/  STL.64 [R1+0x2730], R2 ;  /* 0x0027300201007387 */ /* 0x0001e20000100a00 */
[----:B-1----:R-:W-:-:S04]  /*16080*/  IMAD.WIDE R16, R9, 0x2, R14 ;  /* 0x0000000209107825 */ /* 0x002fc800078e020e */
[----:B------:R-:W-:Y:S01]  /*16090*/  IMAD R13, R5, 0x59, RZ ;  /* 0x00000059050d7824 */ /* 0x000fe200078e02ff */
[----:B------:R1:W-:Y:S01]  /*160a0*/  STL.64 [R1+0x2720], R16 ;  /* 0x0027201001007387 */ /* 0x0003e20000100a00 */
[----:B0-----:R-:W-:-:S04]  /*160b0*/  IMAD.WIDE R2, R9, 0x2, R6 ;  /* 0x0000000209027825 */ /* 0x001fc800078e0206 */
[C---:B------:R-:W-:Y:S01]  /*160c0*/  IMAD.WIDE R8, R12.reuse, 0x2, R14 ;  /* 0x000000020c087825 */ /* 0x040fe200078e020e */
[----:B------:R0:W-:Y:S03]  /*160d0*/  STL.64 [R1+0x2718], R2 ;  /* 0x0027180201007387 */ /* 0x0001e60000100a00 */
[----:B-1----:R-:W-:Y:S01]  /*160e0*/  IMAD.WIDE R16, R12, 0x2, R6 ;  /* 0x000000020c107825 */ /* 0x002fe200078e0206 */
[----:B------:R1:W-:Y:S04]  /*160f0*/  STL.64 [R1+0x2708], R8 ;  /* 0x0027080801007387 */ /* 0x0003e80000100a00 */
[----:B------:R2:W-:Y:S01]  /*16100*/  STL.64 [R1+0x2700], R16 ;  /* 0x0027001001007387 */ /* 0x0005e20000100a00 */
[----:B0-----:R-:W-:-:S02]  /*16110*/  IMAD R2, R5, 0x5a, RZ ;  /* 0x0000005a05027824 */ /* 0x001fc400078e02ff */
[----:B-1----:R-:W-:-:S04]  /*16120*/  IMAD.WIDE R8, R13, 0x2, R14 ;  /* 0x000000020d087825 */ /* 0x002fc800078e020e */
[--C-:B--2---:R-:W-:Y:S01]  /*16130*/  IMAD.WIDE R16, R13, 0x2, R6.reuse ;  /* 0x000000020d107825 */ /* 0x104fe200078e0206 */
[----:B------:R0:W-:Y:S03]  /*16140*/  STL.64 [R1+0x26f0], R8 ;  /* 0x0026f00801007387 */ /* 0x0001e60000100a00 */
[----:B------:R-:W-:Y:S01]  /*16150*/  IMAD R3, R5, 0x5b, RZ ;  /* 0x0000005b05037824 */ /* 0x000fe200078e02ff */
[----:B------:R1:W-:Y:S01]  /*16160*/  STL.64 [R1+0x26e8], R16 ;  /* 0x0026e81001007387 */ /* 0x0003e20000100a00 */
[----:B------:R-:W-:-:S04]  /*16170*/  IMAD.WIDE R18, R2, 0x2, R6 ;  /* 0x0000000202127825 */ /* 0x000fc800078e0206 */
[----:B0-----:R-:W-:-:S05]  /*16180*/  IMAD.WIDE R8, R2, 0x2, R14 ;  /* 0x0000000202087825 */ /* 0x001fca00078e020e */
[----:B------:R0:W-:Y:S01]  /*16190*/  STL.64 [R1+0x26d8], R8 ;  /* 0x0026d80801007387 */ /* 0x0001e20000100a00 */
[----:B------:R-:W-:-:S03]  /*161a0*/  IMAD R29, R5, 0x5c, RZ ;  /* 0x0000005c051d7824 */ /* 0x000fc600078e02ff */
[----:B------:R-:W-:Y:S01]  /*161b0*/  STL.64 [R1+0x26d0], R18 ;  /* 0x0026d01201007387 */ /* 0x000fe20000100a00 */
[----:B-1----:R-:W-:-:S03]  /*161c0*/  IMAD.WIDE R16, R3, 0x2, R6 ;  /* 0x0000000203107825 */ /* 0x002fc600078e0206 */
[----:B------:R-:W-:Y:S01]  /*161d0*/  STL.64 [R1+0x2f70], R2 ;  /* 0x002f700201007387 */ /* 0x000fe20000100a00 */
[----:B0-----:R-:W-:-:S05]  /*161e0*/  IMAD.WIDE R8, R3, 0x2, R14 ;  /* 0x0000000203087825 */ /* 0x001fca00078e020e */
[----:B------:R0:W-:Y:S04]  /*161f0*/  STL.64 [R1+0x26c0], R8 ;  /* 0x0026c00801007387 */ /* 0x0001e80000100a00 */
[----:B------:R-:W-:Y:S01]  /*16200*/  STL.64 [R1+0x26b8], R16 ;  /* 0x0026b81001007387 */ /* 0x000fe20000100a00 */
[----:B0-----:R-:W-:-:S05]  /*16210*/  IMAD.WIDE R8, R29, 0x2, R14 ;  /* 0x000000021d087825 */ /* 0x001fca00078e020e */
[----:B------:R0:W-:Y:S04]  /*16220*/  STL.64 [R1+0x26a8], R8 ;  /* 0x0026a80801007387 */ /* 0x0001e80000100a00 */
[----:B0-----:R-:W2:Y:S01]  /*16230*/  LDL.64 R8, [R1+0x708] ;  /* 0x0007080001087983 */ /* 0x001ea20000100a00 */
[----:B------:R-:W-:-:S04]  /*16240*/  IMAD.WIDE R2, R29, 0x2, R6 ;  /* 0x000000021d027825 */ /* 0x000fc800078e0206 */
[C---:B------:R-:W-:Y:S01]  /*16250*/  IMAD R28, R5.reuse, 0x5d, RZ ;  /* 0x0000005d051c7824 */ /* 0x040fe200078e02ff */
[----:B------:R0:W-:Y:S01]  /*16260*/  STL.64 [R1+0x26a0], R2 ;  /* 0x0026a00201007387 */ /* 0x0001e20000100a00 */
[----:B------:R-:W-:Y:S02]  /*16270*/  IMAD R27, R5, 0x5e, RZ ;  /* 0x0000005e051b7824 */ /* 0x000fe400078e02ff */
[----:B------:R-:W-:-:S05]  /*16280*/  IMAD.WIDE R16, R28, 0x2, R14 ;  /* 0x000000021c107825 */ /* 0x000fca00078e020e */
[----:B------:R1:W-:Y:S01]  /*16290*/  STL.64 [R1+0x2690], R16 ;  /* 0x0026901001007387 */ /* 0x0003e20000100a00 */
[----:B0-----:R-:W-:-:S05]  /*162a0*/  IMAD.WIDE R2, R28, 0x2, R6 ;  /* 0x000000021c027825 */ /* 0x001fca00078e0206 */
[----:B------:R0:W-:Y:S01]  /*162b0*/  STL.64 [R1+0x2688], R2 ;  /* 0x0026880201007387 */ /* 0x0001e20000100a00 */
[----:B------:R-:W-:Y:S02]  /*162c0*/  IMAD R26, R5, 0x5f, RZ ;  /* 0x0000005f051a7824 */ /* 0x000fe400078e02ff */
[----:B-1----:R-:W-:-:S05]  /*162d0*/  IMAD.WIDE R16, R27, 0x2, R14 ;  /* 0x000000021b107825 */ /* 0x002fca00078e020e */
        /* <DEDUP_REMOVED lines=38> */
[----:B-1----:R-:W-:-:S04]  /*16540*/  IMAD.WIDE R16, R19, 0x2, R14 ;  /* 0x0000000213107825 */ /* 0x002fc800078e020e */
[----:B------:R-:W-:Y:S01]  /*16550*/  IMAD R18, R5, 0x67, RZ ;  /* 0x0000006705127824 */ /* 0x000fe200078e02ff */
[----:B------:R1:W-:Y:S01]  /*16560*/  STL.64 [R1+0x25b8], R16 ;  /* 0x0025b81001007387 */ /* 0x0003e20000100a00 */
[----:B0-----:R-:W-:-:S05]  /*16570*/  IMAD.WIDE R2, R19, 0x2, R6 ;  /* 0x0000000213027825 */ /* 0x001fca00078e0206 */
[----:B------:R0:W-:Y:S01]  /*16580*/  STL.64 [R1+0x25b0], R2 ;  /* 0x0025b00201007387 */ /* 0x0001e20000100a00 */
[----:B-1----:R-:W-:Y:S02]  /*16590*/  IMAD R17, R5, 0x68, RZ ;  /* 0x0000006805117824 */ /* 0x002fe400078e02ff */
[----:B0-----:R-:W-:-:S05]  /*165a0*/  IMAD.WIDE R2, R18, 0x2, R14 ;  /* 0x0000000212027825 */ /* 0x001fca00078e020e */
[----:B------:R0:W-:Y:S02]  /*165b0*/  STL.64 [R1+0x25a0], R2 ;  /* 0x0025a00201007387 */ /* 0x0001e40000100a00 */
[----:B0-----:R-:W-:-:S05]  /*165c0*/  IMAD.WIDE R2, R18, 0x2, R6 ;  /* 0x0000000212027825 */ /* 0x001fca00078e0206 */
[----:B------:R0:W-:Y:S01]  /*165d0*/  STL.64 [R1+0x2598], R2 ;  /* 0x0025980201007387 */ /* 0x0001e20000100a00 */
[----:B------:R-:W-:Y:S02]  /*165e0*/  IMAD R4, R5, 0x69, RZ ;  /* 0x0000006905047824 */ /* 0x000fe400078e02ff */
        /* <DEDUP_REMOVED lines=13> */
[----:B------:R0:W-:Y:S04]  /*166c0*/  STL.64 [R1+0x2550], R2 ;  /* 0x0025500201007387 */ /* 0x0001e80000100a00 */
[----:B------:R1:W-:Y:S01]  /*166d0*/  STL.64 [R1+0x2f48], R14 ;  /* 0x002f480e01007387 */ /* 0x0003e20000100a00 */
[----:B0-----:R-:W-:-:S04]  /*166e0*/  IMAD.WIDE R2, R12, 0x2, R14 ;  /* 0x000000020c027825 */ /* 0x001fc800078e020e */
[----:B-1----:R-:W-:Y:S01]  /*166f0*/  IMAD.WIDE R14, R12, 0x2, R6 ;  /* 0x000000020c0e7825 */ /* 0x002fe200078e0206 */
[----:B------:R0:W-:Y:S04]  /*16700*/  STL.64 [R1+0x2540], R2 ;  /* 0x0025400201007387 */ /* 0x0001e80000100a00 */
[----:B------:R2:W-:Y:S04]  /*16710*/  STL.64 [R1+0x2f50], R6 ;  /* 0x002f500601007387 */ /* 0x0005e80000100a00 */
[----:B------:R1:W-:Y:S01]  /*16720*/  STL.64 [R1+0x2538], R14 ;  /* 0x0025380e01007387 */ /* 0x0003e20000100a00 */
[C---:B0-----:R-:W-:Y:S01]  /*16730*/  SHF.L.U32 R3, R5.reuse, 0x1, RZ ;  /* 0x0000000105037819 */ /* 0x041fe200000006ff */
[----:B--2---:R-:W-:-:S04]  /*16740*/  IMAD.WIDE R6, R5, 0x2, R8 ;  /* 0x0000000205067825 */ /* 0x004fc800078e0208 */
[--C-:B------:R-:W-:Y:S01]  /*16750*/  IMAD.WIDE R2, R3, 0x2, R8.reuse ;  /* 0x0000000203027825 */ /* 0x100fe200078e0208 */
[----:B------:R0:W-:Y:S03]  /*16760*/  STL.64 [R1+0x2f28], R6 ;  /* 0x002f280601007387 */ /* 0x0001e60000100a00 */
[C---:B-1----:R-:W-:Y:S02]  /*16770*/  IMAD R14, R5.reuse, 0x3, RZ ;  /* 0x00000003050e7824 */ /* 0x042fe400078e02ff */
[----:B------:R-:W-:Y:S01]  /*16780*/  IMAD.SHL.U32 R15, R5, 0x4, RZ ;  /* 0x00000004050f7824 */ /* 0x000fe200078e00ff */
[----:B------:R1:W-:Y:S01]  /*16790*/  STL.64 [R1+0x2f08], R2 ;  /* 0x002f080201007387 */ /* 0x0003e20000100a00 */
[----:B0-----:R-:W-:-:S04]  /*167a0*/  IMAD.WIDE R6, R14, 0x2, R8 ;  /* 0x000000020e067825 */ /* 0x001fc800078e0208 */
[--C-:B------:R-:W-:Y:S01]  /*167b0*/  IMAD.WIDE R14, R15, 0x2, R8.reuse ;  /* 0x000000020f0e7825 */ /* 0x100fe200078e0208 */
[----:B------:R0:W-:Y:S03]  /*167c0*/  STL.64 [R1+0x2ef0], R6 ;  /* 0x002ef00601007387 */ /* 0x0001e60000100a00 */
[C---:B-1----:R-:W-:Y:S02]  /*167d0*/  IMAD R2, R5.reuse, 0x5, RZ ;  /* 0x0000000505027824 */ /* 0x042fe400078e02ff */
[----:B------:R-:W-:Y:S01]  /*167e0*/  IMAD R3, R5, 0x6, RZ ;  /* 0x0000000605037824 */ /* 0x000fe200078e02ff */
[----:B------:R1:W-:Y:S01]  /*167f0*/  STL.64 [R1+0x2ed8], R14 ;  /* 0x002ed80e01007387 */ /* 0x0003e20000100a00 */
[----:B0-----:R-:W-:-:S04]  /*16800*/  IMAD.WIDE R6, R2, 0x2, R8 ;  /* 0x0000000202067825 */ /* 0x001fc800078e0208 */
[----:B------:R-:W-:Y:S01]  /*16810*/  IMAD.WIDE R2, R3, 0x2, R8 ;  /* 0x0000000203027825 */ /* 0x000fe200078e0208 */
[----:B-1----:R-:W-:-:S03]  /*16820*/  SHF.L.U32 R15, R5, 0x3, RZ ;  /* 0x00000003050f7819 */ /* 0x002fc600000006ff */
[----:B------:R-:W-:Y:S01]  /*16830*/  IMAD R14, R5, 0x7, RZ ;  /* 0x00000007050e7824 */ /* 0x000fe200078e02ff */
[----:B------:R0:W-:Y:S04]  /*16840*/  STL.64 [R1+0x2ec0], R6 ;  /* 0x002ec00601007387 */ /* 0x0001e80000100a00 */
[----:B------:R1:W-:Y:S01]  /*16850*/  STL.64 [R1+0x2ea8], R2 ;  /* 0x002ea80201007387 */ /* 0x0003e20000100a00 */
[----:B0-----:R-:W-:-:S04]  /*16860*/  IMAD.WIDE R6, R14, 0x2, R8 ;  /* 0x000000020e067825 */ /* 0x001fc800078e0208 */
[----:B-1----:R-:W-:Y:S02]  /*16870*/  IMAD R2, R5, 0x9, RZ ;  /* 0x0000000905027824 */ /* 0x002fe400078e02ff */
[--C-:B------:R-:W-:Y:S01]  /*16880*/  IMAD.WIDE R14, R15, 0x2, R8.reuse ;  /* 0x000000020f0e7825 */ /* 0x100fe200078e0208 */
[----:B------:R0:W-:Y:S03]  /*16890*/  STL.64 [R1+0x2e90], R6 ;  /* 0x002e900601007387 */ /* 0x0001e60000100a00 */
[----:B------:R-:W-:Y:S01]  /*168a0*/  IMAD R3, R5, 0xa, RZ ;  /* 0x0000000a05037824 */ /* 0x000fe200078e02ff */
        /* <DEDUP_REMOVED lines=194> */
[--C-:B-1----:R-:W-:Y:S01]  /*174d0*/  IMAD.WIDE R14, R3, 0x2, R8.reuse ;  /* 0x00000002030e7825 */ /* 0x102fe200078e0208 */
[----:B------:R0:W-:Y:S03]  /*174e0*/  STL.64 [R1+0x2860], R6 ;  /* 0x0028600601007387 */ /* 0x0001e60000100a00 */
[--C-:B------:R-:W-:Y:S01]  /*174f0*/  IMAD.WIDE R2, R11, 0x2, R8.reuse ;  /* 0x000000020b027825 */ /* 0x100fe200078e0208 */
[----:B------:R1:W-:Y:S03]  /*17500*/  STL.64 [R1+0x2848], R14 ;  /* 0x0028480e01007387 */ /* 0x0003e60000100a00 */
[----:B0-----:R-:W-:Y:S02]  /*17510*/  IMAD.WIDE R6, R10, 0x2, R8 ;  /* 0x000000020a067825 */ /* 0x001fe400078e0208 */
[----:B------:R-:W2:Y:S02]  /*17520*/  LDL.64 R10, [R1+0x700] ;  /* 0x00070000010a7983 */ /* 0x000ea40000100a00 */
[----:B-1----:R-:W-:-:S02]  /*17530*/  IMAD R14, R5, 0x4d, RZ ;  /* 0x0000004d050e7824 */ /* 0x002fc400078e02ff */
        /* <DEDUP_REMOVED lines=10> */
[----:B-1----:R-:W-:Y:S01]  /*175e0*/  IMAD R14, R5, 0x51, RZ ;  /* 0x00000051050e7824 */ /* 0x002fe200078e02ff */
[----:B------:R0:W-:Y:S01]  /*175f0*/  STL.64 [R1+0x27d0], R6 ;  /* 0x0027d00601007387 */ /* 0x0001e20000100a00 */
[----:B------:R-:W-:-:S04]  /*17600*/  IMAD.WIDE R2, R3, 0x2, R8 ;  /* 0x0000000203027825 */ /* 0x000fc800078e0208 */
[----:B------:R-:W-:Y:S01]  /*17610*/  IMAD R15, R5, 0x52, RZ ;  /* 0x00000052050f7824 */ /* 0x000fe200078e02ff */
[----:B------:R1:W-:Y:S01]  /*17620*/  STL.64 [R1+0x27b8], R2 ;  /* 0x0027b80201007387 */ /* 0x0003e20000100a00 */
[----:B0-----:R-:W-:-:S05]  /*17630*/  IMAD.WIDE R6, R14, 0x2, R8 ;  /* 0x000000020e067825 */ /* 0x001fca00078e0208 */
[----:B------:R0:W-:Y:S01]  /*17640*/  STL.64 [R1+0x27a0], R6 ;  /* 0x0027a00601007387 */ /* 0x0001e20000100a00 */
[C---:B-1----:R-:W-:Y:S02]  /*17650*/  IMAD R2, R5.reuse, 0x53, RZ ;  /* 0x0000005305027824 */ /* 0x042fe400078e02ff */
[----:B------:R-:W-:Y:S02]  /*17660*/  IMAD R3, R5, 0x54, RZ ;  /* 0x0000005405037824 */ /* 0x000fe400078e02ff */
[----:B0-----:R-:W-:-:S04]  /*17670*/  IMAD.WIDE R6, R15, 0x2, R8 ;  /* 0x000000020f067825 */ /* 0x001fc800078e0208 */
[--C-:B------:R-:W-:Y:S01]  /*17680*/  IMAD.WIDE R14, R2, 0x2, R8.reuse ;  /* 0x00000002020e7825 */ /* 0x100fe200078e0208 */
[----:B------:R0:W-:Y:S03]  /*17690*/  STL.64 [R1+0x2788], R6 ;  /* 0x0027880601007387 */ /* 0x0001e60000100a00 */
[----:B------:R-:W-:Y:S01]  /*176a0*/  IMAD.WIDE R2, R3, 0x2, R8 ;  /* 0x0000000203027825 */ /* 0x000fe200078e0208 */
[----:B------:R-:W-:Y:S04]  /*176b0*/  STL.64 [R1+0x2770], R14 ;  /* 0x0027700e01007387 */ /* 0x000fe80000100a00 */
[----:B------:R1:W-:Y:S01]  /*176c0*/  STL.64 [R1+0x2758], R2 ;  /* 0x0027580201007387 */ /* 0x0003e20000100a00 */
[----:B0-----:R-:W-:-:S02]  /*176d0*/  IMAD R6, R5, 0x55, RZ ;  /* 0x0000005505067824 */ /* 0x001fc400078e02ff */
[----:B------:R-:W-:Y:S02]  /*176e0*/  IMAD R7, R5, 0x56, RZ ;  /* 0x0000005605077824 */ /* 0x000fe400078e02ff */
[----:B-1----:R-:W-:-:S05]  /*176f0*/  IMAD.WIDE R2, R6, 0x2, R8 ;  /* 0x0000000206027825 */ /* 0x002fca00078e0208 */
[----:B------:R0:W-:Y:S02]  /*17700*/  STL.64 [R1+0x2740], R2 ;  /* 0x0027400201007387 */ /* 0x0001e40000100a00 */
[----:B0-----:R-:W-:-:S05]  /*17710*/  IMAD.WIDE R2, R7, 0x2, R8 ;  /* 0x0000000207027825 */ /* 0x001fca00078e0208 */
[----:B------:R0:W-:Y:S04]  /*17720*/  STL.64 [R1+0x2728], R2 ;  /* 0x0027280201007387 */ /* 0x0001e80000100a00 */
[----:B0-----:R-:W3:Y:S01]  /*17730*/  LDL.LU.64 R2, [R1+0x2f70] ;  /* 0x002f700001027983 */ /* 0x001ee20000300a00 */
[----:B------:R-:W-:-:S03]  /*17740*/  IMAD R14, R5, 0x57, RZ ;  /* 0x00000057050e7824 */ /* 0x000fc600078e02ff */
[----:B------:R-:W-:Y:S01]  /*17750*/  STL [R1+0x2f58], R7 ;  /* 0x002f580701007387 */ /* 0x000fe20000100800 */
[----:B------:R-:W-:-:S03]  /*17760*/  IMAD R15, R5, 0x58, RZ ;  /* 0x00000058050f7824 */ /* 0x000fc600078e02ff */
[----:B------:R0:W-:Y:S02]  /*17770*/  STL [R1+0x2f5c], R6 ;  /* 0x002f5c0601007387 */ /* 0x0001e40000100800 */
[----:B0-----:R-:W-:-:S05]  /*17780*/  IMAD.WIDE R6, R14, 0x2, R8 ;  /* 0x000000020e067825 */ /* 0x001fca00078e0208 */
[----:B------:R0:W-:Y:S04]  /*17790*/  STL.64 [R1+0x2710], R6 ;  /* 0x0027100601007387 */ /* 0x0001e80000100a00 */
[----:B------:R1:W-:Y:S01]  /*177a0*/  STL.64 [R1+0x2f60], R14 ;  /* 0x002f600e01007387 */ /* 0x0003e20000100a00 */
[----:B0-----:R-:W-:-:S04]  /*177b0*/  IMAD.WIDE R6, R15, 0x2, R8 ;  /* 0x000000020f067825 */ /* 0x001fc800078e0208 */
[--C-:B-1----:R-:W-:Y:S01]  /*177c0*/  IMAD.WIDE R14, R13, 0x2, R8.reuse ;  /* 0x000000020d0e7825 */ /* 0x102fe200078e0208 */
[----:B------:R-:W-:Y:S04]  /*177d0*/  STL.64 [R1+0x26f8], R6 ;  /* 0x0026f80601007387 */ /* 0x000fe80000100a00 */
[----:B------:R-:W-:Y:S04]  /*177e0*/  STL.64 [R1+0x2f68], R12 ;  /* 0x002f680c01007387 */ /* 0x000fe80000100a00 */
[----:B------:R0:W-:Y:S02]  /*177f0*/  STL.64 [R1+0x26e0], R14 ;  /* 0x0026e00e01007387 */ /* 0x0001e40000100a00 */
[----:B0-----:R-:W-:-:S04]  /*17800*/  IMAD.WIDE R14, R29, 0x2, R8 ;  /* 0x000000021d0e7825 */ /* 0x001fc800078e0208 */
[----:B---3--:R-:W-:-:S04]  /*17810*/  IMAD.WIDE R6, R2, 0x2, R8 ;  /* 0x0000000202067825 */ /* 0x008fc800078e0208 */
[--C-:B------:R-:W-:Y:S01]  /*17820*/  IMAD.WIDE R12, R3, 0x2, R8.reuse ;  /* 0x00000002030c7825 */ /* 0x100fe200078e0208 */
[----:B------:R0:W-:Y:S04]  /*17830*/  STL.64 [R1+0x26c8], R6 ;  /* 0x0026c80601007387 */ /* 0x0001e80000100a00 */
[----:B------:R1:W-:Y:S04]  /*17840*/  STL.64 [R1+0x26b0], R12 ;  /* 0x0026b00c01007387 */ /* 0x0003e80000100a00 */
[----:B------:R3:W-:Y:S01]  /*17850*/  STL.64 [R1+0x2698], R14 ;  /* 0x0026980e01007387 */ /* 0x0007e20000100a00 */
[----:B0-----:R-:W-:-:S04]  /*17860*/  IMAD.WIDE R6, R28, 0x2, R8 ;  /* 0x000000021c067825 */ /* 0x001fc800078e0208 */
[--C-:B-1----:R-:W-:Y:S01]  /*17870*/  IMAD.WIDE R12, R27, 0x2, R8.reuse ;  /* 0x000000021b0c7825 */ /* 0x102fe200078e0208 */
[----:B------:R0:W-:Y:S03]  /*17880*/  STL.64 [R1+0x2680], R6 ;  /* 0x0026800601007387 */ /* 0x0001e60000100a00 */
[--C-:B---3--:R-:W-:Y:S01]  /*17890*/  IMAD.WIDE R14, R26, 0x2, R8.reuse ;  /* 0x000000021a0e7825 */ /* 0x108fe200078e0208 */
        /* <DEDUP_REMOVED lines=21> */
[----:B-1----:R-:W-:Y:S01]  /*179f0*/  IMAD.WIDE R12, R16, 0x2, R8 ;  /* 0x00000002100c7825 */ /* 0x002fe200078e0208 */
[----:B------:R0:W-:Y:S04]  /*17a00*/  STL.64 [R1+0x2560], R6 ;  /* 0x0025600601007387 */ /* 0x0001e80000100a00 */
[----:B------:R2:W-:Y:S01]  /*17a10*/  STL.64 [R1+0x2548], R12 ;  /* 0x0025480c01007387 */ /* 0x0005e20000100a00 */
[C---:B---3--:R-:W-:Y:S01]  /*17a20*/  SHF.L.U32 R15, R5.reuse, 0x1, RZ ;  /* 0x00000001050f7819 */ /* 0x048fe200000006ff */
[C---:B0-----:R-:W-:Y:S02]  /*17a30*/  IMAD R6, R5.reuse, 0x3, RZ ;  /* 0x0000000305067824 */ /* 0x041fe400078e02ff */
[----:B--2---:R-:W-:-:S05]  /*17a40*/  IMAD.WIDE R12, R5, 0x2, R10 ;  /* 0x00000002050c7825 */ /* 0x004fca00078e020a */
[----:B------:R0:W-:Y:S01]  /*17a50*/  STL.64 [R1+0x2f20], R12 ;  /* 0x002f200c01007387 */ /* 0x0001e20000100a00 */
[----:B------:R-:W-:Y:S02]  /*17a60*/  IMAD.SHL.U32 R7, R5, 0x4, RZ ;  /* 0x0000000405077824 */ /* 0x000fe400078e00ff */
[----:B0-----:R-:W-:-:S04]  /*17a70*/  IMAD.WIDE R12, R15, 0x2, R10 ;  /* 0x000000020f0c7825 */ /* 0x001fc800078e020a */
[--C-:B------:R-:W-:Y:S01]  /*17a80*/  IMAD.WIDE R14, R6, 0x2, R10.reuse ;  /* 0x00000002060e7825 */ /* 0x100fe200078e020a */
[----:B------:R0:W-:Y:S04]  /*17a90*/  STL.64 [R1+0x2530], R12 ;  /* 0x0025300c01007387 */ /* 0x0001e80000100a00 */
[----:B------:R1:W-:Y:S01]  /*17aa0*/  STL.64 [R1+0x2528], R14 ;  /* 0x0025280e01007387 */ /* 0x0003e20000100a00 */
[----:B------:R-:W-:Y:S01]  /*17ab0*/  MOV R6, c[0x0][0x1a4] ;  /* 0x0000690000067a02 */ /* 0x000fe20000000f00 */
[----:B0-----:R-:W-:Y:S01]  /*17ac0*/  IMAD.WIDE R12, R7, 0x2, R10 ;  /* 0x00000002070c7825 */ /* 0x001fe200078e020a */
[----:B-1----:R-:W-:-:S03]  /*17ad0*/  MOV R14, c[0x0][0x1a4] ;  /* 0x00006900000e7a02 */ /* 0x002fc60000000f00 */
[----:B------:R-:W-:Y:S01]  /*17ae0*/  IMAD.MOV.U32 R15, RZ, RZ, c[0x0][0x1a4] ;  /* 0x00006900ff0f7624 */ /* 0x000fe200078e00ff */
[----:B------:R0:W-:Y:S01]  /*17af0*/  STL.64 [R1+0x2520], R12 ;  /* 0x0025200c01007387 */ /* 0x0001e20000100a00 */
[----:B------:R-:W-:Y:S02]  /*17b00*/  IMAD R14, R14, 0x5, RZ ;  /* 0x000000050e0e7824 */ /* 0x000fe400078e02ff */
[----:B------:R-:W-:Y:S02]  /*17b10*/  IMAD R15, R15, 0x6, RZ ;  /* 0x000000060f0f7824 */ /* 0x000fe400078e02ff */
[----:B------:R-:W-:Y:S02]  /*17b20*/  IMAD R6, R6, 0x7, RZ ;  /* 0x0000000706067824 */ /* 0x000fe400078e02ff */
[----:B0-----:R-:W-:Y:S01]  /*17b30*/  IMAD.WIDE R12, R14, 0x2, R10 ;  /* 0x000000020e0c7825 */ /* 0x001fe200078e020a */
[----:B------:R-:W-:-:S04]  /*17b40*/  MOV R7, c[0x0][0x1a4] ;  /* 0x0000690000077a02 */ /* 0x000fc80000000f00 */
[----:B------:R0:W-:Y:S01]  /*17b50*/  STL.64 [R1+0x2518], R12 ;  /* 0x0025180c01007387 */ /* 0x0001e20000100a00 */
[----:B------:R-:W-:Y:S01]  /*17b60*/  SHF.L.U32 R7, R7, 0x3, RZ ;  /* 0x0000000307077819 */ /* 0x000fe200000006ff */
[----:B0-----:R-:W-:-:S04]  /*17b70*/  IMAD.WIDE R12, R15, 0x2, R10 ;  /* 0x000000020f0c7825 */ /* 0x001fc800078e020a */
[--C-:B------:R-:W-:Y:S01]  /*17b80*/  IMAD.WIDE R14, R6, 0x2, R10.reuse ;  /* 0x00000002060e7825 */ /* 0x100fe200078e020a */
[----:B------:R0:W-:Y:S04]  /*17b90*/  STL.64 [R1+0x2510], R12 ;  /* 0x0025100c01007387 */ /* 0x0001e80000100a00 */
[----:B------:R1:W-:Y:S01]  /*17ba0*/  STL.64 [R1+0x2508], R14 ;  /* 0x0025080e01007387 */ /* 0x0003e20000100a00 */
[----:B------:R-:W-:Y:S01]  /*17bb0*/  MOV R6, c[0x0][0x1a4] ;  /* 0x0000690000067a02 */ /* 0x000fe20000000f00 */
[----:B0-----:R-:W-:-:S04]  /*17bc0*/  IMAD.WIDE R12, R7, 0x2, R10 ;  /* 0x00000002070c7825 */ /* 0x001fc800078e020a */
[----:B-1----:R-:W-:Y:S01]  /*17bd0*/  IMAD.MOV.U32 R14, RZ, RZ, c[0x0][0x1a4] ;  /* 0x00006900ff0e7624 */ /* 0x002fe200078e00ff */
[----:B------:R-:W-:-:S03]  /*17be0*/  MOV R15, c[0x0][0x1a4] ;  /* 0x00006900000f7a02 */ /* 0x000fc60000000f00 */
[----:B------:R-:W-:Y:S01]  /*17bf0*/  IMAD R14, R14, 0x9, RZ ;  /* 0x000000090e0e7824 */ /* 0x000fe200078e02ff */
[----:B------:R0:W-:Y:S01]  /*17c00*/  STL.64 [R1+0x2500], R12 ;  /* 0x0025000c01007387 */ /* 0x0001e20000100a00 */
[----:B------:R-:W-:Y:S02]  /*17c10*/  IMAD R15, R15, 0xa, RZ ;  /* 0x0000000a0f0f7824 */ /* 0x000fe400078e02ff */
[----:B------:R-:W-:Y:S02]  /*17c20*/  IMAD R6, R6, 0xb, RZ ;  /* 0x0000000b06067824 */ /* 0x000fe400078e02ff */
[----:B0-----:R-:W-:-:S05]  /*17c30*/  IMAD.WIDE R12, R14, 0x2, R10 ;  /* 0x000000020e0c7825 */ /* 0x001fca00078e020a */
[----:B------:R0:W-:Y:S01]  /*17c40*/  STL.64 [R1+0x24f8], R12 ;  /* 0x0024f80c01007387 */ /* 0x0001e20000100a00 */
[----:B------:R-:W-:-:S04]  /*17c50*/  IMAD.MOV.U32 R7, RZ, RZ, c[0x0][0x1a4] ;  /* 0x00006900ff077624 */ /* 0x000fc800078e00ff */
[----:B------:R-:W-:Y:S02]  /*17c60*/  IMAD R7, R7, 0xc, RZ ;  /* 0x0000000c07077824 */ /* 0x000fe400078e02ff */
        /* <DEDUP_REMOVED lines=47> */
[----:B------:R-:W-:Y:S02]  /*17f60*/  IMAD R7, R7, 0x18, RZ ;  /* 0x0000001807077824 */ /* 0x000fe400078e02ff */
[----:B0-----:R-:W-:-:S04]  /*17f70*/  IMAD.WIDE R12, R15, 0x2, R10 ;  /* 0x000000020f0c7825 */ /* 0x001fc800078e020a */
[--C-:B------:R-:W-:Y:S01]  /*17f80*/  IMAD.WIDE R14, R6, 0x2, R10.reuse ;  /* 0x00000002060e7825 */ /* 0x100fe200078e020a */
[----:B------:R0:W-:Y:S04]  /*17f90*/  STL.64 [R1+0x2490], R12 ;  /* 0x0024900c01007387 */ /* 0x0001e80000100a00 */
[----:B------:R1:W-:Y:S01]  /*17fa0*/  STL.64 [R1+0x2488], R14 ;  /* 0x0024880e01007387 */ /* 0x0003e20000100a00 */
[----:B------:R-:W-:Y:S02]  /*17fb0*/  IMAD.MOV.U32 R6, RZ, RZ, c[0x0][0x1a4] ;  /* 0x00006900ff067624 */ /* 0x000fe400078e00ff */
[----:B0-----:R-:W-:Y:S01]  /*17fc0*/  IMAD.WIDE R12, R7, 0x2, R10 ;  /* 0x00000002070c7825 */ /* 0x001fe200078e020a */
[----:B-1----:R-:W-:Y:S02]  /*17fd0*/  MOV R14, c[0x0][0x1a4] ;  /* 0x00006900000e7a02 */ /* 0x002fe40000000f00 */
[----:B------:R-:W-:-:S03]  /*17fe0*/  MOV R15, c[0x0][0x1a4] ;  /* 0x00006900000f7a02 */ /* 0x000fc60000000f00 */
[----:B------:R-:W-:Y:S01]  /*17ff0*/  IMAD R14, R14, 0x19, RZ ;  /* 0x000000190e0e7824 */ /* 0x000fe200078e02ff */
[----:B------:R0:W-:Y:S01]  /*18000*/  STL.64 [R1+0x2480], R12 ;  /* 0x0024800c01007387 */ /* 0x0001e20000100a00 */
[----:B------:R-:W-:Y:S02]  /*18010*/  IMAD R15, R15, 0x1a, RZ ;  /* 0x0000001a0f0f7824 */ /* 0x000fe400078e02ff */
[----:B------:R-:W-:Y:S01]  /*18020*/  IMAD R6, R6, 0x1b, RZ ;  /* 0x0000001b06067824 */ /* 0x000fe200078e02ff */
[----:B------:R-:W-:Y:S01]  /*18030*/  MOV R7, c[0x0][0x1a4] ;  /* 0x0000690000077a02 */ /* 0x000fe20000000f00 */
[----:B0-----:R-:W-:-:S05]  /*18040*/  IMAD.WIDE R12, R14, 0x2, R10 ;  /* 0x000000020e0c7825 */ /* 0x001fca00078e020a */
[----:B------:R0:W-:Y:S01]  /*18050*/  STL.64 [R1+0x2478], R12 ;  /* 0x0024780c01007387 */ /* 0x0001e20000100a00 */
[----:B------:R-:W-:Y:S02]  /*18060*/  IMAD R7, R7, 0x1c, RZ ;  /* 0x0000001c07077824 */ /* 0x000fe400078e02ff */
        /* <DEDUP_REMOVED lines=12> */
[----:B------:R-:W-:Y:S02]  /*18130*/  IMAD.MOV.U32 R7, RZ, RZ, c[0x0][0x1a4] ;  /* 0x00006900ff077624 */ /* 0x000fe400078e00ff */
[----:B0-----:R-:W-:-:S05]  /*18140*/  IMAD.WIDE R12, R14, 0x2, R10 ;  /* 0x000000020e0c7825 */ /* 0x001fca00078e020a */
[----:B------:R0:W-:Y:S01]  /*18150*/  STL.64 [R1+0x2458], R12 ;  /* 0x0024580c01007387 */ /* 0x0001e20000100a00 */
[----:B------:R-:W-:Y:S01]  /*18160*/  SHF.L.U32 R7, R7, 0x5, RZ ;  /* 0x0000000507077819 */ /* 0x000fe200000006ff */
        /* <DEDUP_REMOVED lines=203> */
[----:B------:R-:W-:Y:S02]  /*18e20*/  IMAD.MOV.U32 R7, RZ, RZ, c[0x0][0x1a4] ;  /* 0x00006900ff077624 */ /* 0x000fe400078e00ff */
[----:B------:R-:W-:Y:S02]  /*18e30*/  IMAD R6, R6, 0x53, RZ ;  /* 0x0000005306067824 */ /* 0x000fe400078e02ff */
[----:B0-----:R-:W-:-:S04]  /*18e40*/  IMAD.WIDE R12, R14, 0x2, R10 ;  /* 0x000000020e0c7825 */ /* 0x001fc800078e020a */
[--C-:B------:R-:W-:Y:S01]  /*18e50*/  IMAD.WIDE R14, R15, 0x2, R10.reuse ;  /* 0x000000020f0e7825 */ /* 0x100fe200078e020a */
[----:B------:R0:W-:Y:S03]  /*18e60*/  STL.64 [R1+0x22b8], R12 ;  /* 0x0022b80c01007387 */ /* 0x0001e60000100a00 */
[----:B------:R-:W-:Y:S01]  /*18e70*/  IMAD R7, R7, 0x54, RZ ;  /* 0x0000005407077824 */ /* 0x000fe200078e02ff */
[----:B0-----:R-:W2:Y:S04]  /*18e80*/  LDL.LU.64 R12, [R1+0x2f68] ;  /* 0x002f6800010c7983 */ /* 0x001ea80000300a00 */
[----:B------:R0:W-:Y:S02]  /*18e90*/  STL.64 [R1+0x22b0], R14 ;  /* 0x0022b00e01007387 */ /* 0x0001e40000100a00 */
[----:B0-----:R-:W-:-:S04]  /*18ea0*/  IMAD.WIDE R14, R6, 0x2, R10 ;  /* 0x00000002060e7825 */ /* 0x001fc800078e020a */
[--C-:B------:R-:W-:Y:S01]  /*18eb0*/  IMAD.WIDE R6, R7, 0x2, R10.reuse ;  /* 0x0000000207067825 */ /* 0x100fe200078e020a */
[----:B------:R0:W-:Y:S04]  /*18ec0*/  STL.64 [R1+0x22a8], R14 ;  /* 0x0022a80e01007387 */ /* 0x0001e80000100a00 */
[----:B0-----:R-:W3:Y:S04]  /*18ed0*/  LDL.LU.64 R14, [R1+0x2f60] ;  /* 0x002f6000010e7983 */ /* 0x001ee80000300a00 */
[----:B------:R0:W-:Y:S04]  /*18ee0*/  STL.64 [R1+0x22a0], R6 ;  /* 0x0022a00601007387 */ /* 0x0001e80000100a00 */
[----:B0-----:R-:W4:Y:S02]  /*18ef0*/  LDL.LU R6, [R1+0x2f5c] ;  /* 0x002f5c0001067983 */ /* 0x001f240000300800 */
[----:B----4-:R-:W-:-:S05]  /*18f00*/  IMAD.WIDE R6, R6, 0x2, R10 ;  /* 0x0000000206067825 */ /* 0x010fca00078e020a */
[----:B------:R0:W-:Y:S04]  /*18f10*/  STL.64 [R1+0x2298], R6 ;  /* 0x0022980601007387 */ /* 0x0001e80000100a00 */
[----:B0-----:R-:W4:Y:S02]  /*18f20*/  LDL.LU R7, [R1+0x2f58] ;  /* 0x002f580001077983 */ /* 0x001f240000300800 */
[----:B----4-:R-:W-:-:S05]  /*18f30*/  IMAD.WIDE R6, R7, 0x2, R10 ;  /* 0x0000000207067825 */ /* 0x010fca00078e020a */
[----:B------:R3:W-:Y:S02]  /*18f40*/  STL.64 [R1+0x2290], R6 ;  /* 0x0022900601007387 */ /* 0x0007e40000100a00 */
[----:B---3--:R-:W-:-:S04]  /*18f50*/  IMAD.WIDE R6, R14, 0x2, R10 ;  /* 0x000000020e067825 */ /* 0x008fc800078e020a */
[--C-:B------:R-:W-:Y:S01]  /*18f60*/  IMAD.WIDE R14, R15, 0x2, R10.reuse ;  /* 0x000000020f0e7825 */ /* 0x100fe200078e020a */
[----:B------:R0:W-:Y:S04]  /*18f70*/  STL.64 [R1+0x2288], R6 ;  /* 0x0022880601007387 */ /* 0x0001e80000100a00 */
[----:B0-----:R-:W3:Y:S04]  /*18f80*/  LDL.LU.64 R6, [R1+0x2f50] ;  /* 0x002f500001067983 */ /* 0x001ee80000300a00 */
[----:B------:R2:W-:Y:S02]  /*18f90*/  STL.64 [R1+0x2280], R14 ;  /* 0x0022800e01007387 */ /* 0x0005e40000100a00 */
[----:B--2---:R-:W-:-:S05]  /*18fa0*/  IMAD.WIDE R14, R13, 0x2, R10 ;  /* 0x000000020d0e7825 */ /* 0x004fca00078e020a */
[----:B------:R0:W-:Y:S02]  /*18fb0*/  STL.64 [R1+0x2278], R14 ;  /* 0x0022780e01007387 */ /* 0x0001e40000100a00 */
[----:B0-----:R-:W-:-:S05]  /*18fc0*/  IMAD.WIDE R14, R2, 0x2, R10 ;  /* 0x00000002020e7825 */ /* 0x001fca00078e020a */
[----:B------:R0:W-:Y:S04]  /*18fd0*/  STL.64 [R1+0x2270], R14 ;  /* 0x0022700e01007387 */ /* 0x0001e80000100a00 */
[----:B0-----:R-:W2:Y:S01]  /*18fe0*/  LDL.LU.64 R14, [R1+0x2f48] ;  /* 0x002f4800010e7983 */ /* 0x001ea20000300a00 */
[----:B------:R-:W-:-:S05]  /*18ff0*/  IMAD.WIDE R2, R3, 0x2, R10 ;  /* 0x0000000203027825 */ /* 0x000fca00078e020a */
[----:B------:R0:W-:Y:S02]  /*19000*/  STL.64 [R1+0x2268], R2 ;  /* 0x0022680201007387 */ /* 0x0001e40000100a00 */
[----:B0-----:R-:W-:-:S04]  /*19010*/  IMAD.WIDE R2, R29, 0x2, R10 ;  /* 0x000000021d027825 */ /* 0x001fc800078e020a */
[--C-:B------:R-:W-:Y:S01]  /*19020*/  IMAD.WIDE R28, R28, 0x2, R10.reuse ;  /* 0x000000021c1c7825 */ /* 0x100fe200078e020a */
[----:B------:R0:W-:Y:S04]  /*19030*/  STL.64 [R1+0x2260], R2 ;  /* 0x0022600201007387 */ /* 0x0001e80000100a00 */
[----:B0-----:R0:W5:Y:S04]  /*19040*/  LDL.LU R2, [R1+0x2f40] ;  /* 0x002f400001027983 */ /* 0x0011680000300800 */
[----:B------:R1:W-:Y:S02]  /*19050*/  STL.64 [R1+0x2258], R28 ;  /* 0x0022581c01007387 */ /* 0x0003e40000100a00 */
[----:B-1----:R-:W-:-:S05]  /*19060*/  IMAD.WIDE R28, R27, 0x2, R10 ;  /* 0x000000021b1c7825 */ /* 0x002fca00078e020a */
[----:B------:R1:W-:Y:S02]  /*19070*/  STL.64 [R1+0x2250], R28 ;  /* 0x0022501c01007387 */ /* 0x0003e40000100a00 */
[----:B-1----:R-:W-:-:S04]  /*19080*/  IMAD.WIDE R28, R26, 0x2, R10 ;  /* 0x000000021a1c7825 */ /* 0x002fc800078e020a */
[--C-:B------:R-:W-:Y:S01]  /*19090*/  IMAD.WIDE R26, R25, 0x2, R10.reuse ;  /* 0x00000002191a7825 */ /* 0x100fe200078e020a */
[----:B------:R1:W-:Y:S04]  /*190a0*/  STL.64 [R1+0x2248], R28 ;  /* 0x0022481c01007387 */ /* 0x0003e80000100a00 */
[----:B------:R4:W-:Y:S01]  /*190b0*/  STL.64 [R1+0x2240], R26 ;  /* 0x0022401a01007387 */ /* 0x0009e20000100a00 */
[----:B-1----:R-:W-:-:S04]  /*190c0*/  IMAD.WIDE R28, R24, 0x2, R10 ;  /* 0x00000002181c7825 */ /* 0x002fc800078e020a */
[--C-:B----4-:R-:W-:Y:S01]  /*190d0*/  IMAD.WIDE R26, R23, 0x2, R10.reuse ;  /* 0x00000002171a7825 */ /* 0x110fe200078e020a */
[----:B------:R-:W-:Y:S03]  /*190e0*/  STL.64 [R1+0x2238], R28 ;  /* 0x0022381c01007387 */ /* 0x000fe60000100a00 */
[--C-:B------:R-:W-:Y:S01]  /*190f0*/  IMAD.WIDE R24, R22, 0x2, R10.reuse ;  /* 0x0000000216187825 */ /* 0x100fe200078e020a */
[----:B------:R-:W-:Y:S03]  /*19100*/  STL.64 [R1+0x2230], R26 ;  /* 0x0022301a01007387 */ /* 0x000fe60000100a00 */
[--C-:B------:R-:W-:Y:S01]  /*19110*/  IMAD.WIDE R22, R21, 0x2, R10.reuse ;  /* 0x0000000215167825 */ /* 0x100fe200078e020a */
[----:B------:R1:W-:Y:S03]  /*19120*/  STL.64 [R1+0x2228], R24 ;  /* 0x0022281801007387 */ /* 0x0003e60000100a00 */
[--C-:B------:R-:W-:Y:S01]  /*19130*/  IMAD.WIDE R20, R20, 0x2, R10.reuse ;  /* 0x0000000214147825 */ /* 0x100fe200078e020a */
[----:B------:R4:W-:Y:S04]  /*19140*/  STL.64 [R1+0x2220], R22 ;  /* 0x0022201601007387 */ /* 0x0009e80000100a00 */
[----:B------:R0:W-:Y:S01]  /*19150*/  STL.64 [R1+0x2218], R20 ;  /* 0x0022181401007387 */ /* 0x0001e20000100a00 */
[----:B-1----:R-:W-:-:S04]  /*19160*/  IMAD.WIDE R24, R19, 0x2, R10 ;  /* 0x0000000213187825 */ /* 0x002fc800078e020a */
[----:B----4-:R-:W-:-:S04]  /*19170*/  IMAD.WIDE R22, R18, 0x2, R10 ;  /* 0x0000000212167825 */ /* 0x010fc800078e020a */
[----:B------:R-:W-:Y:S01]  /*19180*/  IMAD.WIDE R18, R4, 0x2, R10 ;  /* 0x0000000204127825 */ /* 0x000fe200078e020a */
[----:B------:R-:W-:-:S03]  /*19190*/  MOV R4, c[0x0][0x1a4] ;  /* 0x0000690000047a02 */ /* 0x000fc60000000f00 */
[--C-:B0-----:R-:W-:Y:S01]  /*191a0*/  IMAD.WIDE R20, R17, 0x2, R10.reuse ;  /* 0x0000000211147825 */ /* 0x101fe200078e020a */
[----:B------:R-:W-:Y:S03]  /*191b0*/  STL.64 [R1+0x2210], R24 ;  /* 0x0022101801007387 */ /* 0x000fe60000100a00 */
[----:B------:R-:W-:Y:S01]  /*191c0*/  IMAD.WIDE R16, R16, 0x2, R10 ;  /* 0x0000000210107825 */ /* 0x000fe200078e020a */
[----:B------:R-:W-:Y:S03]  /*191d0*/  STL.64 [R1+0x2208], R22 ;  /* 0x0022081601007387 */ /* 0x000fe60000100a00 */
[----:B------:R-:W-:Y:S01]  /*191e0*/  IMAD R4, R4, 0x6c, RZ ;  /* 0x0000006c04047824 */ /* 0x000fe200078e02ff */
[----:B------:R0:W-:Y:S04]  /*191f0*/  STL.64 [R1+0x2200], R20 ;  /* 0x0022001401007387 */ /* 0x0001e80000100a00 */
[----:B------:R1:W-:Y:S04]  /*19200*/  STL.64 [R1+0x21f8], R18 ;  /* 0x0021f81201007387 */ /* 0x0003e80000100a00 */
[----:B------:R-:W-:Y:S01]  /*19210*/  STL.64 [R1+0x21f0], R16 ;  /* 0x0021f01001007387 */ /* 0x000fe20000100a00 */
[----:B0-----:R-:W-:-:S04]  /*19220*/  IMAD.WIDE R20, R12, 0x2, R8 ;  /* 0x000000020c147825 */ /* 0x001fc800078e0208 */
[----:B-1----:R-:W-:Y:S01]  /*19230*/  IMAD.WIDE R18, R12, 0x2, R10 ;  /* 0x000000020c127825 */ /* 0x002fe200078e020a */
[----:B------:R0:W-:Y:S01]  /*19240*/  STL.64 [R1+0x21e8], R20 ;  /* 0x0021e81401007387 */ /* 0x0001e20000100a00 */
[----:B------:R-:W-:-:S03]  /*19250*/  MOV R12, c[0x0][0x1a4] ;  /* 0x00006900000c7a02 */ /* 0x000fc60000000f00 */
[----:B------:R1:W-:Y:S02]  /*19260*/  STL.64 [R1+0x21e0], R18 ;  /* 0x0021e01201007387 */ /* 0x0003e40000100a00 */
[----:B------:R-:W-:Y:S02]  /*19270*/  IMAD R12, R12, 0x6d, RZ ;  /* 0x0000006d0c0c7824 */ /* 0x000fe400078e02ff */
[----:B0-----:R-:W-:-:S04]  /*19280*/  IMAD.WIDE R20, R4, 0x2, R8 ;  /* 0x0000000204147825 */ /* 0x001fc800078e0208 */
[----:B-1----:R-:W-:-:S04]  /*19290*/  IMAD.WIDE R18, R4, 0x2, R10 ;  /* 0x0000000204127825 */ /* 0x002fc800078e020a */
[----:B--2---:R-:W-:-:S05]  /*192a0*/  IMAD.WIDE R16, R4, 0x2, R14 ;  /* 0x0000000204107825 */ /* 0x004fca00078e020e */
[----:B------:R3:W-:Y:S02]  /*192b0*/  STL.64 [R1+0x21d8], R16 ;  /* 0x0021d81001007387 */ /* 0x0007e40000100a00 */
[----:B---3--:R-:W-:-:S05]  /*192c0*/  IMAD.WIDE R16, R4, 0x2, R6 ;  /* 0x0000000204107825 */ /* 0x008fca00078e0206 */
[----:B------:R0:W-:Y:S01]  /*192d0*/  STL.64 [R1+0x21d0], R16 ;  /* 0x0021d01001007387 */ /* 0x0001e20000100a00 */
[----:B------:R-:W-:-:S03]  /*192e0*/  IMAD.MOV.U32 R4, RZ, RZ, c[0x0][0x1a4] ;  /* 0x00006900ff047624 */ /* 0x000fc600078e00ff */
[----:B------:R1:W-:Y:S04]  /*192f0*/  STL.64 [R1+0x21c8], R20 ;  /* 0x0021c81401007387 */ /* 0x0003e80000100a00 */
[----:B------:R2:W-:Y:S01]  /*19300*/  STL.64 [R1+0x21c0], R18 ;  /* 0x0021c01201007387 */ /* 0x0005e20000100a00 */
[----:B0-----:R-:W-:-:S05]  /*19310*/  IMAD.WIDE R16, R12, 0x2, R14 ;  /* 0x000000020c107825 */ /* 0x001fca00078e020e */
[----:B------:R0:W-:Y:S01]  /*19320*/  STL.64 [R1+0x21b8], R16 ;  /* 0x0021b81001007387 */ /* 0x0001e20000100a00 */
[----:B------:R-:W-:Y:S02]  /*19330*/  IMAD R4, R4, 0x6e, RZ ;  /* 0x0000006e04047824 */ /* 0x000fe400078e02ff */
[----:B-1----:R-:W-:-:S04]  /*19340*/  IMAD.WIDE R20, R12, 0x2, R8 ;  /* 0x000000020c147825 */ /* 0x002fc800078e0208 */
[----:B--2---:R-:W-:-:S04]  /*19350*/  IMAD.WIDE R18, R12, 0x2, R10 ;  /* 0x000000020c127825 */ /* 0x004fc800078e020a */
[----:B0-----:R-:W-:Y:S01]  /*19360*/  IMAD.WIDE R16, R12, 0x2, R6 ;  /* 0x000000020c107825 */ /* 0x001fe200078e0206 */
[----:B------:R-:W-:-:S04]  /*19370*/  MOV R12, c[0x0][0x1a4] ;  /* 0x00006900000c7a02 */ /* 0x000fc80000000f00 */
[----:B------:R0:W-:Y:S04]  /*19380*/  STL.64 [R1+0x21b0], R16 ;  /* 0x0021b01001007387 */ /* 0x0001e80000100a00 */
        /* <DEDUP_REMOVED lines=17> */
[----:B0-----:R-:W-:-:S05]  /*194a0*/  IMAD.WIDE R16, R12, 0x2, R6 ;  /* 0x000000020c107825 */ /* 0x001fca00078e0206 */
        /* <DEDUP_REMOVED lines=141> */
[----:B------:R0:W-:Y:S01]  /*19d80*/  STL.64 [R1+0x1fb0], R16 ;  /* 0x001fb01001007387 */ /* 0x0001e20000100a00 */
[----:B------:R-:W-:-:S03]  /*19d90*/  IMAD R12, R12, 0x7f, RZ ;  /* 0x0000007f0c0c7824 */ /* 0x000fc600078e02ff */
[----:B------:R1:W-:Y:S04]  /*19da0*/  STL.64 [R1+0x1fa8], R20 ;  /* 0x001fa81401007387 */ /* 0x0003e80000100a00 */
[----:B------:R2:W-:Y:S01]  /*19db0*/  STL.64 [R1+0x1fa0], R18 ;  /* 0x001fa01201007387 */ /* 0x0005e20000100a00 */
[----:B0-----:R-:W-:-:S04]  /*19dc0*/  IMAD.WIDE R16, R4, 0x2, R14 ;  /* 0x0000000204107825 */ /* 0x001fc800078e020e */
[C---:B-1----:R-:W-:Y:S01]  /*19dd0*/  IMAD.WIDE R20, R4.reuse, 0x2, R6 ;  /* 0x0000000204147825 */ /* 0x042fe200078e0206 */
[----:B------:R0:W-:Y:S03]  /*19de0*/  STL.64 [R1+0x1f98], R16 ;  /* 0x001f981001007387 */ /* 0x0001e60000100a00 */
[C---:B--2---:R-:W-:Y:S01]  /*19df0*/  IMAD.WIDE R18, R4.reuse, 0x2, R8 ;  /* 0x0000000204127825 */ /* 0x044fe200078e0208 */
[----:B------:R-:W-:Y:S04]  /*19e00*/  STL.64 [R1+0x1f90], R20 ;  /* 0x001f901401007387 */ /* 0x000fe80000100a00 */
[----:B------:R-:W-:Y:S01]  /*19e10*/  STL.64 [R1+0x1f88], R18 ;  /* 0x001f881201007387 */ /* 0x000fe20000100a00 */
[----:B0-----:R-:W-:-:S04]  /*19e20*/  IMAD.WIDE R16, R4, 0x2, R10 ;  /* 0x0000000204107825 */ /* 0x001fc800078e020a */
[C---:B------:R-:W-:Y:S01]  /*19e30*/  IMAD.WIDE R4, R12.reuse, 0x2, R14 ;  /* 0x000000020c047825 */ /* 0x040fe200078e020e */
[----:B------:R-:W-:Y:S03]  /*19e40*/  STL.64 [R1+0x1f80], R16 ;  /* 0x001f801001007387 */ /* 0x000fe60000100a00 */
[C---:B------:R-:W-:Y:S01]  /*19e50*/  IMAD.WIDE R14, R12.reuse, 0x2, R6 ;  /* 0x000000020c0e7825 */ /* 0x040fe200078e0206 */
[----:B------:R0:W-:Y:S03]  /*19e60*/  STL.64 [R1+0x1f78], R4 ;  /* 0x001f780401007387 */ /* 0x0001e60000100a00 */
[C---:B------:R-:W-:Y:S01]  /*19e70*/  IMAD.WIDE R6, R12.reuse, 0x2, R8 ;  /* 0x000000020c067825 */ /* 0x040fe200078e0208 */
[----:B------:R1:W-:Y:S04]  /*19e80*/  STL.64 [R1+0x1f70], R14 ;  /* 0x001f700e01007387 */ /* 0x0003e80000100a00 */
[----:B------:R1:W-:Y:S01]  /*19e90*/  STL.64 [R1+0x1f68], R6 ;  /* 0x001f680601007387 */ /* 0x0003e20000100a00 */
[----:B0-----:R-:W-:-:S05]  /*19ea0*/  IMAD.WIDE R4, R12, 0x2, R10 ;  /* 0x000000020c047825 */ /* 0x001fca00078e020a */
[----:B------:R1:W-:Y:S01]  /*19eb0*/  STL.64 [R1+0x1f60], R4 ;  /* 0x001f600401007387 */ /* 0x0003e20000100a00 */
[----:B------:R-:W-:-:S03]  /*19ec0*/  UMOV UR4, URZ ;  /* 0x0000003f00047c82 */ /* 0x000fc60008000000 */
.L_x_19:
[----:B01----:R-:W2:Y:S04]  /*19ed0*/  LDL.64 R4, [R1+0x718] ;  /* 0x0007180001047983 */ /* 0x003ea80000100a00 */
[----:B------:R-:W3:Y:S04]  /*19ee0*/  LDL.64 R6, [R1+0x710] ;  /* 0x0007100001067983 */ /* 0x000ee80000100a00 */
[----:B------:R-:W4:Y:S04]  /*19ef0*/  LDL.64 R14, [R1+0x700] ;  /* 0x00070000010e7983 */ /* 0x000f280000100a00 */
[----:B------:R-:W4:Y:S04]  /*19f00*/  LDL.64 R8, [R1+0x708] ;  /* 0x0007080001087983 */ /* 0x000f280000100a00 */
[----:B------:R-:W4:Y:S04]  /*19f10*/  LDL.64 R20, [R1+0x2f38] ;  /* 0x002f380001147983 */ /* 0x000f280000100a00 */
[----:B------:R-:W4:Y:S04]  /*19f20*/  LDL.64 R18, [R1+0x2f30] ;  /* 0x002f300001127983 */ /* 0x000f280000100a00 */
[----:B------:R-:W4:Y:S04]  /*19f30*/  LDL.64 R10, [R1+0x2f28] ;  /* 0x002f2800010a7983 */ /* 0x000f280000100a00 */
[----:B------:R-:W4:Y:S04]  /*19f40*/  LDL.64 R12, [R1+0x2f20] ;  /* 0x002f2000010c7983 */ /* 0x000f280000100a00 */
[----:B-----5:R0:W-:Y:S04]  /*19f50*/  STL [R1+0x2f40], R2 ;  /* 0x002f400201007387 */ /* 0x0201e80000100800 */
[----:B------:R-:W4:Y:S04]  /*19f60*/  LDL.64 R16, [R1+0x2f18] ;  /* 0x002f180001107983 */ /* 0x000f280000100a00 */
[----:B------:R-:W4:Y:S04]  /*19f70*/  LDL.64 R22, [R1+0x2f10] ;  /* 0x002f100001167983 */ /* 0x000f280000100a00 */
[----:B0-----:R-:W4:Y:S01]  /*19f80*/  LDL.64 R2, [R1+0x2f00] ;  /* 0x002f000001027983 */ /* 0x001f220000100a00 */
[----:B--2---:R-:W-:-:S04]  /*19f90*/  IMAD.WIDE R4, R0, 0x2, R4 ;  /* 0x0000000200047825 */ /* 0x004fc800078e0204 */
[C---:B---3--:R-:W-:Y:S01]  /*19fa0*/  IMAD.WIDE R6, R0.reuse, 0x2, R6 ;  /* 0x0000000200067825 */ /* 0x048fe200078e0206 */
[----:B------:R0:W2:Y:S04]  /*19fb0*/  LDG.E.U16 R26, [R4.64] ;  /* 0x00000006041a7981 */ /* 0x0000a8000c1e1500 */
[----:B------:R1:W3:Y:S01]  /*19fc0*/  LDG.E.U16 R27, [R6.64] ;  /* 0x00000006061b7981 */ /* 0x0002e2000c1e1500 */
[----:B----4-:R-:W-:-:S04]  /*19fd0*/  IMAD.WIDE R8, R0, 0x2, R8 ;  /* 0x0000000200087825 */ /* 0x010fc800078e0208 */
[C---:B0-----:R-:W-:Y:S01]  /*19fe0*/  IMAD.WIDE R4, R0.reuse, 0x2, R14 ;  /* 0x0000000200047825 */ /* 0x041fe200078e020e */
[----:B------:R0:W4:Y:S03]  /*19ff0*/  LDG.E.U16 R24, [R8.64] ;  /* 0x0000000608187981 */ /* 0x000126000c1e1500 */
[C---:B-1----:R-:W-:Y:S01]  /*1a000*/  IMAD.WIDE R6, R0.reuse, 0x2, R20 ;  /* 0x0000000200067825 */ /* 0x042fe200078e0214 */
[----:B------:R1:W4:Y:S04]  /*1a010*/  LDG.E.U16 R25, [R4.64] ;  /* 0x0000000604197981 */ /* 0x000328000c1e1500 */
[----:B------:R-:W4:Y:S04]  /*1a020*/  LDL.64 R20, [R1+0x2530] ;  /* 0x0025300001147983 */ /* 0x000f280000100a00 */
[----:B------:R-:W4:Y:S04]  /*1a030*/  LDL.64 R14, [R1+0x2f08] ;  /* 0x002f0800010e7983 */ /* 0x000f280000100a00 */
[----:B------:R1:W4:Y:S01]  /*1a040*/  LDG.E.U16 R29, [R6.64] ;  /* 0x00000006061d7981 */ /* 0x000322000c1e1500 */
[----:B0-----:R-:W-:-:S04]  /*1a050*/  IMAD.WIDE R8, R0, 0x2, R18 ;  /* 0x0000000200087825 */ /* 0x001fc800078e0212 */
[C---:B------:R-:W-:Y:S01]  /*1a060*/  IMAD.WIDE R10, R0.reuse, 0x2, R10 ;  /* 0x00000002000a7825 */ /* 0x040fe200078e020a */
[----:B------:R0:W4:Y:S03]  /*1a070*/  LDG.E.U16 R28, [R8.64] ;  /* 0x00000006081c7981 */ /* 0x000126000c1e1500 */
[----:B------:R-:W-:-:S04]  /*1a080*/  IMAD.WIDE R12, R0, 0x2, R12 ;  /* 0x00000002000c7825 */ /* 0x000fc800078e020c */
[----:B-1----:R-:W-:-:S04]  /*1a090*/  IMAD.WIDE R4, R0, 0x2, R16 ;  /* 0x0000000200047825 */ /* 0x002fc800078e0210 */
[C---:B------:R-:W-:Y:S01]  /*1a0a0*/  IMAD.WIDE R6, R0.reuse, 0x2, R22 ;  /* 0x0000000200067825 */ /* 0x040fe200078e0216 */
[----:B--2---:R1:W-:Y:S04]  /*1a0b0*/  STL [R1+0x7d4], R26 ;  /* 0x0007d41a01007387 */ /* 0x0043e80000100800 */
[----:B------:R-:W2:Y:S04]  /*1a0c0*/  LDL.64 R18, [R1+0x2ef8] ;  /* 0x002ef80001127983 */ /* 0x000ea80000100a00 */
[----:B---3--:R3:W-:Y:S04]  /*1a0d0*/  STL [R1+0x7d0], R27 ;  /* 0x0007d01b01007387 */ /* 0x0087e80000100800 */
[----:B-1----:R1:W2:Y:S04]  /*1a0e0*/  LDG.E.U16 R26, [R10.64] ;  /* 0x000000060a1a7981 */ /* 0x0022a8000c1e1500 */
[----:B----4-:R-:W-:Y:S04]  /*1a0f0*/  STL [R1+0x7c8], R25 ;  /* 0x0007c81901007387 */ /* 0x010fe80000100800 */
[----:B---3--:R3:W4:Y:S01]  /*1a100*/  LDG.E.U16 R27, [R12.64] ;  /* 0x000000060c1b7981 */ /* 0x008722000c1e1500 */
[----:B-1----:R-:W-:-:S03]  /*1a110*/  IMAD.WIDE R10, R0, 0x2, R20 ;  /* 0x00000002000a7825 */ /* 0x002fc600078e0214 */
[----:B------:R1:W-:Y:S04]  /*1a120*/  STL [R1+0x7cc], R24 ;  /* 0x0007cc1801007387 */ /* 0x0003e80000100800 */
[----:B------:R-:W4:Y:S04]  /*1a130*/  LDL.64 R22, [R1+0x2ee8] ;  /* 0x002ee80001167983 */ /* 0x000f280000100a00 */
[----:B------:R2:W4:Y:S04]  /*1a140*/  LDG.E.U16 R21, [R4.64] ;  /* 0x0000000604157981 */ /* 0x000528000c1e1500 */
[----:B-1----:R-:W4:Y:S01]  /*1a150*/  LDL.64 R24, [R1+0x2ef0] ;  /* 0x002ef00001187983 */ /* 0x002f220000100a00 */
[----:B0-----:R-:W-:-:S03]  /*1a160*/  IMAD.WIDE R8, R0, 0x2, R14 ;  /* 0x0000000200087825 */ /* 0x001fc600078e020e */
[----:B------:R-:W4:Y:S04]  /*1a170*/  LDL.64 R16, [R1+0x2528] ;  /* 0x0025280001107983 */ /* 0x000f280000100a00 */
[----:B------:R-:W4:Y:S04]  /*1a180*/  LDL.64 R14, [R1+0x2ee0] ;  /* 0x002ee000010e7983 */ /* 0x000f280000100a00 */
[----:B------:R0:W-:Y:S04]  /*1a190*/  STL [R1+0x7c4], R29 ;  /* 0x0007c41d01007387 */ /* 0x0001e80000100800 */
[----:B0-----:R0:W4:Y:S01]  /*1a1a0*/  LDG.E.U16 R29, [R6.64] ;  /* 0x00000006061d7981 */ /* 0x001122000c1e1500 */
[----:B---3--:R-:W-:-:S03]  /*1a1b0*/  IMAD.WIDE R12, R0, 0x2, R2 ;  /* 0x00000002000c7825 */ /* 0x008fc600078e0202 */
[----:B------:R1:W-:Y:S04]  /*1a1c0*/  STL [R1+0x7c0], R28 ;  /* 0x0007c01c01007387 */ /* 0x0003e80000100800 */
[----:B-1----:R1:W4:Y:S01]  /*1a1d0*/  LDG.E.U16 R28, [R8.64] ;  /* 0x00000006081c7981 */ /* 0x002322000c1e1500 */
[----:B--2---:R-:W-:-:S03]  /*1a1e0*/  IMAD.WIDE R4, R0, 0x2, R18 ;  /* 0x0000000200047825 */ /* 0x004fc600078e0212 */
[----:B------:R2:W-:Y:S04]  /*1a1f0*/  STL [R1+0x7bc], R26 ;  /* 0x0007bc1a01007387 */ /* 0x0005e80000100800 */
[----:B------:R-:W3:Y:S04]  /*1a200*/  LDL.64 R2, [R1+0x2ed8] ;  /* 0x002ed80001027983 */ /* 0x000ee80000100a00 */
[----:B----4-:R4:W-:Y:S04]  /*1a210*/  STL [R1+0x7b8], R27 ;  /* 0x0007b81b01007387 */ /* 0x0109e80000100800 */
[----:B--2---:R2:W3:Y:S04]  /*1a220*/  LDG.E.U16 R26, [R10.64] ;  /* 0x000000060a1a7981 */ /* 0x0044e8000c1e1500 */
[----:B----4-:R4:W3:Y:S04]  /*1a230*/  LDG.E.U16 R27, [R12.64] ;  /* 0x000000060c1b7981 */ /* 0x0108e8000c1e1500 */
[----:B------:R1:W-:Y:S01]  /*1a240*/  STL [R1+0x7b4], R21 ;  /* 0x0007b41501007387 */ /* 0x0003e20000100800 */
[----:B--2---:R-:W-:-:S03]  /*1a250*/  IMAD.WIDE R10, R0, 0x2, R22 ;  /* 0x00000002000a7825 */ /* 0x004fc600078e0216 */
[----:B------:R3:W2:Y:S01]  /*1a260*/  LDG.E.U16 R23, [R4.64] ;  /* 0x0000000604177981 */ /* 0x0006a2000c1e1500 */
[----:B0-----:R-:W-:-:S03]  /*1a270*/  IMAD.WIDE R6, R0, 0x2, R24 ;  /* 0x0000000200067825 */ /* 0x001fc600078e0218 */
[----:B------:R-:W2:Y:S04]  /*1a280*/  LDL.64 R24, [R1+0x2ec8] ;  /* 0x002ec80001187983 */ /* 0x000ea80000100a00 */
[----:B-1----:R-:W2:Y:S01]  /*1a290*/  LDL.64 R20, [R1+0x2520] ;  /* 0x0025200001147983 */ /* 0x002ea20000100a00 */
[----:B------:R-:W-:-:S03]  /*1a2a0*/  IMAD.WIDE R8, R0, 0x2, R16 ;  /* 0x0000000200087825 */ /* 0x000fc600078e0210 */
[----:B------:R-:W2:Y:S04]  /*1a2b0*/  LDL.64 R18, [R1+0x2ed0] ;  /* 0x002ed00001127983 */ /* 0x000ea80000100a00 */
[----:B------:R-:W2:Y:S04]  /*1a2c0*/  LDL.64 R16, [R1+0x2ec0] ;  /* 0x002ec00001107983 */ /* 0x000ea80000100a00 */
[----:B------:R0:W-:Y:S04]  /*1a2d0*/  STL [R1+0x7b0], R29 ;  /* 0x0007b01d01007387 */ /* 0x0001e80000100800 */
[----:B0-----:R0:W2:Y:S01]  /*1a2e0*/  LDG.E.U16 R29, [R6.64] ;  /* 0x00000006061d7981 */ /* 0x0010a2000c1e1500 */
[----:B----4-:R-:W-:-:S03]  /*1a2f0*/  IMAD.WIDE R12, R0, 0x2, R14 ;  /* 0x00000002000c7825 */ /* 0x010fc600078e020e */
[----:B------:R1:W-:Y:S04]  /*1a300*/  STL [R1+0x7ac], R28 ;  /* 0x0007ac1c01007387 */ /* 0x0003e80000100800 */
[----:B-1----:R1:W2:Y:S01]  /*1a310*/  LDG.E.U16 R28, [R8.64] ;  /* 0x00000006081c7981 */ /* 0x0022a2000c1e1500 */
[----:B---3--:R-:W-:-:S03]  /*1a320*/  IMAD.WIDE R4, R0, 0x2, R2 ;  /* 0x0000000200047825 */ /* 0x008fc600078e0202 */
[----:B------:R3:W-:Y:S04]  /*1a330*/  STL [R1+0x7a8], R26 ;  /* 0x0007a81a01007387 */ /* 0x0007e80000100800 */
[----:B------:R-:W4:Y:S04]  /*1a340*/  LDL.64 R14, [R1+0x2518] ;  /* 0x00251800010e7983 */ /* 0x000f280000100a00 */
[----:B------:R0:W-:Y:S04]  /*1a350*/  STL [R1+0x7a4], R27 ;  /* 0x0007a41b01007387 */ /* 0x0001e80000100800 */
[----:B---3--:R3:W4:Y:S04]  /*1a360*/  LDG.E.U16 R26, [R10.64] ;  /* 0x000000060a1a7981 */ /* 0x008728000c1e1500 */
[----:B--2---:R2:W-:Y:S04]  /*1a370*/  STL [R1+0x7a0], R23 ;  /* 0x0007a01701007387 */ /* 0x0045e80000100800 */
[----:B0-----:R0:W4:Y:S01]  /*1a380*/  LDG.E.U16 R27, [R12.64] ;  /* 0x000000060c1b7981 */ /* 0x001122000c1e1500 */
[----:B------:R-:W-:-:S03]  /*1a390*/  IMAD.WIDE R6, R0, 0x2, R20 ;  /* 0x0000000200067825 */ /* 0x000fc600078e0214 */
[----:B------:R-:W4:Y:S01]  /*1a3a0*/  LDL.64 R20, [R1+0x2ea8] ;  /* 0x002ea80001147983 */ /* 0x000f220000100a00 */
[----:B---3--:R-:W-:-:S03]  /*1a3b0*/  IMAD.WIDE R10, R0, 0x2, R24 ;  /* 0x00000002000a7825 */ /* 0x008fc600078e0218 */
[----:B--2---:R-:W2:Y:S04]  /*1a3c0*/  LDL.64 R22, [R1+0x2eb8] ;  /* 0x002eb80001167983 */ /* 0x004ea80000100a00 */
[----:B------:R4:W3:Y:S01]  /*1a3d0*/  LDG.E.U16 R25, [R4.64] ;  /* 0x0000000604197981 */ /* 0x0008e2000c1e1500 */
[----:B-1----:R-:W-:-:S03]  /*1a3e0*/  IMAD.WIDE R8, R0, 0x2, R18 ;  /* 0x0000000200087825 */ /* 0x002fc600078e0212 */
[----:B------:R-:W3:Y:S04]  /*1a3f0*/  LDL.64 R2, [R1+0x2eb0] ;  /* 0x002eb00001027983 */ /* 0x000ee80000100a00 */
[----:B------:R-:W3:Y:S04]  /*1a400*/  LDL.64 R18, [R1+0x2510] ;  /* 0x0025100001127983 */ /* 0x000ee80000100a00 */
[----:B------:R1:W-:Y:S04]  /*1a410*/  STL [R1+0x79c], R29 ;  /* 0x00079c1d01007387 */ /* 0x0003e80000100800 */
[----:B-1----:R2:W3:Y:S01]  /*1a420*/  LDG.E.U16 R29, [R6.64] ;  /* 0x00000006061d7981 */ /* 0x0024e2000c1e1500 */
[----:B0-----:R-:W-:-:S03]  /*1a430*/  IMAD.WIDE R12, R0, 0x2, R16 ;  /* 0x00000002000c7825 */ /* 0x001fc600078e0210 */
[----:B------:R0:W-:Y:S04]  /*1a440*/  STL [R1+0x798], R28 ;  /* 0x0007981c01007387 */ /* 0x0001e80000100800 */
[----:B0-----:R0:W3:Y:S01]  /*1a450*/  LDG.E.U16 R28, [R8.64] ;  /* 0x00000006081c7981 */ /* 0x0010e2000c1e1500 */
[----:B----4-:R-:W-:-:S03]  /*1a460*/  IMAD.WIDE R4, R0, 0x2, R14 ;  /* 0x0000000200047825 */ /* 0x010fc600078e020e */
[----:B------:R1:W-:Y:S04]  /*1a470*/  STL [R1+0x794], R26 ;  /* 0x0007941a01007387 */ /* 0x0003e80000100800 */
[----:B------:R-:W4:Y:S04]  /*1a480*/  LDL.64 R16, [R1+0x2ea0] ;  /* 0x002ea00001107983 */ /* 0x000f280000100a00 */
[----:B------:R0:W-:Y:S04]  /*1a490*/  STL [R1+0x790], R27 ;  /* 0x0007901b01007387 */ /* 0x0001e80000100800 */
[----:B-1----:R1:W4:Y:S01]  /*1a4a0*/  LDG.E.U16 R26, [R10.64] ;  /* 0x000000060a1a7981 */ /* 0x002322000c1e1500 */
[----:B--2---:R-:W-:-:S03]  /*1a4b0*/  IMAD.WIDE R6, R0, 0x2, R22 ;  /* 0x0000000200067825 */ /* 0x004fc600078e0216 */
[----:B0-----:R0:W2:Y:S04]  /*1a4c0*/  LDG.E.U16 R27, [R12.64] ;  /* 0x000000060c1b7981 */ /* 0x0010a8000c1e1500 */
[----:B---3--:R3:W-:Y:S01]  /*1a4d0*/  STL [R1+0x78c], R25 ;  /* 0x00078c1901007387 */ /* 0x0087e20000100800 */
[----:B-1----:R-:W-:-:S03]  /*1a4e0*/  IMAD.WIDE R10, R0, 0x2, R20 ;  /* 0x00000002000a7825 */ /* 0x002fc600078e0214 */
[----:B------:R-:W2:Y:S04]  /*1a4f0*/  LDL.64 R22, [R1+0x2508] ;  /* 0x0025080001167983 */ /* 0x000ea80000100a00 */
[----:B------:R4:W2:Y:S04]  /*1a500*/  LDG.E.U16 R21, [R4.64] ;  /* 0x0000000604157981 */ /* 0x0008a8000c1e1500 */
[----:B---3--:R-:W3:Y:S01]  /*1a510*/  LDL.64 R24, [R1+0x2e98] ;  /* 0x002e980001187983 */ /* 0x008ee20000100a00 */
[----:B------:R-:W-:-:S03]  /*1a520*/  IMAD.WIDE R8, R0, 0x2, R2 ;  /* 0x0000000200087825 */ /* 0x000fc600078e0202 */
        /* <DEDUP_REMOVED lines=10> */
[----:B--2---:R2:W-:Y:S04]  /*1a5d0*/  STL [R1+0x77c], R27 ;  /* 0x00077c1b01007387 */ /* 0x0045e80000100800 */
[----:B-1----:R1:W4:Y:S04]  /*1a5e0*/  LDG.E.U16 R26, [R10.64] ;  /* 0x000000060a1a7981 */ /* 0x002328000c1e1500 */
[----:B--2---:R2:W4:Y:S04]  /*1a5f0*/  LDG.E.U16 R27, [R12.64] ;  /* 0x000000060c1b7981 */ /* 0x004528000c1e1500 */
[----:B------:R0:W-:Y:S01]  /*1a600*/  STL [R1+0x778], R21 ;  /* 0x0007781501007387 */ /* 0x0001e20000100800 */
[----:B---3--:R-:W-:-:S03]  /*1a610*/  IMAD.WIDE R6, R0, 0x2, R24 ;  /* 0x0000000200067825 */ /* 0x008fc600078e0218 */
[----:B------:R-:W3:Y:S01]  /*1a620*/  LDL.64 R24, [R1+0x2e70] ;  /* 0x002e700001187983 */ /* 0x000ee20000100a00 */
[----:B-1----:R-:W-:-:S03]  /*1a630*/  IMAD.WIDE R10, R0, 0x2, R22 ;  /* 0x00000002000a7825 */ /* 0x002fc600078e0216 */
[----:B------:R4:W3:Y:S04]  /*1a640*/  LDG.E.U16 R23, [R4.64] ;  /* 0x0000000604177981 */ /* 0x0008e8000c1e1500 */
[----:B0-----:R-:W3:Y:S01]  /*1a650*/  LDL.64 R20, [R1+0x2e78] ;  /* 0x002e780001147983 */ /* 0x001ee20000100a00 */
[----:B------:R-:W-:-:S03]  /*1a660*/  IMAD.WIDE R8, R0, 0x2, R14 ;  /* 0x0000000200087825 */ /* 0x000fc600078e020e */
[----:B------:R-:W3:Y:S04]  /*1a670*/  LDL.64 R16, [R1+0x2500] ;  /* 0x0025000001107983 */ /* 0x000ee80000100a00 */
[----:B------:R-:W3:Y:S04]  /*1a680*/  LDL.64 R14, [R1+0x2e68] ;  /* 0x002e6800010e7983 */ /* 0x000ee80000100a00 */
[----:B------:R0:W-:Y:S04]  /*1a690*/  STL [R1+0x774], R29 ;  /* 0x0007741d01007387 */ /* 0x0001e80000100800 */
[----:B0-----:R0:W3:Y:S01]  /*1a6a0*/  LDG.E.U16 R29, [R6.64] ;  /* 0x00000006061d7981 */ /* 0x0010e2000c1e1500 */
[----:B--2---:R-:W-:-:S03]  /*1a6b0*/  IMAD.WIDE R12, R0, 0x2, R2 ;  /* 0x00000002000c7825 */ /* 0x004fc600078e0202 */
[----:B------:R1:W-:Y:S04]  /*1a6c0*/  STL [R1+0x770], R28 ;  /* 0x0007701c01007387 */ /* 0x0003e80000100800 */
[----:B-1----:R1:W3:Y:S01]  /*1a6d0*/  LDG.E.U16 R28, [R8.64] ;  /* 0x00000006081c7981 */ /* 0x0022e2000c1e1500 */
[----:B----4-:R-:W-:-:S03]  /*1a6e0*/  IMAD.WIDE R4, R0, 0x2, R18 ;  /* 0x0000000200047825 */ /* 0x010fc600078e0212 */
[----:B------:R4:W-:Y:S04]  /*1a6f0*/  STL [R1+0x76c], R26 ;  /* 0x00076c1a01007387 */ /* 0x0009e80000100800 */
[----:B------:R-:W2:Y:S04]  /*1a700*/  LDL.64 R2, [R1+0x2e60] ;  /* 0x002e600001027983 */ /* 0x000ea80000100a00 */
[----:B------:R0:W-:Y:S04]  /*1a710*/  STL [R1+0x768], R27 ;  /* 0x0007681b01007387 */ /* 0x0001e80000100800 */
[----:B----4-:R4:W2:Y:S04]  /*1a720*/  LDG.E.U16 R26, [R10.64] ;  /* 0x000000060a1a7981 */ /* 0x0108a8000c1e1500 */
[----:B0-----:R0:W2:Y:S04]  /*1a730*/  LDG.E.U16 R27, [R12.64] ;  /* 0x000000060c1b7981 */ /* 0x0010a8000c1e1500 */
[----:B---3--:R3:W-:Y:S01]  /*1a740*/  STL [R1+0x764], R23 ;  /* 0x0007641701007387 */ /* 0x0087e20000100800 */
[----:B------:R-:W-:-:S03]  /*1a750*/  IMAD.WIDE R6, R0, 0x2, R20 ;  /* 0x0000000200067825 */ /* 0x000fc600078e0214 */
[----:B------:R-:W2:Y:S01]  /*1a760*/  LDL.64 R20, [R1+0x2e50] ;  /* 0x002e500001147983 */ /* 0x000ea20000100a00 */
[----:B----4-:R-:W-:-:S03]  /*1a770*/  IMAD.WIDE R10, R0, 0x2, R24 ;  /* 0x00000002000a7825 */ /* 0x010fc600078e0218 */
[----:B------:R2:W4:Y:S04]  /*1a780*/  LDG.E.U16 R25, [R4.64] ;  /* 0x0000000604197981 */ /* 0x000528000c1e1500 */
[----:B---3--:R-:W3:Y:S01]  /*1a790*/  LDL.64 R22, [R1+0x24f8] ;  /* 0x0024f80001167983 */ /* 0x008ee20000100a00 */
        /* <DEDUP_REMOVED lines=8> */
[----:B--2---:R-:W-:-:S03]  /*1a820*/  IMAD.WIDE R4, R0, 0x2, R2 ;  /* 0x0000000200047825 */ /* 0x004fc600078e0202 */
[----:B------:R1:W-:Y:S04]  /*1a830*/  STL [R1+0x758], R26 ;  /* 0x0007581a01007387 */ /* 0x0003e80000100800 */
[----:B------:R-:W2:Y:S04]  /*1a840*/  LDL.64 R14, [R1+0x24f0] ;  /* 0x0024f000010e7983 */ /* 0x000ea80000100a00 */
[----:B------:R0:W-:Y:S04]  /*1a850*/  STL [R1+0x754], R27 ;  /* 0x0007541b01007387 */ /* 0x0001e80000100800 */
[----:B-1----:R1:W2:Y:S04]  /*1a860*/  LDG.E.U16 R26, [R10.64] ;  /* 0x000000060a1a7981 */ /* 0x0022a8000c1e1500 */
[----:B0-----:R0:W2:Y:S04]  /*1a870*/  LDG.E.U16 R27, [R12.64] ;  /* 0x000000060c1b7981 */ /* 0x0010a8000c1e1500 */
[----:B----4-:R4:W-:Y:S01]  /*1a880*/  STL [R1+0x74c], R25 ;  /* 0x00074c1901007387 */ /* 0x0109e20000100800 */
[----:B---3--:R-:W-:-:S03]  /*1a890*/  IMAD.WIDE R6, R0, 0x2, R22 ;  /* 0x0000000200067825 */ /* 0x008fc600078e0216 */
[----:B------:R-:W3:Y:S01]  /*1a8a0*/  LDL.64 R22, [R1+0x2e30] ;  /* 0x002e300001167983 */ /* 0x000ee20000100a00 */
[----:B-1----:R-:W-:-:S03]  /*1a8b0*/  IMAD.WIDE R10, R0, 0x2, R20 ;  /* 0x00000002000a7825 */ /* 0x002fc600078e0214 */
[----:B------:R2:W3:Y:S04]  /*1a8c0*/  LDG.E.U16 R21, [R4.64] ;  /* 0x0000000604157981 */ /* 0x0004e8000c1e1500 */
[----:B----4-:R-:W4:Y:S01]  /*1a8d0*/  LDL.64 R24, [R1+0x2e40] ;  /* 0x002e400001187983 */ /* 0x010f220000100a00 */
[----:B------:R-:W-:-:S03]  /*1a8e0*/  IMAD.WIDE R8, R0, 0x2, R18 ;  /* 0x0000000200087825 */ /* 0x000fc600078e0212 */
[----:B------:R-:W4:Y:S04]  /*1a8f0*/  LDL.64 R2, [R1+0x2e38] ;  /* 0x002e380001027983 */ /* 0x000f280000100a00 */
[----:B------:R-:W4:Y:S04]  /*1a900*/  LDL.64 R18, [R1+0x24e8] ;  /* 0x0024e80001127983 */ /* 0x000f280000100a00 */
[----:B------:R1:W-:Y:S04]  /*1a910*/  STL [R1+0x748], R29 ;  /* 0x0007481d01007387 */ /* 0x0003e80000100800 */
[----:B-1----:R4:W4:Y:S01]  /*1a920*/  LDG.E.U16 R29, [R6.64] ;  /* 0x00000006061d7981 */ /* 0x002922000c1e1500 */
[----:B0-----:R-:W-:-:S03]  /*1a930*/  IMAD.WIDE R12, R0, 0x2, R16 ;  /* 0x00000002000c7825 */ /* 0x001fc600078e0210 */
[----:B------:R0:W-:Y:S04]  /*1a940*/  STL [R1+0x744], R28 ;  /* 0x0007441c01007387 */ /* 0x0001e80000100800 */
[----:B0-----:R0:W4:Y:S01]  /*1a950*/  LDG.E.U16 R28, [R8.64] ;  /* 0x00000006081c7981 */ /* 0x001122000c1e1500 */
[----:B--2---:R-:W-:-:S03]  /*1a960*/  IMAD.WIDE R4, R0, 0x2, R14 ;  /* 0x0000000200047825 */ /* 0x004fc600078e020e */
[----:B------:R1:W-:Y:S04]  /*1a970*/  STL [R1+0x740], R26 ;  /* 0x0007401a01007387 */ /* 0x0003e80000100800 */
[----:B------:R-:W2:Y:S04]  /*1a980*/  LDL.64 R16, [R1+0x2e28] ;  /* 0x002e280001107983 */ /* 0x000ea80000100a00 */
[----:B------:R0:W-:Y:S04]  /*1a990*/  STL [R1+0x73c], R27 ;  /* 0x00073c1b01007387 */ /* 0x0001e80000100800 */
[----:B-1----:R1:W2:Y:S04]  /*1a9a0*/  LDG.E.U16 R26, [R10.64] ;  /* 0x000000060a1a7981 */ /* 0x0022a8000c1e1500 */
[----:B0-----:R0:W2:Y:S04]  /*1a9b0*/  LDG.E.U16 R27, [R12.64] ;  /* 0x000000060c1b7981 */ /* 0x0010a8000c1e1500 */
[----:B---3--:R3:W-:Y:S01]  /*1a9c0*/  STL [R1+0x738], R21 ;  /* 0x0007381501007387 */ /* 0x0087e20000100800 */
[----:B----4-:R-:W-:-:S03]  /*1a9d0*/  IMAD.WIDE R6, R0, 0x2, R24 ;  /* 0x0000000200067825 */ /* 0x010fc600078e0218 */
[----:B------:R-:W4:Y:S01]  /*1a9e0*/  LDL.64 R24, [R1+0x24e0] ;  /* 0x0024e00001187983 */ /* 0x000f220000100a00 */
[----:B-1----:R-:W-:-:S03]  /*1a9f0*/  IMAD.WIDE R10, R0, 0x2, R22 ;  /* 0x00000002000a7825 */ /* 0x002fc600078e0216 */
[----:B------:R2:W4:Y:S04]  /*1aa00*/  LDG.E.U16 R23, [R4.64] ;  /* 0x0000000604177981 */ /* 0x000528000c1e1500 */
        /* <DEDUP_REMOVED lines=839> */
[----:B------:R-:W4:Y:S04]  /*1de80*/  LDL.64 R24, [R1+0x2928] ;  /* 0x0029280001187983 */ /* 0x000f280000100a00 */
[----:B------:R2:W4:Y:S01]  /*1de90*/  LDG.E.U16 R23, [R4.64] ;  /* 0x0000000604177981 */ /* 0x000522000c1e1500 */
[----:B------:R-:W-:-:S03]  /*1dea0*/  IMAD.WIDE R8, R0, 0x2, R16 ;  /* 0x0000000200087825 */ /* 0x000fc600078e0210 */
[----:B---3--:R-:W3:Y:S04]  /*1deb0*/  LDL.64 R20, [R1+0x2340] ;  /* 0x0023400001147983 */ /* 0x008ee80000100a00 */
        /* <DEDUP_REMOVED lines=10> */
[----:B0-----:R0:W2:Y:S01]  /*1df60*/  LDG.E.U16 R26, [R10.64] ;  /* 0x000000060a1a7981 */ /* 0x0010a2000c1e1500 */
[----:B----4-:R-:W-:-:S03]  /*1df70*/  IMAD.WIDE R8, R0, 0x2, R18 ;  /* 0x0000000200087825 */ /* 0x010fc600078e0212 */
[----:B-1----:R1:W4:Y:S04]  /*1df80*/  LDG.E.U16 R27, [R12.64] ;  /* 0x000000060c1b7981 */ /* 0x002328000c1e1500 */
[----:B------:R1:W-:Y:S01]  /*1df90*/  STL [R1+0x3a0], R23 ;  /* 0x0003a01701007387 */ /* 0x0003e20000100800 */
[----:B0-----:R-:W-:-:S03]  /*1dfa0*/  IMAD.WIDE R10, R0, 0x2, R24 ;  /* 0x00000002000a7825 */ /* 0x001fc600078e0218 */
[----:B------:R-:W4:Y:S04]  /*1dfb0*/  LDL.64 R18, [R1+0x2330] ;  /* 0x0023300001127983 */ /* 0x000f280000100a00 */
[----:B------:R2:W4:Y:S04]  /*1dfc0*/  LDG.E.U16 R25, [R4.64] ;  /* 0x0000000604197981 */ /* 0x000528000c1e1500 */
[----:B-1----:R-:W4:Y:S01]  /*1dfd0*/  LDL.64 R22, [R1+0x2918] ;  /* 0x0029180001167983 */ /* 0x002f220000100a00 */
[----:B---3--:R-:W-:-:S03]  /*1dfe0*/  IMAD.WIDE R6, R0, 0x2, R20 ;  /* 0x0000000200067825 */ /* 0x008fc600078e0214 */
[----:B------:R-:W3:Y:S04]  /*1dff0*/  LDL.64 R2, [R1+0x2910] ;  /* 0x0029100001027983 */ /* 0x000ee80000100a00 */
[----:B------:R-:W3:Y:S04]  /*1e000*/  LDL.64 R20, [R1+0x2908] ;  /* 0x0029080001147983 */ /* 0x000ee80000100a00 */
[----:B------:R0:W-:Y:S04]  /*1e010*/  STL [R1+0x39c], R29 ;  /* 0x00039c1d01007387 */ /* 0x0001e80000100800 */
[----:B0-----:R0:W3:Y:S01]  /*1e020*/  LDG.E.U16 R29, [R6.64] ;  /* 0x00000006061d7981 */ /* 0x0010e2000c1e1500 */
[----:B------:R-:W-:-:S03]  /*1e030*/  IMAD.WIDE R12, R0, 0x2, R16 ;  /* 0x00000002000c7825 */ /* 0x000fc600078e0210 */
[----:B------:R1:W-:Y:S04]  /*1e040*/  STL [R1+0x398], R28 ;  /* 0x0003981c01007387 */ /* 0x0003e80000100800 */
[----:B-1----:R3:W3:Y:S01]  /*1e050*/  LDG.E.U16 R28, [R8.64] ;  /* 0x00000006081c7981 */ /* 0x0026e2000c1e1500 */
[----:B--2---:R-:W-:-:S03]  /*1e060*/  IMAD.WIDE R4, R0, 0x2, R14 ;  /* 0x0000000200047825 */ /* 0x004fc600078e020e */
[----:B------:R1:W-:Y:S04]  /*1e070*/  STL [R1+0x394], R26 ;  /* 0x0003941a01007387 */ /* 0x0003e80000100800 */
[----:B------:R-:W2:Y:S04]  /*1e080*/  LDL.64 R16, [R1+0x2900] ;  /* 0x0029000001107983 */ /* 0x000ea80000100a00 */
[----:B----4-:R4:W-:Y:S04]  /*1e090*/  STL [R1+0x390], R27 ;  /* 0x0003901b01007387 */ /* 0x0109e80000100800 */
[----:B-1----:R1:W2:Y:S04]  /*1e0a0*/  LDG.E.U16 R26, [R10.64] ;  /* 0x000000060a1a7981 */ /* 0x0022a8000c1e1500 */
[----:B----4-:R4:W2:Y:S04]  /*1e0b0*/  LDG.E.U16 R27, [R12.64] ;  /* 0x000000060c1b7981 */ /* 0x0108a8000c1e1500 */
[----:B------:R1:W-:Y:S01]  /*1e0c0*/  STL [R1+0x38c], R25 ;  /* 0x00038c1901007387 */ /* 0x0003e20000100800 */
[----:B0-----:R-:W-:-:S03]  /*1e0d0*/  IMAD.WIDE R6, R0, 0x2, R22 ;  /* 0x0000000200067825 */ /* 0x001fc600078e0216 */
[----:B------:R-:W2:Y:S01]  /*1e0e0*/  LDL.64 R22, [R1+0x2328] ;  /* 0x0023280001167983 */ /* 0x000ea20000100a00 */
[----:B----4-:R-:W-:-:S03]  /*1e0f0*/  IMAD.WIDE R12, R0, 0x2, R18 ;  /* 0x00000002000c7825 */ /* 0x010fc600078e0212 */
        /* <DEDUP_REMOVED lines=13> */
[----:B------:R0:W-:Y:S04]  /*1e1d0*/  STL [R1+0x37c], R27 ;  /* 0x00037c1b01007387 */ /* 0x0001e80000100800 */
[----:B-1----:R1:W2:Y:S04]  /*1e1e0*/  LDG.E.U16 R26, [R10.64] ;  /* 0x000000060a1a7981 */ /* 0x0022a8000c1e1500 */
[----:B0-----:R0:W2:Y:S04]  /*1e1f0*/  LDG.E.U16 R27, [R12.64] ;  /* 0x000000060c1b7981 */ /* 0x0010a8000c1e1500 */
[----:B----4-:R4:W-:Y:S01]  /*1e200*/  STL [R1+0x378], R19 ;  /* 0x0003781301007387 */ /* 0x0109e20000100800 */
[----:B------:R-:W-:-:S03]  /*1e210*/  IMAD.WIDE R6, R0, 0x2, R24 ;  /* 0x0000000200067825 */ /* 0x000fc600078e0218 */
[----:B------:R-:W2:Y:S01]  /*1e220*/  LDL.64 R16, [R1+0x2320] ;  /* 0x0023200001107983 */ /* 0x000ea20000100a00 */
[----:B-1----:R-:W-:-:S03]  /*1e230*/  IMAD.WIDE R10, R0, 0x2, R22 ;  /* 0x00000002000a7825 */ /* 0x002fc600078e0216 */
[----:B------:R-:W2:Y:S04]  /*1e240*/  LDL.64 R24, [R1+0x28d0] ;  /* 0x0028d00001187983 */ /* 0x000ea80000100a00 */
[----:B------:R2:W2:Y:S01]  /*1e250*/  LDG.E.U16 R23, [R4.64] ;  /* 0x0000000604177981 */ /* 0x0004a2000c1e1500 */
[----:B---3--:R-:W-:-:S03]  /*1e260*/  IMAD.WIDE R8, R0, 0x2, R14 ;  /* 0x0000000200087825 */ /* 0x008fc600078e020e */
[----:B----4-:R-:W3:Y:S04]  /*1e270*/  LDL.64 R18, [R1+0x28d8] ;  /* 0x0028d80001127983 */ /* 0x010ee80000100a00 */
        /* <DEDUP_REMOVED lines=10> */
[----:B-1----:R1:W2:Y:S01]  /*1e320*/  LDG.E.U16 R26, [R10.64] ;  /* 0x000000060a1a7981 */ /* 0x0022a2000c1e1500 */
[----:B0-----:R-:W-:-:S03]  /*1e330*/  IMAD.WIDE R8, R0, 0x2, R16 ;  /* 0x0000000200087825 */ /* 0x001fc600078e0210 */
[----:B------:R0:W2:Y:S04]  /*1e340*/  LDG.E.U16 R27, [R12.64] ;  /* 0x000000060c1b7981 */ /* 0x0000a8000c1e1500 */
[----:B------:R0:W-:Y:S01]  /*1e350*/  STL [R1+0x364], R23 ;  /* 0x0003641701007387 */ /* 0x0001e20000100800 */
[----:B-1----:R-:W-:-:S03]  /*1e360*/  IMAD.WIDE R10, R0, 0x2, R24 ;  /* 0x00000002000a7825 */ /* 0x002fc600078e0218 */
[----:B------:R-:W2:Y:S04]  /*1e370*/  LDL.64 R16, [R1+0x28a8] ;  /* 0x0028a80001107983 */ /* 0x000ea80000100a00 */
[----:B------:R2:W2:Y:S04]  /*1e380*/  LDG.E.U16 R25, [R4.64] ;  /* 0x0000000604197981 */ /* 0x0004a8000c1e1500 */
[----:B0-----:R-:W2:Y:S01]  /*1e390*/  LDL.64 R22, [R1+0x2318] ;  /* 0x0023180001167983 */ /* 0x001ea20000100a00 */
[----:B---3--:R-:W-:-:S03]  /*1e3a0*/  IMAD.WIDE R6, R0, 0x2, R18 ;  /* 0x0000000200067825 */ /* 0x008fc600078e0212 */
[----:B------:R-:W3:Y:S04]  /*1e3b0*/  LDL.64 R20, [R1+0x28b8] ;  /* 0x0028b80001147983 */ /* 0x000ee80000100a00 */
[----:B------:R-:W3:Y:S04]  /*1e3c0*/  LDL.64 R18, [R1+0x28b0] ;  /* 0x0028b00001127983 */ /* 0x000ee80000100a00 */
[----:B----4-:R0:W-:Y:S04]  /*1e3d0*/  STL [R1+0x360], R29 ;  /* 0x0003601d01007387 */ /* 0x0101e80000100800 */
[----:B0-----:R0:W4:Y:S01]  /*1e3e0*/  LDG.E.U16 R29, [R6.64] ;  /* 0x00000006061d7981 */ /* 0x001122000c1e1500 */
[----:B------:R-:W-:-:S03]  /*1e3f0*/  IMAD.WIDE R12, R0, 0x2, R14 ;  /* 0x00000002000c7825 */ /* 0x000fc600078e020e */
[----:B------:R1:W-:Y:S04]  /*1e400*/  STL [R1+0x35c], R28 ;  /* 0x00035c1c01007387 */ /* 0x0003e80000100800 */
[----:B-1----:R3:W4:Y:S01]  /*1e410*/  LDG.E.U16 R28, [R8.64] ;  /* 0x00000006081c7981 */ /* 0x002722000c1e1500 */
[----:B--2---:R-:W-:-:S03]  /*1e420*/  IMAD.WIDE R4, R0, 0x2, R2 ;  /* 0x0000000200047825 */ /* 0x004fc600078e0202 */
[----:B------:R1:W-:Y:S04]  /*1e430*/  STL [R1+0x358], R26 ;  /* 0x0003581a01007387 */ /* 0x0003e80000100800 */
[----:B------:R-:W2:Y:S04]  /*1e440*/  LDL.64 R14, [R1+0x2310] ;  /* 0x00231000010e7983 */ /* 0x000ea80000100a00 */
[----:B------:R0:W-:Y:S04]  /*1e450*/  STL [R1+0x354], R27 ;  /* 0x0003541b01007387 */ /* 0x0001e80000100800 */
[----:B-1----:R1:W2:Y:S04]  /*1e460*/  LDG.E.U16 R26, [R10.64] ;  /* 0x000000060a1a7981 */ /* 0x0022a8000c1e1500 */
[----:B0-----:R0:W2:Y:S04]  /*1e470*/  LDG.E.U16 R27, [R12.64] ;  /* 0x000000060c1b7981 */ /* 0x0010a8000c1e1500 */
[----:B------:R1:W-:Y:S01]  /*1e480*/  STL [R1+0x350], R25 ;  /* 0x0003501901007387 */ /* 0x0003e20000100800 */
[----:B------:R-:W-:-:S03]  /*1e490*/  IMAD.WIDE R6, R0, 0x2, R22 ;  /* 0x0000000200067825 */ /* 0x000fc600078e0216 */
[----:B------:R-:W2:Y:S01]  /*1e4a0*/  LDL.64 R22, [R1+0x2890] ;  /* 0x0028900001167983 */ /* 0x000ea20000100a00 */
[----:B0-----:R-:W-:-:S03]  /*1e4b0*/  IMAD.WIDE R12, R0, 0x2, R16 ;  /* 0x00000002000c7825 */ /* 0x001fc600078e0210 */
[----:B------:R2:W2:Y:S04]  /*1e4c0*/  LDG.E.U16 R17, [R4.64] ;  /* 0x0000000604117981 */ /* 0x0004a8000c1e1500 */
[----:B-1----:R-:W2:Y:S01]  /*1e4d0*/  LDL.64 R24, [R1+0x28a0] ;  /* 0x0028a00001187983 */ /* 0x002ea20000100a00 */
        /* <DEDUP_REMOVED lines=17> */
[----:B-1----:R-:W-:-:S03]  /*1e5f0*/  IMAD.WIDE R10, R0, 0x2, R22 ;  /* 0x00000002000a7825 */ /* 0x002fc600078e0216 */
[----:B------:R2:W2:Y:S04]  /*1e600*/  LDG.E.U16 R23, [R4.64] ;  /* 0x0000000604177981 */ /* 0x0004a8000c1e1500 */
[----:B------:R-:W2:Y:S01]  /*1e610*/  LDL.64 R14, [R1+0x2878] ;  /* 0x00287800010e7983 */ /* 0x000ea20000100a00 */
[----:B---3--:R-:W-:-:S03]  /*1e620*/  IMAD.WIDE R8, R0, 0x2, R2 ;  /* 0x0000000200087825 */ /* 0x008fc600078e0202 */
[----:B0-----:R-:W3:Y:S04]  /*1e630*/  LDL.64 R16, [R1+0x2880] ;  /* 0x0028800001107983 */ /* 0x001ee80000100a00 */
[----:B------:R-:W3:Y:S04]  /*1e640*/  LDL.64 R2, [R1+0x2870] ;  /* 0x0028700001027983 */ /* 0x000ee80000100a00 */
[----:B----4-:R0:W-:Y:S04]  /*1e650*/  STL [R1+0x338], R29 ;  /* 0x0003381d01007387 */ /* 0x0101e80000100800 */
[----:B0-----:R3:W4:Y:S01]  /*1e660*/  LDG.E.U16 R29, [R6.64] ;  /* 0x00000006061d7981 */ /* 0x001722000c1e1500 */
[----:B------:R-:W-:-:S03]  /*1e670*/  IMAD.WIDE R12, R0, 0x2, R20 ;  /* 0x00000002000c7825 */ /* 0x000fc600078e0214 */
        /* <DEDUP_REMOVED lines=8> */
[----:B------:R0:W-:Y:S01]  /*1e700*/  STL [R1+0x328], R23 ;  /* 0x0003281701007387 */ /* 0x0001e20000100800 */
[----:B-1----:R-:W-:-:S03]  /*1e710*/  IMAD.WIDE R10, R0, 0x2, R24 ;  /* 0x00000002000a7825 */ /* 0x002fc600078e0218 */
[----:B------:R2:W2:Y:S01]  /*1e720*/  LDG.E.U16 R25, [R4.64] ;  /* 0x0000000604197981 */ /* 0x0004a2000c1e1500 */
[----:B------:R-:W-:-:S03]  /*1e730*/  IMAD.WIDE R8, R0, 0x2, R14 ;  /* 0x0000000200087825 */ /* 0x000fc600078e020e */
[----:B------:R-:W2:Y:S04]  /*1e740*/  LDL.64 R14, [R1+0x2850] ;  /* 0x00285000010e7983 */ /* 0x000ea80000100a00 */
        /* <DEDUP_REMOVED lines=14> */
[----:B------:R1:W-:Y:S04]  /*1e830*/  STL [R1+0x314], R25 ;  /* 0x0003141901007387 */ /* 0x0003e80000100800 */
[----:B0-----:R0:W2:Y:S01]  /*1e840*/  LDG.E.U16 R27, [R12.64] ;  /* 0x000000060c1b7981 */ /* 0x0010a2000c1e1500 */
[----:B------:R-:W-:-:S03]  /*1e850*/  IMAD.WIDE R6, R0, 0x2, R22 ;  /* 0x0000000200067825 */ /* 0x000fc600078e0216 */
[----:B------:R-:W2:Y:S01]  /*1e860*/  LDL.64 R22, [R1+0x2838] ;  /* 0x0028380001167983 */ /* 0x000ea20000100a00 */
[----:B---3--:R-:W-:-:S03]  /*1e870*/  IMAD.WIDE R8, R0, 0x2, R18 ;  /* 0x0000000200087825 */ /* 0x008fc600078e0212 */
[----:B------:R-:W3:Y:S01]  /*1e880*/  LDL.64 R20, [R1+0x2840] ;  /* 0x0028400001147983 */ /* 0x000ee20000100a00 */
[----:B0-----:R-:W-:-:S03]  /*1e890*/  IMAD.WIDE R12, R0, 0x2, R14 ;  /* 0x00000002000c7825 */ /* 0x001fc600078e020e */
[----:B------:R2:W3:Y:S04]  /*1e8a0*/  LDG.E.U16 R15, [R4.64] ;  /* 0x00000006040f7981 */ /* 0x0004e8000c1e1500 */
[----:B-1----:R-:W3:Y:S04]  /*1e8b0*/  LDL.64 R24, [R1+0x22f0] ;  /* 0x0022f00001187983 */ /* 0x002ee80000100a00 */
[----:B------:R-:W3:Y:S04]  /*1e8c0*/  LDL.64 R18, [R1+0x2830] ;  /* 0x0028300001127983 */ /* 0x000ee80000100a00 */
[----:B----4-:R0:W-:Y:S04]  /*1e8d0*/  STL [R1+0x310], R29 ;  /* 0x0003101d01007387 */ /* 0x0101e80000100800 */
[----:B0-----:R0:W3:Y:S01]  /*1e8e0*/  LDG.E.U16 R29, [R6.64] ;  /* 0x00000006061d7981 */ /* 0x0010e2000c1e1500 */
[----:B------:R-:W-:-:S03]  /*1e8f0*/  IMAD.WIDE R10, R0, 0x2, R16 ;  /* 0x00000002000a7825 */ /* 0x000fc600078e0210 */
[----:B------:R1:W-:Y:S04]  /*1e900*/  STL [R1+0x30c], R28 ;  /* 0x00030c1c01007387 */ /* 0x0003e80000100800 */
[----:B-1----:R1:W3:Y:S01]  /*1e910*/  LDG.E.U16 R28, [R8.64] ;  /* 0x00000006081c7981 */ /* 0x0022e2000c1e1500 */
[----:B--2---:R-:W-:-:S03]  /*1e920*/  IMAD.WIDE R4, R0, 0x2, R2 ;  /* 0x0000000200047825 */ /* 0x004fc600078e0202 */
[----:B------:R2:W-:Y:S04]  /*1e930*/  STL [R1+0x308], R26 ;  /* 0x0003081a01007387 */ /* 0x0005e80000100800 */
[----:B------:R-:W4:Y:S04]  /*1e940*/  LDL.64 R16, [R1+0x22e8] ;  /* 0x0022e80001107983 */ /* 0x000f280000100a00 */
[----:B------:R0:W-:Y:S04]  /*1e950*/  STL [R1+0x304], R27 ;  /* 0x0003041b01007387 */ /* 0x0001e80000100800 */
[----:B--2---:R2:W4:Y:S04]  /*1e960*/  LDG.E.U16 R26, [R10.64] ;  /* 0x000000060a1a7981 */ /* 0x004528000c1e1500 */
[----:B0-----:R0:W4:Y:S01]  /*1e970*/  LDG.E.U16 R27, [R12.64] ;  /* 0x000000060c1b7981 */ /* 0x001122000c1e1500 */
[----:B--2---:R-:W-:-:S03]  /*1e980*/  IMAD.WIDE R10, R0, 0x2, R22 ;  /* 0x00000002000a7825 */ /* 0x004fc600078e0216 */
[----:B---3--:R2:W-:Y:S04]  /*1e990*/  STL [R1+0x300], R15 ;  /* 0x0003000f01007387 */ /* 0x0085e80000100800 */
[----:B------:R4:W3:Y:S01]  /*1e9a0*/  LDG.E.U16 R23, [R4.64] ;  /* 0x0000000604177981 */ /* 0x0008e2000c1e1500 */
[----:B-1----:R-:W-:-:S03]  /*1e9b0*/  IMAD.WIDE R8, R0, 0x2, R20 ;  /* 0x0000000200087825 */ /* 0x002fc600078e0214 */
[----:B------:R-:W3:Y:S01]  /*1e9c0*/  LDL.64 R2, [R1+0x2820] ;  /* 0x0028200001027983 */ /* 0x000ee20000100a00 */
[----:B------:R-:W-:-:S03]  /*1e9d0*/  IMAD.WIDE R6, R0, 0x2, R24 ;  /* 0x0000000200067825 */ /* 0x000fc600078e0218 */
[----:B--2---:R-:W3:Y:S04]  /*1e9e0*/  LDL.64 R14, [R1+0x2828] ;  /* 0x00282800010e7983 */ /* 0x004ee80000100a00 */
[----:B------:R-:W3:Y:S04]  /*1e9f0*/  LDL.64 R20, [R1+0x22e0] ;  /* 0x0022e00001147983 */ /* 0x000ee80000100a00 */
[----:B------:R-:W3:Y:S04]  /*1ea00*/  LDL.64 R24, [R1+0x2818] ;  /* 0x0028180001187983 */ /* 0x000ee80000100a00 */
[----:B------:R1:W-:Y:S04]  /*1ea10*/  STL [R1+0x2fc], R29 ;  /* 0x0002fc1d01007387 */ /* 0x0003e80000100800 */
[----:B-1----:R3:W3:Y:S01]  /*1ea20*/  LDG.E.U16 R29, [R6.64] ;  /* 0x00000006061d7981 */ /* 0x0026e2000c1e1500 */
[----:B0-----:R-:W-:-:S03]  /*1ea30*/  IMAD.WIDE R12, R0, 0x2, R18 ;  /* 0x00000002000c7825 */ /* 0x001fc600078e0212 */
[----:B------:R0:W-:Y:S04]  /*1ea40*/  STL [R1+0x2f8], R28 ;  /* 0x0002f81c01007387 */ /* 0x0001e80000100800 */
[----:B------:R-:W3:Y:S04]  /*1ea50*/  LDL.64 R18, [R1+0x2810] ;  /* 0x0028100001127983 */ /* 0x000ee80000100a00 */
[----:B0-----:R0:W3:Y:S01]  /*1ea60*/  LDG.E.U16 R28, [R8.64] ;  /* 0x00000006081c7981 */ /* 0x0010e2000c1e1500 */
[----:B----4-:R-:W-:-:S03]  /*1ea70*/  IMAD.WIDE R4, R0, 0x2, R16 ;  /* 0x0000000200047825 */ /* 0x010fc600078e0210 */
[----:B------:R1:W-:Y:S04]  /*1ea80*/  STL [R1+0x2f4], R26 ;  /* 0x0002f41a01007387 */ /* 0x0003e80000100800 */
[----:B------:R4:W-:Y:S04]  /*1ea90*/  STL [R1+0x2f0], R27 ;  /* 0x0002f01b01007387 */ /* 0x0009e80000100800 */
[----:B-1----:R1:W2:Y:S04]  /*1eaa0*/  LDG.E.U16 R26, [R10.64] ;  /* 0x000000060a1a7981 */ /* 0x0022a8000c1e1500 */
[----:B---3--:R3:W-:Y:S04]  /*1eab0*/  STL [R1+0x2ec], R23 ;  /* 0x0002ec1701007387 */ /* 0x0087e80000100800 */
[----:B----4-:R4:W2:Y:S01]  /*1eac0*/  LDG.E.U16 R27, [R12.64] ;  /* 0x000000060c1b7981 */ /* 0x0108a2000c1e1500 */
[----:B0-----:R-:W-:-:S03]  /*1ead0*/  IMAD.WIDE R8, R0, 0x2, R2 ;  /* 0x0000000200087825 */ /* 0x001fc600078e0202 */
[----:B------:R-:W2:Y:S01]  /*1eae0*/  LDL.64 R16, [R1+0x2800] ;  /* 0x0028000001107983 */ /* 0x000ea20000100a00 */
[----:B------:R-:W-:-:S03]  /*1eaf0*/  IMAD.WIDE R6, R0, 0x2, R14 ;  /* 0x0000000200067825 */ /* 0x000fc600078e020e */
[----:B---3--:R-:W3:Y:S01]  /*1eb00*/  LDL.64 R22, [R1+0x2808] ;  /* 0x0028080001167983 */ /* 0x008ee20000100a00 */
[----:B----4-:R-:W-:-:S03]  /*1eb10*/  IMAD.WIDE R12, R0, 0x2, R20 ;  /* 0x00000002000c7825 */ /* 0x010fc600078e0214 */
[----:B------:R0:W4:Y:S01]  /*1eb20*/  LDG.E.U16 R21, [R4.64] ;  /* 0x0000000604157981 */ /* 0x000122000c1e1500 */
[----:B-1----:R-:W-:-:S03]  /*1eb30*/  IMAD.WIDE R10, R0, 0x2, R24 ;  /* 0x00000002000a7825 */ /* 0x002fc600078e0218 */
[----:B------:R-:W4:Y:S04]  /*1eb40*/  LDL.64 R14, [R1+0x22d8] ;  /* 0x0022d800010e7983 */ /* 0x000f280000100a00 */
[----:B------:R1:W4:Y:S04]  /*1eb50*/  LDG.E.U16 R25, [R8.64] ;  /* 0x0000000608197981 */ /* 0x000328000c1e1500 */
[----:B------:R-:W4:Y:S04]  /*1eb60*/  LDL.64 R2, [R1+0x27f8] ;  /* 0x0027f80001027983 */ /* 0x000f280000100a00 */
[----:B------:R3:W4:Y:S04]  /*1eb70*/  LDG.E.U16 R24, [R6.64] ;  /* 0x0000000606187981 */ /* 0x000728000c1e1500 */
[----:B------:R0:W-:Y:S04]  /*1eb80*/  STL [R1+0x2e8], R29 ;  /* 0x0002e81d01007387 */ /* 0x0001e80000100800 */
[----:B0-----:R4:W4:Y:S01]  /*1eb90*/  LDG.E.U16 R29, [R10.64] ;  /* 0x000000060a1d7981 */ /* 0x001922000c1e1500 */
[----:B------:R-:W-:-:S03]  /*1eba0*/  IMAD.WIDE R4, R0, 0x2, R18 ;  /* 0x0000000200047825 */ /* 0x000fc600078e0212 */
[----:B------:R0:W-:Y:S04]  /*1ebb0*/  STL [R1+0x2e4], R28 ;  /* 0x0002e41c01007387 */ /* 0x0001e80000100800 */
[----:B------:R-:W4:Y:S04]  /*1ebc0*/  LDG.E.U16 R5, [R4.64] ;  /* 0x0000000604057981 */ /* 0x000f28000c1e1500 */
[----:B0-----:R0:W4:Y:S04]  /*1ebd0*/  LDG.E.U16 R28, [R12.64] ;  /* 0x000000060c1c7981 */ /* 0x001128000c1e1500 */
[----:B--2---:R-:W-:Y:S01]  /*1ebe0*/  STL [R1+0x2dc], R27 ;  /* 0x0002dc1b01007387 */ /* 0x004fe20000100800 */
[----:B-1----:R-:W-:-:S03]  /*1ebf0*/  IMAD.WIDE R8, R0, 0x2, R16 ;  /* 0x0000000200087825 */ /* 0x002fc600078e0210 */
[----:B------:R1:W-:Y:S01]  /*1ec00*/  STL [R1+0x2e0], R26 ;  /* 0x0002e01a01007387 */ /* 0x0003e20000100800 */
[----:B---3--:R-:W-:-:S03]  /*1ec10*/  IMAD.WIDE R6, R0, 0x2, R22 ;  /* 0x0000000200067825 */ /* 0x008fc600078e0216 */
[----:B------:R-:W2:Y:S04]  /*1ec20*/  LDG.E.U16 R9, [R8.64] ;  /* 0x0000000608097981 */ /* 0x000ea8000c1e1500 */
[----:B------:R-:W3:Y:S01]  /*1ec30*/  LDG.E.U16 R7, [R6.64] ;  /* 0x0000000606077981 */ /* 0x000ee2000c1e1500 */
[----:B----4-:R-:W-:-:S03]  /*1ec40*/  IMAD.WIDE R10, R0, 0x2, R14 ;  /* 0x00000002000a7825 */ /* 0x010fc600078e020e */
[----:B-1----:R-:W4:Y:S04]  /*1ec50*/  LDL.64 R26, [R1+0x27f0] ;  /* 0x0027f000011a7983 */ /* 0x002f280000100a00 */
[----:B------:R1:W-:Y:S04]  /*1ec60*/  STL [R1+0x2d8], R21 ;  /* 0x0002d81501007387 */ /* 0x0003e80000100800 */
[----:B------:R-:W2:Y:S04]  /*1ec70*/  LDL.64 R18, [R1+0x22d0] ;  /* 0x0022d00001127983 */ /* 0x000ea80000100a00 */
[----:B-1----:R-:W2:Y:S04]  /*1ec80*/  LDL.64 R20, [R1+0x27e8] ;  /* 0x0027e80001147983 */ /* 0x002ea80000100a00 */
[----:B------:R-:W-:Y:S04]  /*1ec90*/  STL [R1+0x2d0], R25 ;  /* 0x0002d01901007387 */ /* 0x000fe80000100800 */
[----:B------:R1:W-:Y:S04]  /*1eca0*/  STL [R1+0x2d4], R24 ;  /* 0x0002d41801007387 */ /* 0x0003e80000100800 */
[----:B------:R-:W2:Y:S04]  /*1ecb0*/  LDL.64 R16, [R1+0x27d8] ;  /* 0x0027d80001107983 */ /* 0x000ea80000100a00 */
[----:B-1----:R-:W2:Y:S04]  /*1ecc0*/  LDL.64 R24, [R1+0x27e0] ;  /* 0x0027e00001187983 */ /* 0x002ea80000100a00 */
[----:B------:R1:W-:Y:S01]  /*1ecd0*/  STL [R1+0x2cc], R29 ;  /* 0x0002cc1d01007387 */ /* 0x0003e20000100800 */
[----:B0-----:R-:W-:-:S03]  /*1ece0*/  IMAD.WIDE R12, R0, 0x2, R2 ;  /* 0x00000002000c7825 */ /* 0x001fc600078e0202 */
[----:B------:R-:W2:Y:S04]  /*1ecf0*/  LDL.64 R22, [R1+0x27d0] ;  /* 0x0027d00001167983 */ /* 0x000ea80000100a00 */
[----:B------:R-:W2:Y:S04]  /*1ed00*/  LDL.64 R14, [R1+0x22c8] ;  /* 0x0022c800010e7983 */ /* 0x000ea80000100a00 */
[----:B-1----:R-:W2:Y:S04]  /*1ed10*/  LDG.E.U16 R29, [R10.64] ;  /* 0x000000060a1d7981 */ /* 0x002ea8000c1e1500 */
[----:B------:R-:W2:Y:S04]  /*1ed20*/  LDL.64 R2, [R1+0x27c8] ;  /* 0x0027c80001027983 */ /* 0x000ea80000100a00 */
[----:B------:R0:W-:Y:S04]  /*1ed30*/  STL [R1+0x2c8], R28 ;  /* 0x0002c81c01007387 */ /* 0x0001e80000100800 */
[----:B------:R4:W-:Y:S04]  /*1ed40*/  STL [R1+0x2c4], R5 ;  /* 0x0002c40501007387 */ /* 0x0009e80000100800 */
[----:B0-----:R0:W2:Y:S04]  /*1ed50*/  LDG.E.U16 R28, [R12.64] ;  /* 0x000000060c1c7981 */ /* 0x0010a8000c1e1500 */
[----:B---3--:R-:W-:Y:S01]  /*1ed60*/  STL [R1+0x2c0], R7 ;  /* 0x0002c00701007387 */ /* 0x008fe20000100800 */
[----:B----4-:R-:W-:-:S03]  /*1ed70*/  IMAD.WIDE R4, R0, 0x2, R26 ;  /* 0x0000000200047825 */ /* 0x010fc600078e021a */
[----:B--2---:R1:W-:Y:S02]  /*1ed80*/  STL [R1+0x2bc], R9 ;  /* 0x0002bc0901007387 */ /* 0x0043e40000100800 */
[C---:B-1----:R-:W-:Y:S02]  /*1ed90*/  IMAD.WIDE R8, R0.reuse, 0x2, R18 ;  /* 0x0000000200087825 */ /* 0x042fe400078e0212 */
[----:B------:R-:W2:Y:S02]  /*1eda0*/  LDL.64 R18, [R1+0x27b8] ;  /* 0x0027b80001127983 */ /* 0x000ea40000100a00 */
[C---:B------:R-:W-:Y:S02]  /*1edb0*/  IMAD.WIDE R6, R0.reuse, 0x2, R20 ;  /* 0x0000000200067825 */ /* 0x040fe400078e0214 */
[----:B------:R-:W3:Y:S04]  /*1edc0*/  LDL.64 R20, [R1+0x27c0] ;  /* 0x0027c00001147983 */ /* 0x000ee80000100a00 */
[----:B------:R1:W4:Y:S04]  /*1edd0*/  LDG.E.U16 R27, [R8.64] ;  /* 0x00000006081b7981 */ /* 0x000328000c1e1500 */
[----:B------:R0:W4:Y:S04]  /*1ede0*/  LDG.E.U16 R26, [R6.64] ;  /* 0x00000006061a7981 */ /* 0x000128000c1e1500 */
[----:B------:R0:W-:Y:S04]  /*1edf0*/  STL [R1+0x2b8], R29 ;  /* 0x0002b81d01007387 */ /* 0x0001e80000100800 */
[----:B0-----:R0:W4:Y:S01]  /*1ee00*/  LDG.E.U16 R29, [R4.64] ;  /* 0x00000006041d7981 */ /* 0x001122000c1e1500 */
[----:B------:R-:W-:-:S03]  /*1ee10*/  IMAD.WIDE R12, R0, 0x2, R16 ;  /* 0x00000002000c7825 */ /* 0x000fc600078e0210 */
[----:B------:R-:W4:Y:S01]  /*1ee20*/  LDL.64 R16, [R1+0x22c0] ;  /* 0x0022c00001107983 */ /* 0x000f220000100a00 */
[----:B------:R-:W-:-:S03]  /*1ee30*/  IMAD.WIDE R10, R0, 0x2, R24 ;  /* 0x00000002000a7825 */ /* 0x000fc600078e0218 */
[----:B------:R2:W4:Y:S01]  /*1ee40*/  LDG.E.U16 R25, [R12.64] ;  /* 0x000000060c197981 */ /* 0x000522000c1e1500 */
[----:B------:R-:W-:-:S03]  /*1ee50*/  IMAD.WIDE R6, R0, 0x2, R14 ;  /* 0x0000000200067825 */ /* 0x000fc600078e020e */
[----:B------:R3:W4:Y:S01]  /*1ee60*/  LDG.E.U16 R24, [R10.64] ;  /* 0x000000060a187981 */ /* 0x000722000c1e1500 */
[----:B0-----:R-:W-:-:S03]  /*1ee70*/  IMAD.WIDE R4, R0, 0x2, R22 ;  /* 0x0000000200047825 */ /* 0x001fc600078e0216 */
[----:B------:R-:W4:Y:S01]  /*1ee80*/  LDG.E.U16 R7, [R6.64] ;  /* 0x0000000606077981 */ /* 0x000f22000c1e1500 */
[----:B-1----:R-:W-:-:S06]  /*1ee90*/  IMAD.WIDE R8, R0, 0x2, R2 ;  /* 0x0000000200087825 */ /* 0x002fcc00078e0202 */
[----:B------:R-:W4:Y:S01]  /*1eea0*/  LDG.E.U16 R9, [R8.64] ;  /* 0x0000000608097981 */ /* 0x000f22000c1e1500 */
[----:B--2---:R-:W-:-:S03]  /*1eeb0*/  IMAD.WIDE R12, R0, 0x2, R18 ;  /* 0x00000002000c7825 */ /* 0x004fc600078e0212 */
[----:B------:R0:W2:Y:S01]  /*1eec0*/  LDG.E.U16 R19, [R4.64] ;  /* 0x0000000604137981 */ /* 0x0000a2000c1e1500 */
[----:B---3--:R-:W-:-:S03]  /*1eed0*/  IMAD.WIDE R10, R0, 0x2, R20 ;  /* 0x00000002000a7825 */ /* 0x008fc600078e0214 */
[----:B------:R-:W3:Y:S04]  /*1eee0*/  LDG.E.U16 R13, [R12.64] ;  /* 0x000000060c0d7981 */ /* 0x000ee8000c1e1500 */
[----:B------:R-:W3:Y:S04]  /*1eef0*/  LDG.E.U16 R11, [R10.64] ;  /* 0x000000060a0b7981 */ /* 0x000ee8000c1e1500 */
[----:B----4-:R-:W-:Y:S04]  /*1ef00*/  STL [R1+0x2b0], R29 ;  /* 0x0002b01d01007387 */ /* 0x010fe80000100800 */
[----:B------:R1:W-:Y:S04]  /*1ef10*/  STL [R1+0x2b4], R28 ;  /* 0x0002b41c01007387 */ /* 0x0003e80000100800 */
[----:B------:R-:W4:Y:S04]  /*1ef20*/  LDL.64 R22, [R1+0x27a8] ;  /* 0x0027a80001167983 */ /* 0x000f280000100a00 */
[----:B------:R-:W4:Y:S04]  /*1ef30*/  LDL.64 R14, [R1+0x27a0] ;  /* 0x0027a000010e7983 */ /* 0x000f280000100a00 */
[----:B-1----:R-:W4:Y:S01]  /*1ef40*/  LDL.64 R28, [R1+0x27b0] ;  /* 0x0027b000011c7983 */ /* 0x002f220000100a00 */
[----:B0-----:R-:W-:-:S03]  /*1ef50*/  IMAD.WIDE R4, R0, 0x2, R16 ;  /* 0x0000000200047825 */ /* 0x001fc600078e0210 */
[----:B------:R-:W4:Y:S04]  /*1ef60*/  LDL.64 R2, [R1+0x22b8] ;  /* 0x0022b80001027983 */ /* 0x000f280000100a00 */
[----:B------:R-:W-:Y:S04]  /*1ef70*/  STL [R1+0x2a8], R27 ;  /* 0x0002a81b01007387 */ /* 0x000fe80000100800 */
[----:B------:R0:W-:Y:S04]  /*1ef80*/  STL [R1+0x2ac], R26 ;  /* 0x0002ac1a01007387 */ /* 0x0001e80000100800 */
[----:B------:R-:W4:Y:S04]  /*1ef90*/  LDG.E.U16 R5, [R4.64] ;  /* 0x0000000604057981 */ /* 0x000f28000c1e1500 */
[----:B0-----:R-:W4:Y:S04]  /*1efa0*/  LDL.64 R26, [R1+0x2798] ;  /* 0x00279800011a7983 */ /* 0x001f280000100a00 */
[----:B------:R-:W-:Y:S04]  /*1efb0*/  STL [R1+0x2a0], R25 ;  /* 0x0002a01901007387 */ /* 0x000fe80000100800 */
[----:B------:R0:W-:Y:S04]  /*1efc0*/  STL [R1+0x2a4], R24 ;  /* 0x0002a41801007387 */ /* 0x0001e80000100800 */
[----:B------:R-:W4:Y:S04]  /*1efd0*/  LDL.64 R20, [R1+0x2788] ;  /* 0x0027880001147983 */ /* 0x000f280000100a00 */
[----:B0-----:R-:W4:Y:S04]  /*1efe0*/  LDL.64 R24, [R1+0x2790] ;  /* 0x0027900001187983 */ /* 0x001f280000100a00 */
[----:B--2---:R0:W-:Y:S04]  /*1eff0*/  STL [R1+0x29c], R19 ;  /* 0x00029c1301007387 */ /* 0x0041e80000100800 */
[----:B------:R-:W2:Y:S04]  /*1f000*/  LDL.64 R16, [R1+0x2780] ;  /* 0x0027800001107983 */ /* 0x000ea80000100a00 */
[----:B0-----:R-:W2:Y:S04]  /*1f010*/  LDL.64 R18, [R1+0x22b0] ;  /* 0x0022b00001127983 */ /* 0x001ea80000100a00 */
[----:B------:R-:W-:Y:S04]  /*1f020*/  STL [R1+0x298], R7 ;  /* 0x0002980701007387 */ /* 0x000fe80000100800 */
[----:B------:R4:W-:Y:S04]  /*1f030*/  STL [R1+0x294], R9 ;  /* 0x0002940901007387 */ /* 0x0009e80000100800 */
[----:B---3--:R0:W-:Y:S04]  /*1f040*/  STL [R1+0x290], R11 ;  /* 0x0002900b01007387 */ /* 0x0081e80000100800 */
[----:B------:R1:W-:Y:S01]  /*1f050*/  STL [R1+0x28c], R13 ;  /* 0x00028c0d01007387 */ /* 0x0003e20000100800 */
[----:B----4-:R-:W-:-:S03]  /*1f060*/  IMAD.WIDE R8, R0, 0x2, R22 ;  /* 0x0000000200087825 */ /* 0x010fc600078e0216 */
[----:B------:R-:W3:Y:S04]  /*1f070*/  LDL.64 R22, [R1+0x2770] ;  /* 0x0027700001167983 */ /* 0x000ee80000100a00 */
[----:B------:R-:W4:Y:S01]  /*1f080*/  LDG.E.U16 R9, [R8.64] ;  /* 0x0000000608097981 */ /* 0x000f22000c1e1500 */
[----:B------:R-:W-:-:S06]  /*1f090*/  IMAD.WIDE R6, R0, 0x2, R28 ;  /* 0x0000000200067825 */ /* 0x000fcc00078e021c */
[----:B------:R-:W3:Y:S01]  /*1f0a0*/  LDG.E.U16 R7, [R6.64] ;  /* 0x0000000606077981 */ /* 0x000ee2000c1e1500 */
[----:B0-----:R-:W-:-:S03]  /*1f0b0*/  IMAD.WIDE R10, R0, 0x2, R14 ;  /* 0x00000002000a7825 */ /* 0x001fc600078e020e */
[----:B------:R-:W4:Y:S04]  /*1f0c0*/  LDL.64 R14, [R1+0x2778] ;  /* 0x00277800010e7983 */ /* 0x000f280000100a00 */
[----:B------:R0:W4:Y:S01]  /*1f0d0*/  LDG.E.U16 R29, [R10.64] ;  /* 0x000000060a1d7981 */ /* 0x000122000c1e1500 */
[----:B-1----:R-:W-:-:S03]  /*1f0e0*/  IMAD.WIDE R12, R0, 0x2, R2 ;  /* 0x00000002000c7825 */ /* 0x002fc600078e0202 */
[----:B------:R-:W4:Y:S04]  /*1f0f0*/  LDL.64 R2, [R1+0x22a8] ;  /* 0x0022a80001027983 */ /* 0x000f280000100a00 */
[----:B------:R1:W-:Y:S04]  /*1f100*/  STL [R1+0x288], R5 ;  /* 0x0002880501007387 */ /* 0x0003e80000100800 */
[----:B------:R2:W4:Y:S01]  /*1f110*/  LDG.E.U16 R28, [R12.64] ;  /* 0x000000060c1c7981 */ /* 0x000522000c1e1500 */
[----:B-1----:R-:W-:-:S05]  /*1f120*/  IMAD.WIDE R4, R0, 0x2, R26 ;  /* 0x0000000200047825 */ /* 0x002fca00078e021a */
[----:B------:R1:W4:Y:S01]  /*1f130*/  LDG.E.U16 R27, [R4.64] ;  /* 0x00000006041b7981 */ /* 0x000322000c1e1500 */
[----:B--2---:R-:W-:-:S04]  /*1f140*/  IMAD.WIDE R12, R0, 0x2, R16 ;  /* 0x00000002000c7825 */ /* 0x004fc800078e0210 */
[C---:B0-----:R-:W-:Y:S01]  /*1f150*/  IMAD.WIDE R10, R0.reuse, 0x2, R18 ;  /* 0x00000002000a7825 */ /* 0x041fe200078e0212 */
[----:B---3--:R0:W-:Y:S04]  /*1f160*/  STL [R1+0x284], R7 ;  /* 0x0002840701007387 */ /* 0x0081e80000100800 */
[----:B----4-:R2:W-:Y:S04]  /*1f170*/  STL [R1+0x280], R9 ;  /* 0x0002800901007387 */ /* 0x0105e80000100800 */
[----:B------:R-:W3:Y:S01]  /*1f180*/  LDL.64 R18, [R1+0x2760] ;  /* 0x0027600001127983 */ /* 0x000ee20000100a00 */
[----:B0-----:R-:W-:-:S03]  /*1f190*/  IMAD.WIDE R6, R0, 0x2, R24 ;  /* 0x0000000200067825 */ /* 0x001fc600078e0218 */
[----:B------:R0:W4:Y:S01]  /*1f1a0*/  LDG.E.U16 R24, [R10.64] ;  /* 0x000000060a187981 */ /* 0x000122000c1e1500 */
[----:B--2---:R-:W-:-:S03]  /*1f1b0*/  IMAD.WIDE R8, R0, 0x2, R20 ;  /* 0x0000000200087825 */ /* 0x004fc600078e0214 */
[----:B------:R2:W3:Y:S04]  /*1f1c0*/  LDG.E.U16 R26, [R6.64] ;  /* 0x00000006061a7981 */ /* 0x0004e8000c1e1500 */
[----:B------:R0:W4:Y:S04]  /*1f1d0*/  LDG.E.U16 R25, [R8.64] ;  /* 0x0000000608197981 */ /* 0x000128000c1e1500 */
[----:B------:R-:W4:Y:S04]  /*1f1e0*/  LDL.64 R20, [R1+0x2768] ;  /* 0x0027680001147983 */ /* 0x000f280000100a00 */
[----:B------:R-:W4:Y:S01]  /*1f1f0*/  LDL.64 R16, [R1+0x2758] ;  /* 0x0027580001107983 */ /* 0x000f220000100a00 */
[----:B0-----:R-:W-:-:S03]  /*1f200*/  IMAD.WIDE R8, R0, 0x2, R14 ;  /* 0x0000000200087825 */ /* 0x001fc600078e020e */
[----:B------:R-:W-:Y:S04]  /*1f210*/  STL [R1+0x27c], R29 ;  /* 0x00027c1d01007387 */ /* 0x000fe80000100800 */
[----:B------:R-:W4:Y:S04]  /*1f220*/  LDL.64 R14, [R1+0x22a0] ;  /* 0x0022a000010e7983 */ /* 0x000f280000100a00 */
[----:B------:R-:W4:Y:S01]  /*1f230*/  LDL.64 R10, [R1+0x2750] ;  /* 0x00275000010a7983 */ /* 0x000f220000100a00 */
[----:B-1----:R-:W-:-:S03]  /*1f240*/  IMAD.WIDE R4, R0, 0x2, R2 ;  /* 0x0000000200047825 */ /* 0x002fc600078e0202 */
[----:B------:R0:W-:Y:S04]  /*1f250*/  STL [R1+0x278], R28 ;  /* 0x0002781c01007387 */ /* 0x0001e80000100800 */
[----:B------:R1:W-:Y:S04]  /*1f260*/  STL [R1+0x274], R27 ;  /* 0x0002741b01007387 */ /* 0x0003e80000100800 */
[----:B------:R-:W4:Y:S01]  /*1f270*/  LDL.64 R2, [R1+0x2748] ;  /* 0x0027480001027983 */ /* 0x000f220000100a00 */
[----:B--2---:R-:W-:-:S03]  /*1f280*/  IMAD.WIDE R6, R0, 0x2, R22 ;  /* 0x0000000200067825 */ /* 0x004fc600078e0216 */
[----:B0-----:R0:W2:Y:S04]  /*1f290*/  LDG.E.U16 R28, [R8.64] ;  /* 0x00000006081c7981 */ /* 0x0010a8000c1e1500 */
[----:B------:R0:W2:Y:S04]  /*1f2a0*/  LDG.E.U16 R29, [R12.64] ;  /* 0x000000060c1d7981 */ /* 0x0000a8000c1e1500 */
[----:B-1----:R1:W2:Y:S04]  /*1f2b0*/  LDG.E.U16 R27, [R6.64] ;  /* 0x00000006061b7981 */ /* 0x0022a8000c1e1500 */
[----:B---3--:R3:W-:Y:S04]  /*1f2c0*/  STL [R1+0x270], R26 ;  /* 0x0002701a01007387 */ /* 0x0087e80000100800 */
[----:B0-----:R-:W2:Y:S04]  /*1f2d0*/  LDL.64 R8, [R1+0x2740] ;  /* 0x0027400001087983 */ /* 0x001ea80000100a00 */
[----:B----4-:R0:W-:Y:S01]  /*1f2e0*/  STL [R1+0x26c], R25 ;  /* 0x00026c1901007387 */ /* 0x0101e20000100800 */
[----:B-1----:R-:W-:-:S03]  /*1f2f0*/  IMAD.WIDE R6, R0, 0x2, R20 ;  /* 0x0000000200067825 */ /* 0x002fc600078e0214 */
[----:B---3--:R1:W3:Y:S04]  /*1f300*/  LDG.E.U16 R26, [R4.64] ;  /* 0x00000006041a7981 */ /* 0x0082e8000c1e1500 */
[----:B------:R-:W4:Y:S04]  /*1f310*/  LDL.64 R12, [R1+0x2298] ;  /* 0x00229800010c7983 */ /* 0x000f280000100a00 */
[----:B0-----:R0:W3:Y:S01]  /*1f320*/  LDG.E.U16 R25, [R6.64] ;  /* 0x0000000606197981 */ /* 0x0010e2000c1e1500 */
[----:B-1----:R-:W-:-:S03]  /*1f330*/  IMAD.WIDE R4, R0, 0x2, R18 ;  /* 0x0000000200047825 */ /* 0x002fc600078e0212 */
[----:B------:R1:W-:Y:S04]  /*1f340*/  STL [R1+0x268], R24 ;  /* 0x0002681801007387 */ /* 0x0003e80000100800 */
[----:B0-----:R-:W3:Y:S04]  /*1f350*/  LDL.64 R6, [R1+0x2738] ;  /* 0x0027380001067983 */ /* 0x001ee80000100a00 */
[----:B-1----:R0:W3:Y:S02]  /*1f360*/  LDG.E.U16 R24, [R4.64] ;  /* 0x0000000604187981 */ /* 0x0020e4000c1e1500 */
[----:B0-----:R-:W-:-:S05]  /*1f370*/  IMAD.WIDE R4, R0, 0x2, R16 ;  /* 0x0000000200047825 */ /* 0x001fca00078e0210 */
[----:B------:R0:W3:Y:S02]  /*1f380*/  LDG.E.U16 R22, [R4.64] ;  /* 0x0000000604167981 */ /* 0x0000e4000c1e1500 */
[C---:B0-----:R-:W-:Y:S02]  /*1f390*/  IMAD.WIDE R4, R0.reuse, 0x2, R14 ;  /* 0x0000000200047825 */ /* 0x041fe400078e020e */
[----:B------:R-:W3:Y:S04]  /*1f3a0*/  LDL.64 R14, [R1+0x2730] ;  /* 0x00273000010e7983 */ /* 0x000ee80000100a00 */
[----:B------:R0:W3:Y:S02]  /*1f3b0*/  LDG.E.U16 R20, [R4.64] ;  /* 0x0000000604147981 */ /* 0x0000e4000c1e1500 */
[----:B0-----:R-:W-:-:S02]  /*1f3c0*/  IMAD.WIDE R4, R0, 0x2, R10 ;  /* 0x0000000200047825 */ /* 0x001fc400078e020a */
[----:B------:R-:W3:Y:S04]  /*1f3d0*/  LDL.64 R10, [R1+0x2728] ;  /* 0x00272800010a7983 */ /* 0x000ee80000100a00 */
[----:B------:R0:W3:Y:S02]  /*1f3e0*/  LDG.E.U16 R23, [R4.64] ;  /* 0x0000000604177981 */ /* 0x0000e4000c1e1500 */
[C---:B0-----:R-:W-:Y:S02]  /*1f3f0*/  IMAD.WIDE R4, R0.reuse, 0x2, R2 ;  /* 0x0000000200047825 */ /* 0x041fe400078e0202 */
[----:B------:R-:W3:Y:S04]  /*1f400*/  LDL.64 R2, [R1+0x2290] ;  /* 0x0022900001027983 */ /* 0x000ee80000100a00 */
[----:B------:R2:W3:Y:S02]  /*1f410*/  LDG.E.U16 R21, [R4.64] ;  /* 0x0000000604157981 */ /* 0x0004e4000c1e1500 */
[----:B--2---:R-:W-:-:S02]  /*1f420*/  IMAD.WIDE R4, R0, 0x2, R8 ;  /* 0x0000000200047825 */ /* 0x004fc400078e0208 */
[----:B------:R-:W2:Y:S04]  /*1f430*/  LDL.64 R8, [R1+0x2720] ;  /* 0x0027200001087983 */ /* 0x000ea80000100a00 */
[----:B------:R4:W2:Y:S04]  /*1f440*/  LDG.E.U16 R19, [R4.64] ;  /* 0x0000000604137981 */ /* 0x0008a8000c1e1500 */
[----:B------:R-:W-:Y:S01]  /*1f450*/  STL [R1+0x264], R29 ;  /* 0x0002641d01007387 */ /* 0x000fe20000100800 */
[----:B----4-:R-:W-:-:S03]  /*1f460*/  IMAD.WIDE R4, R0, 0x2, R12 ;  /* 0x0000000200047825 */ /* 0x010fc600078e020c */
[----:B------:R-:W4:Y:S04]  /*1f470*/  LDL.64 R12, [R1+0x2718] ;  /* 0x00271800010c7983 */ /* 0x000f280000100a00 */
[----:B------:R3:W4:Y:S02]  /*1f480*/  LDG.E.U16 R18, [R4.64] ;  /* 0x0000000604127981 */ /* 0x000724000c1e1500 */
[C---:B---3--:R-:W-:Y:S02]  /*1f490*/  IMAD.WIDE R4, R0.reuse, 0x2, R6 ;  /* 0x0000000200047825 */ /* 0x048fe400078e0206 */
[----:B------:R-:W3:Y:S04]  /*1f4a0*/  LDL.64 R6, [R1+0x2710] ;  /* 0x0027100001067983 */ /* 0x000ee80000100a00 */
[----:B------:R0:W3:Y:S04]  /*1f4b0*/  LDG.E.U16 R17, [R4.64] ;  /* 0x0000000604117981 */ /* 0x0000e8000c1e1500 */
[----:B------:R-:W-:Y:S04]  /*1f4c0*/  STL [R1+0x260], R28 ;  /* 0x0002601c01007387 */ /* 0x000fe80000100800 */
[----:B------:R-:W-:Y:S01]  /*1f4d0*/  STL [R1+0x25c], R27 ;  /* 0x00025c1b01007387 */ /* 0x000fe20000100800 */
[----:B0-----:R-:W-:-:S03]  /*1f4e0*/  IMAD.WIDE R4, R0, 0x2, R14 ;  /* 0x0000000200047825 */ /* 0x001fc600078e020e */
[----:B------:R-:W3:Y:S04]  /*1f4f0*/  LDL.64 R14, [R1+0x2288] ;  /* 0x00228800010e7983 */ /* 0x000ee80000100a00 */
[----:B------:R0:W3:Y:S04]  /*1f500*/  LDG.E.U16 R16, [R4.64] ;  /* 0x0000000604107981 */ /* 0x0000e8000c1e1500 */
[----:B------:R1:W-:Y:S01]  /*1f510*/  STL [R1+0x258], R26 ;  /* 0x0002581a01007387 */ /* 0x0003e20000100800 */
[----:B0-----:R-:W-:-:S03]  /*1f520*/  IMAD.WIDE R4, R0, 0x2, R10 ;  /* 0x0000000200047825 */ /* 0x001fc600078e020a */
[----:B------:R-:W3:Y:S04]  /*1f530*/  LDL.64 R10, [R1+0x2708] ;  /* 0x00270800010a7983 */ /* 0x000ee80000100a00 */
[----:B-1----:R0:W3:Y:S04]  /*1f540*/  LDG.E.U16 R26, [R4.64] ;  /* 0x00000006041a7981 */ /* 0x0020e8000c1e1500 */
[----:B------:R1:W-:Y:S01]  /*1f550*/  STL [R1+0x254], R25 ;  /* 0x0002541901007387 */ /* 0x0003e20000100800 */
[----:B0-----:R-:W-:-:S03]  /*1f560*/  IMAD.WIDE R4, R0, 0x2, R2 ;  /* 0x0000000200047825 */ /* 0x001fc600078e0202 */
[----:B------:R-:W3:Y:S04]  /*1f570*/  LDL.64 R2, [R1+0x2700] ;  /* 0x0027000001027983 */ /* 0x000ee80000100a00 */
[----:B-1----:R2:W3:Y:S04]  /*1f580*/  LDG.E.U16 R25, [R4.64] ;  /* 0x0000000604197981 */ /* 0x0024e8000c1e1500 */
[----:B------:R0:W-:Y:S01]  /*1f590*/  STL [R1+0x250], R24 ;  /* 0x0002501801007387 */ /* 0x0001e20000100800 */
[----:B--2---:R-:W-:-:S03]  /*1f5a0*/  IMAD.WIDE R4, R0, 0x2, R8 ;  /* 0x0000000200047825 */ /* 0x004fc600078e0208 */
[----:B------:R-:W2:Y:S04]  /*1f5b0*/  LDL.64 R8, [R1+0x26f8] ;  /* 0x0026f80001087983 */ /* 0x000ea80000100a00 */
[----:B0-----:R4:W2:Y:S04]  /*1f5c0*/  LDG.E.U16 R24, [R4.64] ;  /* 0x0000000604187981 */ /* 0x0018a8000c1e1500 */
[----:B------:R0:W-:Y:S01]  /*1f5d0*/  STL [R1+0x24c], R22 ;  /* 0x00024c1601007387 */ /* 0x0001e20000100800 */
[----:B----4-:R-:W-:-:S03]  /*1f5e0*/  IMAD.WIDE R4, R0, 0x2, R12 ;  /* 0x0000000200047825 */ /* 0x010fc600078e020c */
[----:B------:R-:W4:Y:S04]  /*1f5f0*/  LDL.64 R12, [R1+0x2280] ;  /* 0x00228000010c7983 */ /* 0x000f280000100a00 */
[----:B0-----:R3:W4:Y:S04]  /*1f600*/  LDG.E.U16 R22, [R4.64] ;  /* 0x0000000604167981 */ /* 0x001728000c1e1500 */
[----:B------:R0:W-:Y:S01]  /*1f610*/  STL [R1+0x248], R20 ;  /* 0x0002481401007387 */ /* 0x0001e20000100800 */
[----:B---3--:R-:W-:-:S03]  /*1f620*/  IMAD.WIDE R4, R0, 0x2, R6 ;  /* 0x0000000200047825 */ /* 0x008fc600078e0206 */
[----:B------:R-:W3:Y:S04]  /*1f630*/  LDL.64 R6, [R1+0x26f0] ;  /* 0x0026f00001067983 */ /* 0x000ee80000100a00 */
[----:B0-----:R0:W3:Y:S04]  /*1f640*/  LDG.E.U16 R20, [R4.64] ;  /* 0x0000000604147981 */ /* 0x0010e8000c1e1500 */
        /* <DEDUP_REMOVED lines=204> */
[----:B------:R-:W-:Y:S01]  /*20310*/  STL [R1+0x178], R25 ;  /* 0x0001781901007387 */ /* 0x000fe20000100800 */
[----:B--2---:R-:W-:-:S03]  /*20320*/  IMAD.WIDE R4, R0, 0x2, R8 ;  /* 0x0000000200047825 */ /* 0x004fc600078e0208 */
[----:B------:R-:W2:Y:S04]  /*20330*/  LDL.64 R8, [R1+0x25b8] ;  /* 0x0025b80001087983 */ /* 0x000ea80000100a00 */
[----:B------:R4:W2:Y:S04]  /*20340*/  LDG.E.U16 R28, [R4.64] ;  /* 0x00000006041c7981 */ /* 0x0008a8000c1e1500 */
[----:B------:R-:W-:Y:S01]  /*20350*/  STL [R1+0x174], R24 ;  /* 0x0001741801007387 */ /* 0x000fe20000100800 */
[----:B----4-:R-:W-:-:S03]  /*20360*/  IMAD.WIDE R4, R0, 0x2, R12 ;  /* 0x0000000200047825 */ /* 0x010fc600078e020c */
[----:B------:R-:W4:Y:S04]  /*20370*/  LDL.64 R12, [R1+0x25b0] ;  /* 0x0025b000010c7983 */ /* 0x000f280000100a00 */
[----:B------:R3:W4:Y:S04]  /*20380*/  LDG.E.U16 R27, [R4.64] ;  /* 0x00000006041b7981 */ /* 0x000728000c1e1500 */
        /* <DEDUP_REMOVED lines=8> */
[----:B------:R-:W-:Y:S01]  /*20410*/  STL [R1+0x168], R23 ;  /* 0x0001681701007387 */ /* 0x000fe20000100800 */
[----:B0-----:R-:W-:-:S03]  /*20420*/  IMAD.WIDE R4, R0, 0x2, R10 ;  /* 0x0000000200047825 */ /* 0x001fc600078e020a */
[----:B------:R-:W3:Y:S04]  /*20430*/  LDL.64 R10, [R1+0x25a0] ;  /* 0x0025a000010a7983 */ /* 0x000ee80000100a00 */
[----:B------:R0:W3:Y:S04]  /*20440*/  LDG.E.U16 R25, [R4.64] ;  /* 0x0000000604197981 */ /* 0x0000e8000c1e1500 */
[----:B------:R1:W-:Y:S01]  /*20450*/  STL [R1+0x164], R21 ;  /* 0x0001641501007387 */ /* 0x0003e20000100800 */
[----:B0-----:R-:W-:-:S03]  /*20460*/  IMAD.WIDE R4, R0, 0x2, R2 ;  /* 0x0000000200047825 */ /* 0x001fc600078e0202 */
[----:B------:R-:W3:Y:S04]  /*20470*/  LDL.64 R2, [R1+0x2598] ;  /* 0x0025980001027983 */ /* 0x000ee80000100a00 */
[----:B------:R2:W3:Y:S04]  /*20480*/  LDG.E.U16 R24, [R4.64] ;  /* 0x0000000604187981 */ /* 0x0004e8000c1e1500 */
[----:B------:R0:W-:Y:S01]  /*20490*/  STL [R1+0x160], R19 ;  /* 0x0001601301007387 */ /* 0x0001e20000100800 */
[----:B--2---:R-:W-:-:S03]  /*204a0*/  IMAD.WIDE R4, R0, 0x2, R8 ;  /* 0x0000000200047825 */ /* 0x004fc600078e0208 */
[----:B------:R-:W2:Y:S04]  /*204b0*/  LDL.64 R8, [R1+0x2590] ;  /* 0x0025900001087983 */ /* 0x000ea80000100a00 */
[----:B-1----:R4:W2:Y:S02]  /*204c0*/  LDG.E.U16 R21, [R4.64] ;  /* 0x0000000604157981 */ /* 0x0028a4000c1e1500 */
[----:B----4-:R-:W-:-:S05]  /*204d0*/  IMAD.WIDE R4, R0, 0x2, R12 ;  /* 0x0000000200047825 */ /* 0x010fca00078e020c */
[----:B------:R3:W4:Y:S02]  /*204e0*/  LDG.E.U16 R23, [R4.64] ;  /* 0x0000000604177981 */ /* 0x000724000c1e1500 */
[----:B---3--:R-:W-:-:S05]  /*204f0*/  IMAD.WIDE R4, R0, 0x2, R6 ;  /* 0x0000000200047825 */ /* 0x008fca00078e0206 */
[----:B0-----:R0:W3:Y:S04]  /*20500*/  LDG.E.U16 R19, [R4.64] ;  /* 0x0000000604137981 */ /* 0x0010e8000c1e1500 */
[----:B------:R1:W-:Y:S04]  /*20510*/  STL [R1+0x15c], R18 ;  /* 0x00015c1201007387 */ /* 0x0003e80000100800 */
[----:B------:R-:W3:Y:S04]  /*20520*/  LDL.64 R12, [R1+0x2208] ;  /* 0x00220800010c7983 */ /* 0x000ee80000100a00 */
[----:B------:R-:W-:Y:S04]  /*20530*/  STL [R1+0x158], R17 ;  /* 0x0001581101007387 */ /* 0x000fe80000100800 */
[----:B------:R-:W3:Y:S01]  /*20540*/  LDL.64 R6, [R1+0x2588] ;  /* 0x0025880001067983 */ /* 0x000ee20000100a00 */
[----:B0-----:R-:W-:-:S03]  /*20550*/  IMAD.WIDE R4, R0, 0x2, R14 ;  /* 0x0000000200047825 */ /* 0x001fc600078e020e */
[----:B------:R0:W-:Y:S04]  /*20560*/  STL [R1+0x154], R16 ;  /* 0x0001541001007387 */ /* 0x0001e80000100800 */
[----:B-1----:R1:W3:Y:S04]  /*20570*/  LDG.E.U16 R18, [R4.64] ;  /* 0x0000000604127981 */ /* 0x0022e8000c1e1500 */
[----:B0-----:R-:W3:Y:S01]  /*20580*/  LDL.64 R16, [R1+0x2580] ;  /* 0x0025800001107983 */ /* 0x001ee20000100a00 */
[----:B-1----:R-:W-:-:S03]  /*20590*/  IMAD.WIDE R4, R0, 0x2, R10 ;  /* 0x0000000200047825 */ /* 0x002fc600078e020a */
[----:B------:R0:W-:Y:S04]  /*205a0*/  STL [R1+0x150], R26 ;  /* 0x0001501a01007387 */ /* 0x0001e80000100800 */
[----:B------:R-:W3:Y:S04]  /*205b0*/  LDL.64 R10, [R1+0x2578] ;  /* 0x00257800010a7983 */ /* 0x000ee80000100a00 */
[----:B0-----:R0:W3:Y:S02]  /*205c0*/  LDG.E.U16 R26, [R4.64] ;  /* 0x00000006041a7981 */ /* 0x0010e4000c1e1500 */
[----:B0-----:R-:W-:-:S05]  /*205d0*/  IMAD.WIDE R4, R0, 0x2, R2 ;  /* 0x0000000200047825 */ /* 0x001fca00078e0202 */
[----:B------:R2:W3:Y:S04]  /*205e0*/  LDG.E.U16 R2, [R4.64] ;  /* 0x0000000604027981 */ /* 0x0004e8000c1e1500 */
[----:B------:R-:W-:Y:S04]  /*205f0*/  STL [R1+0x14c], R28 ;  /* 0x00014c1c01007387 */ /* 0x000fe80000100800 */
[----:B------:R-:W4:Y:S04]  /*20600*/  LDL.64 R14, [R1+0x2200] ;  /* 0x00220000010e7983 */ /* 0x000f280000100a00 */
[----:B------:R-:W-:Y:S01]  /*20610*/  STL [R1+0x148], R27 ;  /* 0x0001481b01007387 */ /* 0x000fe20000100800 */
[----:B--2---:R-:W-:-:S03]  /*20620*/  IMAD.WIDE R4, R0, 0x2, R8 ;  /* 0x0000000200047825 */ /* 0x004fc600078e0208 */
[----:B---3--:R-:W-:Y:S04]  /*20630*/  STL [R1+0x5248], R2 ;  /* 0x0052480201007387 */ /* 0x008fe80000100800 */
[----:B------:R-:W2:Y:S04]  /*20640*/  LDL.64 R8, [R1+0x2570] ;  /* 0x0025700001087983 */ /* 0x000ea80000100a00 */
[----:B------:R0:W-:Y:S04]  /*20650*/  STL [R1+0x144], R22 ;  /* 0x0001441601007387 */ /* 0x0001e80000100800 */
[----:B0-----:R0:W3:Y:S02]  /*20660*/  LDG.E.U16 R22, [R4.64] ;  /* 0x0000000604167981 */ /* 0x0010e4000c1e1500 */
[----:B0-----:R-:W-:-:S02]  /*20670*/  IMAD.WIDE R4, R0, 0x2, R12 ;  /* 0x0000000200047825 */ /* 0x001fc400078e020c */
[----:B------:R-:W3:Y:S04]  /*20680*/  LDL.64 R12, [R1+0x2568] ;  /* 0x00256800010c7983 */ /* 0x000ee80000100a00 */
[----:B------:R0:W-:Y:S04]  /*20690*/  STL [R1+0x140], R20 ;  /* 0x0001401401007387 */ /* 0x0001e80000100800 */
[----:B0-----:R0:W3:Y:S02]  /*206a0*/  LDG.E.U16 R20, [R4.64] ;  /* 0x0000000604147981 */ /* 0x0010e4000c1e1500 */
[----:B0-----:R-:W-:-:S02]  /*206b0*/  IMAD.WIDE R4, R0, 0x2, R6 ;  /* 0x0000000200047825 */ /* 0x001fc400078e0206 */
[----:B------:R-:W3:Y:S04]  /*206c0*/  LDL.64 R6, [R1+0x2560] ;  /* 0x0025600001067983 */ /* 0x000ee80000100a00 */
[----:B------:R0:W-:Y:S04]  /*206d0*/  STL [R1+0x13c], R25 ;  /* 0x00013c1901007387 */ /* 0x0001e80000100800 */
[----:B------:R-:W3:Y:S04]  /*206e0*/  LDL.64 R2, [R1+0x21f8] ;  /* 0x0021f80001027983 */ /* 0x000ee80000100a00 */
[----:B0-----:R0:W3:Y:S04]  /*206f0*/  LDG.E.U16 R25, [R4.64] ;  /* 0x0000000604197981 */ /* 0x0010e8000c1e1500 */
[----:B------:R1:W-:Y:S01]  /*20700*/  STL [R1+0x138], R24 ;  /* 0x0001381801007387 */ /* 0x0003e20000100800 */
[----:B0-----:R-:W-:-:S05]  /*20710*/  IMAD.WIDE R4, R0, 0x2, R16 ;  /* 0x0000000200047825 */ /* 0x001fca00078e0210 */
[----:B-1----:R0:W3:Y:S02]  /*20720*/  LDG.E.U16 R24, [R4.64] ;  /* 0x0000000604187981 */ /* 0x0020e4000c1e1500 */
[C---:B0-----:R-:W-:Y:S02]  /*20730*/  IMAD.WIDE R4, R0.reuse, 0x2, R10 ;  /* 0x0000000200047825 */ /* 0x041fe400078e020a */
[----:B------:R-:W3:Y:S04]  /*20740*/  LDL.64 R10, [R1+0x2558] ;  /* 0x00255800010a7983 */ /* 0x000ee80000100a00 */
[----:B------:R0:W-:Y:S04]  /*20750*/  STL [R1+0x134], R21 ;  /* 0x0001341501007387 */ /* 0x0001e80000100800 */
[----:B0-----:R4:W3:Y:S02]  /*20760*/  LDG.E.U16 R21, [R4.64] ;  /* 0x0000000604157981 */ /* 0x0018e4000c1e1500 */
[----:B----4-:R-:W-:-:S02]  /*20770*/  IMAD.WIDE R4, R0, 0x2, R14 ;  /* 0x0000000200047825 */ /* 0x010fc400078e020e */
[----:B------:R-:W4:Y:S04]  /*20780*/  LDL.64 R14, [R1+0x2550] ;  /* 0x00255000010e7983 */ /* 0x000f280000100a00 */
[----:B------:R0:W-:Y:S04]  /*20790*/  STL [R1+0x130], R23 ;  /* 0x0001301701007387 */ /* 0x0001e80000100800 */
[----:B0-----:R2:W4:Y:S02]  /*207a0*/  LDG.E.U16 R23, [R4.64] ;  /* 0x0000000604177981 */ /* 0x001524000c1e1500 */
[----:B--2---:R-:W-:-:S02]  /*207b0*/  IMAD.WIDE R4, R0, 0x2, R8 ;  /* 0x0000000200047825 */ /* 0x004fc400078e0208 */
[----:B------:R-:W2:Y:S04]  /*207c0*/  LDL.64 R8, [R1+0x2548] ;  /* 0x0025480001087983 */ /* 0x000ea80000100a00 */
[----:B------:R0:W-:Y:S04]  /*207d0*/  STL [R1+0x12c], R19 ;  /* 0x00012c1301007387 */ /* 0x0001e80000100800 */
[----:B0-----:R3:W2:Y:S02]  /*207e0*/  LDG.E.U16 R19, [R4.64] ;  /* 0x0000000604137981 */ /* 0x0016a4000c1e1500 */
[----:B---3--:R-:W-:-:S02]  /*207f0*/  IMAD.WIDE R4, R0, 0x2, R12 ;  /* 0x0000000200047825 */ /* 0x008fc400078e020c */
[----:B------:R-:W3:Y:S04]  /*20800*/  LDL.64 R12, [R1+0x21f0] ;  /* 0x0021f000010c7983 */ /* 0x000ee80000100a00 */
[----:B------:R0:W-:Y:S04]  /*20810*/  STL [R1+0x128], R18 ;  /* 0x0001281201007387 */ /* 0x0001e80000100800 */
[----:B0-----:R0:W3:Y:S02]  /*20820*/  LDG.E.U16 R18, [R4.64] ;  /* 0x0000000604127981 */ /* 0x0010e4000c1e1500 */
[----:B0-----:R-:W-:-:S02]  /*20830*/  IMAD.WIDE R4, R0, 0x2, R6 ;  /* 0x0000000200047825 */ /* 0x001fc400078e0206 */
[----:B------:R-:W3:Y:S04]  /*20840*/  LDL.64 R6, [R1+0x2540] ;  /* 0x0025400001067983 */ /* 0x000ee80000100a00 */
[----:B------:R0:W3:Y:S04]  /*20850*/  LDG.E.U16 R17, [R4.64] ;  /* 0x0000000604117981 */ /* 0x0000e8000c1e1500 */
[----:B------:R1:W-:Y:S01]  /*20860*/  STL [R1+0x124], R26 ;  /* 0x0001241a01007387 */ /* 0x0003e20000100800 */
[----:B0-----:R-:W-:-:S03]  /*20870*/  IMAD.WIDE R4, R0, 0x2, R2 ;  /* 0x0000000200047825 */ /* 0x001fc600078e0202 */
[----:B------:R-:W3:Y:S04]  /*20880*/  LDL.64 R2, [R1+0x2538] ;  /* 0x0025380001027983 */ /* 0x000ee80000100a00 */
[----:B------:R0:W3:Y:S02]  /*20890*/  LDG.E.U16 R16, [R4.64] ;  /* 0x0000000604107981 */ /* 0x0000e4000c1e1500 */
[C---:B0-----:R-:W-:Y:S02]  /*208a0*/  IMAD.WIDE R4, R0.reuse, 0x2, R10 ;  /* 0x0000000200047825 */ /* 0x041fe400078e020a */
[----:B------:R-:W3:Y:S04]  /*208b0*/  LDL.64 R10, [R1+0x21e8] ;  /* 0x0021e800010a7983 */ /* 0x000ee80000100a00 */
[----:B-1----:R4:W3:Y:S04]  /*208c0*/  LDG.E.U16 R26, [R4.64] ;  /* 0x00000006041a7981 */ /* 0x0028e8000c1e1500 */
[----:B------:R0:W-:Y:S01]  /*208d0*/  STL [R1+0x11c], R22 ;  /* 0x00011c1601007387 */ /* 0x0001e20000100800 */
[----:B----4-:R-:W-:-:S03]  /*208e0*/  IMAD.WIDE R4, R0, 0x2, R14 ;  /* 0x0000000200047825 */ /* 0x010fc600078e020e */
[----:B------:R-:W4:Y:S04]  /*208f0*/  LDL.64 R14, [R1+0x21e0] ;  /* 0x0021e000010e7983 */ /* 0x000f280000100a00 */
[----:B0-----:R2:W4:Y:S04]  /*20900*/  LDG.E.U16 R22, [R4.64] ;  /* 0x0000000604167981 */ /* 0x001528000c1e1500 */
[----:B------:R0:W-:Y:S01]  /*20910*/  STL [R1+0x118], R20 ;  /* 0x0001181401007387 */ /* 0x0001e20000100800 */
[----:B--2---:R-:W-:-:S03]  /*20920*/  IMAD.WIDE R4, R0, 0x2, R8 ;  /* 0x0000000200047825 */ /* 0x004fc600078e0208 */
[----:B------:R-:W2:Y:S04]  /*20930*/  LDL.64 R8, [R1+0x21d8] ;  /* 0x0021d80001087983 */ /* 0x000ea80000100a00 */
[----:B0-----:R3:W2:Y:S04]  /*20940*/  LDG.E.U16 R20, [R4.64] ;  /* 0x0000000604147981 */ /* 0x0016a8000c1e1500 */
        /* <DEDUP_REMOVED lines=120> */
[----:B------:R-:W-:Y:S01]  /*210d0*/  STL [R1+0x9c], R26 ;  /* 0x00009c1a01007387 */ /* 0x000fe20000100800 */
[----:B---3--:R-:W-:-:S03]  /*210e0*/  IMAD.WIDE R4, R0, 0x2, R12 ;  /* 0x0000000200047825 */ /* 0x008fc600078e020c */
        /* <DEDUP_REMOVED lines=14> */
[----:B------:R-:W-:Y:S01]  /*211d0*/  STL [R1+0x8c], R24 ;  /* 0x00008c1801007387 */ /* 0x000fe20000100800 */
[----:B----4-:R-:W-:-:S03]  /*211e0*/  IMAD.WIDE R4, R0, 0x2, R14 ;  /* 0x0000000200047825 */ /* 0x010fc600078e020e */
[----:B------:R-:W4:Y:S04]  /*211f0*/  LDL.64 R14, [R1+0x20c0] ;  /* 0x0020c000010e7983 */ /* 0x000f280000100a00 */
[----:B------:R2:W4:Y:S04]  /*21200*/  LDG.E.U16 R26, [R4.64] ;  /* 0x00000006041a7981 */ /* 0x000528000c1e1500 */
        /* <DEDUP_REMOVED lines=20> */
[----:B------:R0:W-:Y:S04]  /*21350*/  STL [R1+0x74], R16 ;  /* 0x0000741001007387 */ /* 0x0001e80000100800 */
[----:B0-----:R-:W3:Y:S01]  /*21360*/  LDL.64 R16, [R1+0x20b0] ;  /* 0x0020b00001107983 */ /* 0x001ee20000100a00 */
[----:B----4-:R-:W-:-:S03]  /*21370*/  IMAD.WIDE R4, R0, 0x2, R14 ;  /* 0x0000000200047825 */ /* 0x010fc600078e020e */
[----:B------:R-:W-:Y:S04]  /*21380*/  STL [R1+0x70], R28 ;  /* 0x0000701c01007387 */ /* 0x000fe80000100800 */
[----:B------:R2:W4:Y:S02]  /*21390*/  LDG.E.U16 R24, [R4.64] ;  /* 0x0000000604187981 */ /* 0x000524000c1e1500 */
[C---:B--2---:R-:W-:Y:S02]  /*213a0*/  IMAD.WIDE R4, R0.reuse, 0x2, R8 ;  /* 0x0000000200047825 */ /* 0x044fe400078e0208 */
[----:B------:R-:W2:Y:S04]  /*213b0*/  LDL.64 R8, [R1+0x20a8] ;  /* 0x0020a80001087983 */ /* 0x000ea80000100a00 */
[----:B------:R0:W-:Y:S04]  /*213c0*/  STL [R1+0x6c], R22 ;  /* 0x00006c1601007387 */ /* 0x0001e80000100800 */
[----:B------:R-:W4:Y:S04]  /*213d0*/  LDL.64 R14, [R1+0x20a0] ;  /* 0x0020a000010e7983 */ /* 0x000f280000100a00 */
[----:B------:R3:W4:Y:S04]  /*213e0*/  LDG.E.U16 R29, [R4.64] ;  /* 0x00000006041d7981 */ /* 0x000728000c1e1500 */
[----:B------:R1:W-:Y:S01]  /*213f0*/  STL [R1+0x68], R20 ;  /* 0x0000681401007387 */ /* 0x0003e20000100800 */
[----:B---3--:R-:W-:-:S03]  /*21400*/  IMAD.WIDE R4, R0, 0x2, R12 ;  /* 0x0000000200047825 */ /* 0x008fc600078e020c */
[----:B------:R-:W3:Y:S04]  /*21410*/  LDL.64 R12, [R1+0x2098] ;  /* 0x00209800010c7983 */ /* 0x000ee80000100a00 */
[----:B0-----:R0:W3:Y:S04]  /*21420*/  LDG.E.U16 R22, [R4.64] ;  /* 0x0000000604167981 */ /* 0x0010e8000c1e1500 */
[----:B------:R-:W-:Y:S01]  /*21430*/  STL [R1+0x64], R27 ;  /* 0x0000641b01007387 */ /* 0x000fe20000100800 */
[----:B0-----:R-:W-:-:S03]  /*21440*/  IMAD.WIDE R4, R0, 0x2, R6 ;  /* 0x0000000200047825 */ /* 0x001fc600078e0206 */
[----:B------:R-:W3:Y:S04]  /*21450*/  LDL.64 R6, [R1+0x2090] ;  /* 0x0020900001067983 */ /* 0x000ee80000100a00 */
[----:B-1----:R0:W3:Y:S04]  /*21460*/  LDG.E.U16 R20, [R4.64] ;  /* 0x0000000604147981 */ /* 0x0020e8000c1e1500 */
[----:B------:R1:W-:Y:S01]  /*21470*/  STL [R1+0x60], R26 ;  /* 0x0000601a01007387 */ /* 0x0003e20000100800 */
[----:B0-----:R-:W-:-:S03]  /*21480*/  IMAD.WIDE R4, R0, 0x2, R2 ;  /* 0x0000000200047825 */ /* 0x001fc600078e0202 */
[----:B------:R-:W3:Y:S04]  /*21490*/  LDL.64 R2, [R1+0x2088] ;  /* 0x0020880001027983 */ /* 0x000ee80000100a00 */
[----:B------:R0:W3:Y:S04]  /*214a0*/  LDG.E.U16 R28, [R4.64] ;  /* 0x00000006041c7981 */ /* 0x0000e8000c1e1500 */
[----:B------:R0:W-:Y:S02]  /*214b0*/  STL [R1+0x5c], R21 ;  /* 0x00005c1501007387 */ /* 0x0001e40000100800 */
[----:B0-----:R-:W-:-:S02]  /*214c0*/  IMAD.WIDE R4, R0, 0x2, R10 ;  /* 0x0000000200047825 */ /* 0x001fc400078e020a */
[----:B------:R-:W3:Y:S04]  /*214d0*/  LDL.64 R10, [R1+0x2038] ;  /* 0x00203800010a7983 */ /* 0x000ee80000100a00 */
[----:B-1----:R0:W3:Y:S02]  /*214e0*/  LDG.E.U16 R26, [R4.64] ;  /* 0x00000006041a7981 */ /* 0x0020e4000c1e1500 */
[----:B0-----:R-:W-:-:S05]  /*214f0*/  IMAD.WIDE R4, R0, 0x2, R16 ;  /* 0x0000000200047825 */ /* 0x001fca00078e0210 */
[----:B------:R2:W3:Y:S04]  /*21500*/  LDG.E.U16 R21, [R4.64] ;  /* 0x0000000604157981 */ /* 0x0004e8000c1e1500 */
[----:B------:R0:W-:Y:S01]  /*21510*/  STL [R1+0x58], R25 ;  /* 0x0000581901007387 */ /* 0x0001e20000100800 */
[----:B--2---:R-:W-:-:S03]  /*21520*/  IMAD.WIDE R4, R0, 0x2, R8 ;  /* 0x0000000200047825 */ /* 0x004fc600078e0208 */
[----:B------:R-:W2:Y:S04]  /*21530*/  LDL.64 R8, [R1+0x2030] ;  /* 0x0020300001087983 */ /* 0x000ea80000100a00 */
[----:B------:R4:W2:Y:S02]  /*21540*/  LDG.E.U16 R27, [R4.64] ;  /* 0x00000006041b7981 */ /* 0x0008a4000c1e1500 */
[C---:B----4-:R-:W-:Y:S02]  /*21550*/  IMAD.WIDE R4, R0.reuse, 0x2, R14 ;  /* 0x0000000200047825 */ /* 0x050fe400078e020e */
[----:B------:R-:W-:Y:S04]  /*21560*/  STL [R1+0x54], R19 ;  /* 0x0000541301007387 */ /* 0x000fe80000100800 */
[----:B0-----:R3:W4:Y:S04]  /*21570*/  LDG.E.U16 R25, [R4.64] ;  /* 0x0000000604197981 */ /* 0x001728000c1e1500 */
[----:B------:R0:W-:Y:S01]  /*21580*/  STL [R1+0x50], R18 ;  /* 0x0000501201007387 */ /* 0x0001e20000100800 */
[----:B---3--:R-:W-:-:S03]  /*21590*/  IMAD.WIDE R4, R0, 0x2, R12 ;  /* 0x0000000200047825 */ /* 0x008fc600078e020c */
[----:B0-----:R-:W3:Y:S04]  /*215a0*/  LDL.64 R18, [R1+0x2028] ;  /* 0x0020280001127983 */ /* 0x001ee80000100a00 */
[----:B------:R0:W-:Y:S04]  /*215b0*/  STL [R1+0x4c], R23 ;  /* 0x00004c1701007387 */ /* 0x0001e80000100800 */
[----:B------:R-:W2:Y:S04]  /*215c0*/  LDL.64 R12, [R1+0x2020] ;  /* 0x00202000010c7983 */ /* 0x000ea80000100a00 */
[----:B0-----:R0:W2:Y:S04]  /*215d0*/  LDG.E.U16 R23, [R4.64] ;  /* 0x0000000604177981 */ /* 0x0010a8000c1e1500 */
[----:B------:R1:W-:Y:S01]  /*215e0*/  STL [R1+0x48], R24 ;  /* 0x0000481801007387 */ /* 0x0003e20000100800 */
[----:B0-----:R-:W-:-:S03]  /*215f0*/  IMAD.WIDE R4, R0, 0x2, R6 ;  /* 0x0000000200047825 */ /* 0x001fc600078e0206 */
[----:B------:R-:W2:Y:S04]  /*21600*/  LDL.64 R6, [R1+0x2080] ;  /* 0x0020800001067983 */ /* 0x000ea80000100a00 */
[----:B-1----:R0:W2:Y:S02]  /*21610*/  LDG.E.U16 R24, [R4.64] ;  /* 0x0000000604187981 */ /* 0x0020a4000c1e1500 */
[----:B0-----:R-:W-:-:S05]  /*21620*/  IMAD.WIDE R4, R0, 0x2, R2 ;  /* 0x0000000200047825 */ /* 0x001fca00078e0202 */
[----:B------:R0:W2:Y:S02]  /*21630*/  LDG.E.U16 R2, [R4.64] ;  /* 0x0000000604027981 */ /* 0x0000a4000c1e1500 */
[C---:B0-----:R-:W-:Y:S02]  /*21640*/  IMAD.WIDE R4, R0.reuse, 0x2, R10 ;  /* 0x0000000200047825 */ /* 0x041fe400078e020a */
[----:B--2---:R-:W-:Y:S04]  /*21650*/  STL [R1+0x5254], R2 ;  /* 0x0052540201007387 */ /* 0x004fe80000100800 */
[----:B------:R-:W-:Y:S04]  /*21660*/  STL [R1+0x14], R29 ;  /* 0x0000141d01007387 */ /* 0x000fe80000100800 */
[----:B------:R-:W2:Y:S04]  /*21670*/  LDL.64 R16, [R1+0x2078] ;  /* 0x0020780001107983 */ /* 0x000ea80000100a00 */
[----:B------:R-:W2:Y:S04]  /*21680*/  LDL.64 R10, [R1+0x2070] ;  /* 0x00207000010a7983 */ /* 0x000ea80000100a00 */
[----:B------:R0:W-:Y:S04]  /*21690*/  STL [R1+0x10], R22 ;  /* 0x0000101601007387 */ /* 0x0001e80000100800 */
[----:B------:R-:W2:Y:S04]  /*216a0*/  LDL.64 R14, [R1+0x2068] ;  /* 0x00206800010e7983 */ /* 0x000ea80000100a00 */
[----:B0-----:R0:W2:Y:S04]  /*216b0*/  LDG.E.U16 R22, [R4.64] ;  /* 0x0000000604167981 */ /* 0x0010a8000c1e1500 */
[----:B------:R1:W-:Y:S01]  /*216c0*/  STL [R1+0xc], R20 ;  /* 0x00000c1401007387 */ /* 0x0003e20000100800 */
[----:B0-----:R-:W-:-:S03]  /*216d0*/  IMAD.WIDE R4, R0, 0x2, R8 ;  /* 0x0000000200047825 */ /* 0x001fc600078e0208 */
[----:B------:R-:W2:Y:S04]  /*216e0*/  LDL.64 R8, [R1+0x2060] ;  /* 0x0020600001087983 */ /* 0x000ea80000100a00 */
[----:B-1----:R3:W2:Y:S04]  /*216f0*/  LDG.E.U16 R20, [R4.64] ;  /* 0x0000000604147981 */ /* 0x0026a8000c1e1500 */
[----:B------:R0:W-:Y:S04]  /*21700*/  STL [R1+0x8], R28 ;  /* 0x0000081c01007387 */ /* 0x0001e80000100800 */
[----:B------:R-:W2:Y:S01]  /*21710*/  LDL.64 R2, [R1+0x2018] ;  /* 0x0020180001027983 */ /* 0x000ea20000100a00 */
[----:B---3--:R-:W-:-:S05]  /*21720*/  IMAD.WIDE R4, R0, 0x2, R18 ;  /* 0x0000000200047825 */ /* 0x008fca00078e0212 */
[----:B0-----:R0:W3:Y:S02]  /*21730*/  LDG.E.U16 R28, [R4.64] ;  /* 0x00000006041c7981 */ /* 0x0010e4000c1e1500 */
[C---:B0-----:R-:W-:Y:S02]  /*21740*/  IMAD.WIDE R4, R0.reuse, 0x2, R12 ;  /* 0x0000000200047825 */ /* 0x041fe400078e020c */
[----:B---3--:R-:W-:Y:S04]  /*21750*/  STL [R1+0x5310], R28 ;  /* 0x0053101c01007387 */ /* 0x008fe80000100800 */
[----:B------:R0:W-:Y:S04]  /*21760*/  STL [R1+0x44], R26 ;  /* 0x0000441a01007387 */ /* 0x0001e80000100800 */
[----:B------:R-:W3:Y:S04]  /*21770*/  LDL.64 R12, [R1+0x2010] ;  /* 0x00201000010c7983 */ /* 0x000ee80000100a00 */
[----:B0-----:R0:W3:Y:S04]  /*21780*/  LDG.E.U16 R26, [R4.64] ;  /* 0x00000006041a7981 */ /* 0x0010e8000c1e1500 */
[----:B------:R1:W-:Y:S01]  /*21790*/  STL [R1+0x40], R21 ;  /* 0x0000401501007387 */ /* 0x0003e20000100800 */
[----:B0-----:R-:W-:-:S05]  /*217a0*/  IMAD.WIDE R4, R0, 0x2, R6 ;  /* 0x0000000200047825 */ /* 0x001fca00078e0206 */
[----:B-1----:R2:W4:Y:S02]  /*217b0*/  LDG.E.U16 R21, [R4.64] ;  /* 0x0000000604157981 */ /* 0x002524000c1e1500 */
[C---:B--2---:R-:W-:Y:S02]  /*217c0*/  IMAD.WIDE R4, R0.reuse, 0x2, R16 ;  /* 0x0000000200047825 */ /* 0x044fe400078e0210 */
[----:B---3--:R-:W-:Y:S04]  /*217d0*/  STL [R1+0x5314], R26 ;  /* 0x0053141a01007387 */ /* 0x008fe80000100800 */
[----:B------:R-:W-:Y:S04]  /*217e0*/  STL [R1+0x3c], R27 ;  /* 0x00003c1b01007387 */ /* 0x000fe80000100800 */
[----:B------:R-:W2:Y:S04]  /*217f0*/  LDL.64 R6, [R1+0x2008] ;  /* 0x0020080001067983 */ /* 0x000ea80000100a00 */
[----:B----4-:R0:W-:Y:S04]  /*21800*/  STL [R1+0x38], R25 ;  /* 0x0000381901007387 */ /* 0x0101e80000100800 */
[----:B0-----:R0:W3:Y:S02]  /*21810*/  LDG.E.U16 R25, [R4.64] ;  /* 0x0000000604197981 */ /* 0x0010e4000c1e1500 */
[----:B0-----:R-:W-:-:S02]  /*21820*/  IMAD.WIDE R4, R0, 0x2, R10 ;  /* 0x0000000200047825 */ /* 0x001fc400078e020a */
[----:B------:R-:W4:Y:S04]  /*21830*/  LDL.64 R10, [R1+0x2000] ;  /* 0x00200000010a7983 */ /* 0x000f280000100a00 */
[----:B------:R0:W2:Y:S04]  /*21840*/  LDG.E.U16 R19, [R4.64] ;  /* 0x0000000604137981 */ /* 0x0000a8000c1e1500 */
[----:B------:R1:W-:Y:S01]  /*21850*/  STL [R1+0x34], R23 ;  /* 0x0000341701007387 */ /* 0x0003e20000100800 */
[----:B0-----:R-:W-:-:S05]  /*21860*/  IMAD.WIDE R4, R0, 0x2, R14 ;  /* 0x0000000200047825 */ /* 0x001fca00078e020e */
[----:B-1----:R0:W2:Y:S02]  /*21870*/  LDG.E.U16 R23, [R4.64] ;  /* 0x0000000604177981 */ /* 0x0020a4000c1e1500 */
[----:B0-----:R-:W-:-:S05]  /*21880*/  IMAD.WIDE R4, R0, 0x2, R8 ;  /* 0x0000000200047825 */ /* 0x001fca00078e0208 */
[----:B------:R0:W2:Y:S04]  /*21890*/  LDG.E.U16 R17, [R4.64] ;  /* 0x0000000604117981 */ /* 0x0000a8000c1e1500 */
[----:B------:R1:W-:Y:S04]  /*218a0*/  STL [R1+0x30], R24 ;  /* 0x0000301801007387 */ /* 0x0003e80000100800 */
[----:B------:R-:W2:Y:S01]  /*218b0*/  LDL.64 R8, [R1+0x1ff8] ;  /* 0x001ff80001087983 */ /* 0x000ea20000100a00 */
[----:B0-----:R-:W-:-:S03]  /*218c0*/  IMAD.WIDE R4, R0, 0x2, R2 ;  /* 0x0000000200047825 */ /* 0x001fc600078e0202 */
[----:B------:R-:W2:Y:S04]  /*218d0*/  LDL.64 R2, [R1+0x1ff0] ;  /* 0x001ff00001027983 */ /* 0x000ea80000100a00 */
[----:B-1----:R0:W2:Y:S02]  /*218e0*/  LDG.E.U16 R24, [R4.64] ;  /* 0x0000000604187981 */ /* 0x0020a4000c1e1500 */
[C---:B0-----:R-:W-:Y:S02]  /*218f0*/  IMAD.WIDE R4, R0.reuse, 0x2, R12 ;  /* 0x0000000200047825 */ /* 0x041fe400078e020c */
[----:B--2---:R-:W-:Y:S04]  /*21900*/  STL [R1+0x52f0], R24 ;  /* 0x0052f01801007387 */ /* 0x004fe80000100800 */
[----:B------:R0:W-:Y:S04]  /*21910*/  STL [R1+0x4], R22 ;  /* 0x0000041601007387 */ /* 0x0001e80000100800 */
[----:B------:R-:W2:Y:S04]  /*21920*/  LDL.64 R12, [R1+0x1fe8] ;  /* 0x001fe800010c7983 */ /* 0x000ea80000100a00 */
[----:B0-----:R0:W2:Y:S02]  /*21930*/  LDG.E.U16 R22, [R4.64] ;  /* 0x0000000604167981 */ /* 0x0010a4000c1e1500 */
[----:B0-----:R-:W-:-:S02]  /*21940*/  IMAD.WIDE R4, R0, 0x2, R6 ;  /* 0x0000000200047825 */ /* 0x001fc400078e0206 */
[----:B--2---:R-:W-:Y:S04]  /*21950*/  STL [R1+0x52f4], R22 ;  /* 0x0052f41601007387 */ /* 0x004fe80000100800 */
[----:B------:R0:W-:Y:S04]  /*21960*/  STL [R1], R20 ;  /* 0x0000001401007387 */ /* 0x0001e80000100800 */
[----:B------:R-:W2:Y:S04]  /*21970*/  LDL.64 R6, [R1+0x1fe0] ;  /* 0x001fe00001067983 */ /* 0x000ea80000100a00 */
[----:B0-----:R4:W2:Y:S02]  /*21980*/  LDG.E.U16 R20, [R4.64] ;  /* 0x0000000604147981 */ /* 0x0018a4000c1e1500 */
[----:B----4-:R-:W-:-:S05]  /*21990*/  IMAD.WIDE R4, R0, 0x2, R10 ;  /* 0x0000000200047825 */ /* 0x010fca00078e020a */
[----:B------:R0:W4:Y:S02]  /*219a0*/  LDG.E.U16 R18, [R4.64] ;  /* 0x0000000604127981 */ /* 0x000124000c1e1500 */
[----:B0-----:R-:W-:-:S05]  /*219b0*/  IMAD.WIDE R4, R0, 0x2, R8 ;  /* 0x0000000200047825 */ /* 0x001fca00078e0208 */
[----:B------:R0:W3:Y:S04]  /*219c0*/  LDG.E.U16 R16, [R4.64] ;  /* 0x0000000604107981 */ /* 0x0000e8000c1e1500 */
[----:B--2---:R-:W-:Y:S04]  /*219d0*/  STL [R1+0x52f8], R20 ;  /* 0x0052f81401007387 */ /* 0x004fe80000100800 */
[----:B------:R-:W2:Y:S01]  /*219e0*/  LDL.64 R14, [R1+0x1fd8] ;  /* 0x001fd800010e7983 */ /* 0x000ea20000100a00 */
[----:B0-----:R-:W-:-:S05]  /*219f0*/  IMAD.WIDE R4, R0, 0x2, R2 ;  /* 0x0000000200047825 */ /* 0x001fca00078e0202 */
[----:B------:R0:W2:Y:S02]  /*21a00*/  LDG.E.U16 R3, [R4.64] ;  /* 0x0000000604037981 */ /* 0x0000a4000c1e1500 */
[----:B0-----:R-:W-:-:S06]  /*21a10*/  IMAD.WIDE R4, R0, 0x2, R12 ;  /* 0x0000000200047825 */ /* 0x001fcc00078e020c */
[----:B------:R0:W2:Y:S01]  /*21a20*/  LDG.E.U16 R4, [R4.64] ;  /* 0x0000000604047981 */ /* 0x0000a2000c1e1500 */
[----:B------:R-:W-:-:S03]  /*21a30*/  IMAD.WIDE R6, R0, 0x2, R6 ;  /* 0x0000000200067825 */ /* 0x000fc600078e0206 */
[----:B----4-:R-:W-:Y:S04]  /*21a40*/  STL [R1+0x52fc], R18 ;  /* 0x0052fc1201007387 */ /* 0x010fe80000100800 */
[----:B------:R-:W4:Y:S04]  /*21a50*/  LDL.64 R8, [R1+0x1fd0] ;  /* 0x001fd00001087983 */ /* 0x000f280000100a00 */
[----:B0-----:R2:W4:Y:S04]  /*21a60*/  LDG.E.U16 R5, [R6.64] ;  /* 0x0000000606057981 */ /* 0x001528000c1e1500 */
[----:B------:R0:W-:Y:S04]  /*21a70*/  STL [R1+0x28], R21 ;  /* 0x0000281501007387 */ /* 0x0001e80000100800 */
[----:B---3--:R-:W-:Y:S04]  /*21a80*/  STL [R1+0x52d0], R16 ;  /* 0x0052d01001007387 */ /* 0x008fe80000100800 */
[----:B0-----:R-:W3:Y:S01]  /*21a90*/  LDL.64 R20, [R1+0x1fc8] ;  /* 0x001fc80001147983 */ /* 0x001ee20000100a00 */
[----:B--2---:R-:W-:-:S06]  /*21aa0*/  IMAD.WIDE R6, R0, 0x2, R14 ;  /* 0x0000000200067825 */ /* 0x004fcc00078e020e */
[----:B------:R0:W2:Y:S04]  /*21ab0*/  LDG.E.U16 R6, [R6.64] ;  /* 0x0000000606067981 */ /* 0x0000a8000c1e1500 */
[----:B------:R-:W-:Y:S04]  /*21ac0*/  STL [R1+0x24], R25 ;  /* 0x0000241901007387 */ /* 0x000fe80000100800 */
[----:B------:R-:W2:Y:S04]  /*21ad0*/  LDL.64 R10, [R1+0x1fc0] ;  /* 0x001fc000010a7983 */ /* 0x000ea80000100a00 */
[----:B------:R-:W-:Y:S04]  /*21ae0*/  STL [R1+0x52d4], R3 ;  /* 0x0052d40301007387 */ /* 0x000fe80000100800 */
[----:B------:R1:W-:Y:S04]  /*21af0*/  STL [R1+0x20], R19 ;  /* 0x0000201301007387 */ /* 0x0003e80000100800 */
[----:B-1----:R-:W2:Y:S04]  /*21b00*/  LDL.64 R18, [R1+0x1fb8] ;  /* 0x001fb80001127983 */ /* 0x002ea80000100a00 */
[----:B------:R-:W-:Y:S04]  /*21b10*/  STL [R1+0x1c], R23 ;  /* 0x00001c1701007387 */ /* 0x000fe80000100800 */
[----:B------:R-:W2:Y:S04]  /*21b20*/  LDL.64 R12, [R1+0x1fb0] ;  /* 0x001fb000010c7983 */ /* 0x000ea80000100a00 */
[----:B------:R-:W-:Y:S04]  /*21b30*/  STL [R1+0x52d8], R4 ;  /* 0x0052d80401007387 */ /* 0x000fe80000100800 */
[----:B------:R1:W-:Y:S04]  /*21b40*/  STL [R1+0x18], R17 ;  /* 0x0000181101007387 */ /* 0x0003e80000100800 */
[----:B-1----:R-:W2:Y:S04]  /*21b50*/  LDL.64 R16, [R1+0x1fa8] ;  /* 0x001fa80001107983 */ /* 0x002ea80000100a00 */
[----:B----4-:R1:W-:Y:S04]  /*21b60*/  STL [R1+0x52dc], R5 ;  /* 0x0052dc0501007387 */ /* 0x0103e80000100800 */
[----:B------:R-:W4:Y:S01]  /*21b70*/  LDL.64 R14, [R1+0x1fa0] ;  /* 0x001fa000010e7983 */ /* 0x000f220000100a00 */
[----:B------:R-:W-:-:S05]  /*21b80*/  IMAD.WIDE R8, R0, 0x2, R8 ;  /* 0x0000000200087825 */ /* 0x000fca00078e0208 */
[----:B0-----:R3:W4:Y:S02]  /*21b90*/  LDG.E.U16 R7, [R8.64] ;  /* 0x0000000608077981 */ /* 0x001724000c1e1500 */
[----:B---3--:R-:W-:-:S06]  /*21ba0*/  IMAD.WIDE R8, R0, 0x2, R20 ;  /* 0x0000000200087825 */ /* 0x008fcc00078e0214 */
[----:B------:R0:W3:Y:S04]  /*21bb0*/  LDG.E.U16 R8, [R8.64] ;  /* 0x0000000608087981 */ /* 0x0000e8000c1e1500 */
[----:B--2---:R-:W-:Y:S04]  /*21bc0*/  STL [R1+0x52ac], R6 ;  /* 0x0052ac0601007387 */ /* 0x004fe80000100800 */
[----:B------:R-:W2:Y:S01]  /*21bd0*/  LDL.64 R2, [R1+0x1f98] ;  /* 0x001f980001027983 */ /* 0x000ea20000100a00 */
[----:B------:R-:W-:-:S05]  /*21be0*/  IMAD.WIDE R10, R0, 0x2, R10 ;  /* 0x00000002000a7825 */ /* 0x000fca00078e020a */
[----:B0-----:R0:W2:Y:S02]  /*21bf0*/  LDG.E.U16 R9, [R10.64] ;  /* 0x000000060a097981 */ /* 0x0010a4000c1e1500 */
[----:B0-----:R-:W-:-:S06]  /*21c00*/  IMAD.WIDE R10, R0, 0x2, R18 ;  /* 0x00000002000a7825 */ /* 0x001fcc00078e0212 */
[----:B------:R0:W2:Y:S01]  /*21c10*/  LDG.E.U16 R10, [R10.64] ;  /* 0x000000060a0a7981 */ /* 0x0000a2000c1e1500 */
[----:B------:R-:W-:-:S05]  /*21c20*/  IMAD.WIDE R12, R0, 0x2, R12 ;  /* 0x00000002000c7825 */ /* 0x000fca00078e020c */
[----:B0-----:R0:W2:Y:S02]  /*21c30*/  LDG.E.U16 R11, [R12.64] ;  /* 0x000000060c0b7981 */ /* 0x0010a4000c1e1500 */
[----:B0-----:R-:W-:-:S06]  /*21c40*/  IMAD.WIDE R12, R0, 0x2, R16 ;  /* 0x00000002000c7825 */ /* 0x001fcc00078e0210 */
[----:B------:R0:W2:Y:S01]  /*21c50*/  LDG.E.U16 R12, [R12.64] ;  /* 0x000000060c0c7981 */ /* 0x0000a2000c1e1500 */
[----:B----4-:R-:W-:-:S05]  /*21c60*/  IMAD.WIDE R14, R0, 0x2, R14 ;  /* 0x00000002000e7825 */ /* 0x010fca00078e020e */
[----:B0-----:R2:W4:Y:S04]  /*21c70*/  LDG.E.U16 R13, [R14.64] ;  /* 0x000000060e0d7981 */ /* 0x001528000c1e1500 */
[----:B------:R-:W-:Y:S04]  /*21c80*/  STL [R1+0x52b0], R7 ;  /* 0x0052b00701007387 */ /* 0x000fe80000100800 */
[----:B---3--:R-:W-:Y:S04]  /*21c90*/  STL [R1+0x52b4], R8 ;  /* 0x0052b40801007387 */ /* 0x008fe80000100800 */
[----:B-1----:R-:W3:Y:S01]  /*21ca0*/  LDL.64 R4, [R1+0x1f90] ;  /* 0x001f900001047983 */ /* 0x002ee20000100a00 */
[----:B--2---:R-:W-:-:S05]  /*21cb0*/  IMAD.WIDE R14, R0, 0x2, R2 ;  /* 0x00000002000e7825 */ /* 0x004fca00078e0202 */
[----:B------:R3:W2:Y:S04]  /*21cc0*/  LDG.E.U16 R17, [R14.64] ;  /* 0x000000060e117981 */ /* 0x0006a8000c1e1500 */
[----:B------:R-:W-:Y:S04]  /*21cd0*/  STL [R1+0x52b8], R9 ;  /* 0x0052b80901007387 */ /* 0x000fe80000100800 */
[----:B------:R-:W-:Y:S04]  /*21ce0*/  STL [R1+0x5280], R10 ;  /* 0x0052800a01007387 */ /* 0x000fe80000100800 */
[----:B------:R0:W-:Y:S04]  /*21cf0*/  STL [R1+0x5284], R11 ;  /* 0x0052840b01007387 */ /* 0x0001e80000100800 */
[----:B------:R-:W2:Y:S04]  /*21d00*/  LDL.64 R20, [R1+0x1f88] ;  /* 0x001f880001147983 */ /* 0x000ea80000100a00 */
[----:B------:R-:W-:Y:S04]  /*21d10*/  STL [R1+0x5288], R12 ;  /* 0x0052880c01007387 */ /* 0x000fe80000100800 */
[----:B0-----:R-:W2:Y:S04]  /*21d20*/  LDL.64 R10, [R1+0x1f80] ;  /* 0x001f8000010a7983 */ /* 0x001ea80000100a00 */
[----:B------:R-:W2:Y:S04]  /*21d30*/  LDL.64 R8, [R1+0x1f78] ;  /* 0x001f780001087983 */ /* 0x000ea80000100a00 */
[----:B----4-:R-:W-:Y:S04]  /*21d40*/  STL [R1+0x528c], R13 ;  /* 0x00528c0d01007387 */ /* 0x010fe80000100800 */
[----:B------:R-:W4:Y:S04]  /*21d50*/  LDL.64 R2, [R1+0x1f70] ;  /* 0x001f700001027983 */ /* 0x000f280000100a00 */
[----:B------:R-:W4:Y:S01]  /*21d60*/  LDL.64 R6, [R1+0x1f68] ;  /* 0x001f680001067983 */ /* 0x000f220000100a00 */
[----:B---3--:R-:W-:-:S05]  /*21d70*/  IMAD.WIDE R14, R0, 0x2, R4 ;  /* 0x00000002000e7825 */ /* 0x008fca00078e0204 */
[----:B------:R0:W3:Y:S04]  /*21d80*/  LDG.E.U16 R19, [R14.64] ;  /* 0x000000060e137981 */ /* 0x0000e8000c1e1500 */
[----:B--2---:R1:W-:Y:S04]  /*21d90*/  STL [R1+0x5258], R17 ;  /* 0x0052581101007387 */ /* 0x0043e80000100800 */
[----:B------:R-:W2:Y:S04]  /*21da0*/  LDL.64 R4, [R1+0x1f60] ;  /* 0x001f600001047983 */ /* 0x000ea80000100a00 */
[----:B------:R-:W3:Y:S04]  /*21db0*/  LDL.LU R22, [R1+0x7d4] ;  /* 0x0007d40001167983 */ /* 0x000ee80000300800 */
[----:B------:R-:W3:Y:S01]  /*21dc0*/  LDL.LU R26, [R1+0x7d0] ;  /* 0x0007d000011a7983 */ /* 0x000ee20000300800 */
[----:B0-----:R-:W-:-:S05]  /*21dd0*/  IMAD.WIDE R14, R0, 0x2, R20 ;  /* 0x00000002000e7825 */ /* 0x001fca00078e0214 */
[----:B------:R0:W3:Y:S02]  /*21de0*/  LDG.E.U16 R21, [R14.64] ;  /* 0x000000060e157981 */ /* 0x0000e4000c1e1500 */
[----:B0-----:R-:W-:-:S05]  /*21df0*/  IMAD.WIDE R14, R0, 0x2, R10 ;  /* 0x00000002000e7825 */ /* 0x001fca00078e020a */
[----:B------:R0:W3:Y:S02]  /*21e00*/  LDG.E.U16 R23, [R14.64] ;  /* 0x000000060e177981 */ /* 0x0000e4000c1e1500 */
[----:B0-----:R-:W-:-:S05]  /*21e10*/  IMAD.WIDE R14, R0, 0x2, R8 ;  /* 0x00000002000e7825 */ /* 0x001fca00078e0208 */
[----:B------:R4:W3:Y:S02]  /*21e20*/  LDG.E.U16 R25, [R14.64] ;  /* 0x000000060e197981 */ /* 0x0008e4000c1e1500 */
[----:B----4-:R-:W-:-:S05]  /*21e30*/  IMAD.WIDE R14, R0, 0x2, R2 ;  /* 0x00000002000e7825 */ /* 0x010fca00078e0202 */
[----:B------:R0:W4:Y:S02]  /*21e40*/  LDG.E.U16 R27, [R14.64] ;  /* 0x000000060e1b7981 */ /* 0x000124000c1e1500 */
[----:B0-----:R-:W-:-:S05]  /*21e50*/  IMAD.WIDE R14, R0, 0x2, R6 ;  /* 0x00000002000e7825 */ /* 0x001fca00078e0206 */
[----:B------:R2:W4:Y:S02]  /*21e60*/  LDG.E.U16 R29, [R14.64] ;  /* 0x000000060e1d7981 */ /* 0x000524000c1e1500 */
[----:B--2---:R-:W-:-:S06]  /*21e70*/  IMAD.WIDE R14, R0, 0x2, R4 ;  /* 0x00000002000e7825 */ /* 0x004fcc00078e0204 */
[----:B------:R-:W2:Y:S04]  /*21e80*/  LDG.E.U16 R14, [R14.64] ;  /* 0x000000060e0e7981 */ /* 0x000ea8000c1e1500 */
[----:B------:R-:W1:Y:S04]  /*21e90*/  S2R R2, SR_TID.X ;  /* 0x0000000000027919 */ /* 0x000e680000002100 */
[----:B---3--:R-:W-:Y:S01]  /*21ea0*/  STL [R1+0x525c], R19 ;  /* 0x00525c1301007387 */ /* 0x008fe20000100800 */
[----:B-1----:R-:W-:-:S03]  /*21eb0*/  LOP3.LUT R17, R2, 0x7f, RZ, 0xc0, !PT ;  /* 0x0000007f02117812 */ /* 0x002fc600078ec0ff */
[----:B------:R-:W-:Y:S04]  /*21ec0*/  STL [R1+0x5260], R21 ;  /* 0x0052601501007387 */ /* 0x000fe80000100800 */
[----:B------:R-:W-:Y:S04]  /*21ed0*/  STL [R1+0x5264], R23 ;  /* 0x0052641701007387 */ /* 0x000fe80000100800 */
[----:B------:R-:W-:Y:S04]  /*21ee0*/  STL [R1+0x524c], R25 ;  /* 0x00524c1901007387 */ /* 0x000fe80000100800 */
[----:B----4-:R-:W-:Y:S04]  /*21ef0*/  STL [R1+0x5250], R27 ;  /* 0x0052501b01007387 */ /* 0x010fe80000100800 */
[----:B------:R-:W-:Y:S04]  /*21f00*/  STL [R1+0x52bc], R2 ;  /* 0x0052bc0201007387 */ /* 0x000fe80000100800 */
[----:B------:R-:W-:Y:S04]  /*21f10*/  STL [R1+0x5268], R29 ;  /* 0x0052681d01007387 */ /* 0x000fe80000100800 */
[----:B------:R-:W3:Y:S04]  /*21f20*/  LDL.LU R28, [R1+0x7cc] ;  /* 0x0007cc00011c7983 */ /* 0x000ee80000300800 */
[----:B------:R-:W4:Y:S04]  /*21f30*/  LDL.LU R24, [R1+0x7c8] ;  /* 0x0007c80001187983 */ /* 0x000f280000300800 */
[----:B------:R-:W-:Y:S04]  /*21f40*/  STL [R1+0x5290], R17 ;  /* 0x0052901101007387 */ /* 0x000fe80000100800 */
[----:B------:R-:W-:Y:S04]  /*21f50*/  STL [R1+0x2f44], R0 ;  /* 0x002f440001007387 */ /* 0x000fe80000100800 */
[----:B--2---:R0:W-:Y:S04]  /*21f60*/  STL [R1+0x526c], R14 ;  /* 0x00526c0e01007387 */ /* 0x0041e80000100800 */
[----:B0-----:R-:W2:Y:S01]  /*21f70*/  LDL.LU R14, [R1+0x74c] ;  /* 0x00074c00010e7983 */ /* 0x001ea20000300800 */
[----:B------:R-:W-:-:S03]  /*21f80*/  IMAD.SHL.U32 R27, R17, 0x2, RZ ;  /* 0x00000002111b7824 */ /* 0x000fc600078e00ff */
[----:B------:R-:W-:Y:S06]  /*21f90*/  BAR.SYNC.DEFER_BLOCKING 0x0 ;  /* 0x0000000000007b1d */ /* 0x000fec0000010000 */
        /* <DEDUP_REMOVED lines=17> */
[----:B------:R-:W-:Y:S04]  /*220b0*/  STS.U16 [R27], R22 ;  /* 0x000000161b007388 */ /* 0x000fe80000000400 */
[----:B------:R-:W2:Y:S04]  /*220c0*/  LDL.LU R7, [R1+0x510] ;  /* 0x0005100001077983 */ /* 0x000ea80000300800 */
[----:B------:R0:W-:Y:S04]  /*220d0*/  STS.U16 [R27+0x100], R26 ;  /* 0x0001001a1b007388 */ /* 0x0001e80000000400 */
[----:B------:R-:W2:Y:S04]  /*220e0*/  LDL.LU R6, [R1+0x50c] ;  /* 0x00050c0001067983 */ /* 0x000ea80000300800 */
[----:B0-----:R-:W2:Y:S04]  /*220f0*/  LDL.LU R26, [R1+0x508] ;  /* 0x00050800011a7983 */ /* 0x001ea80000300800 */
[----:B------:R-:W2:Y:S04]  /*22100*/  LDL.LU R5, [R1+0x494] ;  /* 0x0004940001057983 */ /* 0x000ea80000300800 */
[----:B------:R-:W2:Y:S04]  /*22110*/  LDL.LU R4, [R1+0x490] ;  /* 0x0004900001047983 */ /* 0x000ea80000300800 */
[----:B---3--:R0:W-:Y:S04]  /*22120*/  STS.U16 [R27+0x200], R28 ;  /* 0x0002001c1b007388 */ /* 0x0081e80000000400 */
[----:B------:R-:W3:Y:S04]  /*22130*/  LDL.LU R3, [R1+0x48c] ;  /* 0x00048c0001037983 */ /* 0x000ee80000300800 */
[----:B0-----:R-:W3:Y:S04]  /*22140*/  LDL.LU R28, [R1+0x488] ;  /* 0x00048800011c7983 */ /* 0x001ee80000300800 */
[----:B------:R-:W3:Y:S04]  /*22150*/  LDL.LU R16, [R1+0x414] ;  /* 0x0004140001107983 */ /* 0x000ee80000300800 */
[----:B------:R-:W3:Y:S04]  /*22160*/  LDL.LU R18, [R1+0x410] ;  /* 0x0004100001127983 */ /* 0x000ee80000300800 */
[----:B------:R-:W3:Y:S04]  /*22170*/  LDL.LU R20, [R1+0x40c] ;  /* 0x00040c0001147983 */ /* 0x000ee80000300800 */
[----:B----4-:R0:W-:Y:S04]  /*22180*/  STS.U16 [R27+0x300], R24 ;  /* 0x000300181b007388 */ /* 0x0101e80000000400 */
[----:B------:R-:W4:Y:S04]  /*22190*/  LDL.LU R22, [R1+0x408] ;  /* 0x0004080001167983 */ /* 0x000f280000300800 */
[----:B0-----:R-:W3:Y:S04]  /*221a0*/  LDL.LU R24, [R1+0x394] ;  /* 0x0003940001187983 */ /* 0x001ee80000300800 */
[----:B--2---:R0:W-:Y:S04]  /*221b0*/  STS.U16 [R27+0x2000], R14 ;  /* 0x0020000e1b007388 */ /* 0x0041e80000000400 */
[----:B0-----:R-:W2:Y:S04]  /*221c0*/  LDL.LU R14, [R1+0x5324] ;  /* 0x00532400010e7983 */ /* 0x001ea80000300800 */
[----:B--2---:R-:W-:Y:S04]  /*221d0*/  STS.U16 [R27+0x2100], R14 ;  /* 0x0021000e1b007388 */ /* 0x004fe80000000400 */
        /* <DEDUP_REMOVED lines=18> */
[----:B------:R-:W-:Y:S04]  /*22300*/  STS.U16 [R27+0xc000], R5 ;  /* 0x00c000051b007388 */ /* 0x000fe80000000400 */
[----:B------:R-:W-:Y:S04]  /*22310*/  STS.U16 [R27+0xc100], R4 ;  /* 0x00c100041b007388 */ /* 0x000fe80000000400 */
[----:B---3--:R-:W-:Y:S04]  /*22320*/  STS.U16 [R27+0xc200], R3 ;  /* 0x00c200031b007388 */ /* 0x008fe80000000400 */
[----:B0-----:R-:W2:Y:S04]  /*22330*/  LDL.LU R26, [R1+0x390] ;  /* 0x00039000011a7983 */ /* 0x001ea80000300800 */
[----:B------:R0:W-:Y:S04]  /*22340*/  STS.U16 [R27+0xc300], R28 ;  /* 0x00c3001c1b007388 */ /* 0x0001e80000000400 */
[----:B0-----:R-:W3:Y:S04]  /*22350*/  LDL.LU R28, [R1+0x38c] ;  /* 0x00038c00011c7983 */ /* 0x001ee80000300800 */
[----:B------:R-:W2:Y:S04]  /*22360*/  LDL.LU R14, [R1+0x314] ;  /* 0x00031400010e7983 */ /* 0x000ea80000300800 */
        /* <DEDUP_REMOVED lines=18> */
[----:B------:R-:W-:Y:S04]  /*22490*/  STS.U16 [R27+0xe200], R20 ;  /* 0x00e200141b007388 */ /* 0x000fe80000000400 */
[----:B------:R-:W2:Y:S04]  /*224a0*/  LDL.LU R8, [R1+0x188] ;  /* 0x0001880001087983 */ /* 0x000ea80000300800 */
[----:B----4-:R0:W-:Y:S04]  /*224b0*/  STS.U16 [R27+0xe300], R22 ;  /* 0x00e300161b007388 */ /* 0x0101e80000000400 */
[----:B------:R-:W4:Y:S04]  /*224c0*/  LDL.LU R7, [R1+0x114] ;  /* 0x0001140001077983 */ /* 0x000f280000300800 */
[----:B------:R-:W-:Y:S04]  /*224d0*/  STS.U16 [R27+0x10000], R24 ;  /* 0x010000181b007388 */ /* 0x000fe80000000400 */
[----:B0-----:R-:W4:Y:S04]  /*224e0*/  LDL.LU R22, [R1+0x110] ;  /* 0x0001100001167983 */ /* 0x001f280000300800 */
[----:B------:R-:W4:Y:S04]  /*224f0*/  LDL.LU R6, [R1+0x10c] ;  /* 0x00010c0001067983 */ /* 0x000f280000300800 */
[----:B------:R-:W4:Y:S04]  /*22500*/  LDL.LU R5, [R1+0x108] ;  /* 0x0001080001057983 */ /* 0x000f280000300800 */
[----:B------:R0:W-:Y:S04]  /*22510*/  STS.U16 [R27+0x10100], R26 ;  /* 0x0101001a1b007388 */ /* 0x0001e80000000400 */
[----:B------:R-:W4:Y:S04]  /*22520*/  LDL.LU R4, [R1+0x94] ;  /* 0x0000940001047983 */ /* 0x000f280000300800 */
[----:B0-----:R-:W4:Y:S04]  /*22530*/  LDL.LU R26, [R1+0x90] ;  /* 0x00009000011a7983 */ /* 0x001f280000300800 */
[----:B------:R-:W4:Y:S04]  /*22540*/  LDL.LU R3, [R1+0x8c] ;  /* 0x00008c0001037983 */ /* 0x000f280000300800 */
[----:B------:R-:W4:Y:S04]  /*22550*/  LDL.LU R16, [R1+0x88] ;  /* 0x0000880001107983 */ /* 0x000f280000300800 */
[----:B------:R-:W4:Y:S04]  /*22560*/  LDL.LU R18, [R1+0x14] ;  /* 0x0000140001127983 */ /* 0x000f280000300800 */
[----:B------:R-:W4:Y:S04]  /*22570*/  LDL.LU R20, [R1+0x10] ;  /* 0x0000100001147983 */ /* 0x000f280000300800 */
[----:B---3--:R0:W-:Y:S04]  /*22580*/  STS.U16 [R27+0x10200], R28 ;  /* 0x0102001c1b007388 */ /* 0x0081e80000000400 */
[----:B------:R-:W3:Y:S04]  /*22590*/  LDL.LU R24, [R1+0xc] ;  /* 0x00000c0001187983 */ /* 0x000ee80000300800 */
        /* <DEDUP_REMOVED lines=19> */
[----:B----4-:R-:W-:Y:S04]  /*226d0*/  STS.U16 [R27+0x1a000], R7 ;  /* 0x01a000071b007388 */ /* 0x010fe80000000400 */
[----:B------:R-:W-:Y:S04]  /*226e0*/  STS.U16 [R27+0x1a100], R22 ;  /* 0x01a100161b007388 */ /* 0x000fe80000000400 */
[----:B------:R-:W-:Y:S04]  /*226f0*/  STS.U16 [R27+0x1a200], R6 ;  /* 0x01a200061b007388 */ /* 0x000fe80000000400 */
[----:B------:R-:W-:Y:S04]  /*22700*/  STS.U16 [R27+0x1a300], R5 ;  /* 0x01a300051b007388 */ /* 0x000fe80000000400 */
[----:B------:R-:W-:Y:S04]  /*22710*/  STS.U16 [R27+0x1c000], R4 ;  /* 0x01c000041b007388 */ /* 0x000fe80000000400 */
[----:B------:R0:W-:Y:S04]  /*22720*/  STS.U16 [R27+0x1c100], R26 ;  /* 0x01c1001a1b007388 */ /* 0x0001e80000000400 */
[----:B------:R-:W-:Y:S04]  /*22730*/  STS.U16 [R27+0x1c200], R3 ;  /* 0x01c200031b007388 */ /* 0x000fe80000000400 */
[----:B------:R-:W-:Y:S04]  /*22740*/  STS.U16 [R27+0x1c300], R16 ;  /* 0x01c300101b007388 */ /* 0x000fe80000000400 */
[----:B------:R-:W-:Y:S04]  /*22750*/  STS.U16 [R27+0x1e000], R18 ;  /* 0x01e000121b007388 */ /* 0x000fe80000000400 */
[----:B------:R-:W-:Y:S04]  /*22760*/  STS.U16 [R27+0x1e100], R20 ;  /* 0x01e100141b007388 */ /* 0x000fe80000000400 */
[----:B---3--:R-:W-:Y:S04]  /*22770*/  STS.U16 [R27+0x1e200], R24 ;  /* 0x01e200181b007388 */ /* 0x008fe80000000400 */
[----:B0-----:R-:W2:Y:S04]  /*22780*/  LDL.LU R26, [R1+0x7c4] ;  /* 0x0007c400011a7983 */ /* 0x001ea80000300800 */
[----:B------:R0:W-:Y:S04]  /*22790*/  STS.U16 [R27+0x1e300], R28 ;  /* 0x01e3001c1b007388 */ /* 0x0001e80000000400 */
[----:B0-----:R-:W3:Y:S04]  /*227a0*/  LDL.LU R28, [R1+0x7b8] ;  /* 0x0007b800011c7983 */ /* 0x001ee80000300800 */
[----:B------:R-:W0:Y:S04]  /*227b0*/  S2R R22, SR_TID.X ;  /* 0x0000000000167919 */ /* 0x000e280000002100 */
[----:B---3--:R1:W-:Y:S04]  /*227c0*/  STL [R1+0x531c], R28 ;  /* 0x00531c1c01007387 */ /* 0x0083e80000100800 */
[----:B-1----:R-:W3:Y:S04]  /*227d0*/  LDL.LU R28, [R1+0x7c0] ;  /* 0x0007c000011c7983 */ /* 0x002ee80000300800 */
[----:B------:R-:W4:Y:S04]  /*227e0*/  LDL.LU R14, [R1+0x740] ;  /* 0x00074000010e7983 */ /* 0x000f280000300800 */
        /* <DEDUP_REMOVED lines=8> */
[----:B------:R-:W4:Y:S01]  /*22870*/  LDL.LU R13, [R1+0x600] ;  /* 0x00060000010d7983 */ /* 0x000f220000300800 */
[----:B0-----:R-:W-:-:S03]  /*22880*/  LOP3.LUT R22, R22, 0x7f, RZ, 0xc0, !PT ;  /* 0x0000007f16167812 */ /* 0x001fc600078ec0ff */
[----:B------:R-:W4:Y:S04]  /*22890*/  LDL.LU R12, [R1+0x5fc] ;  /* 0x0005fc00010c7983 */ /* 0x000f280000300800 */
[----:B------:R-:W4:Y:S04]  /*228a0*/  LDL.LU R11, [R1+0x5f8] ;  /* 0x0005f800010b7983 */ /* 0x000f280000300800 */
[----:B------:R-:W4:Y:S04]  /*228b0*/  LDL.LU R10, [R1+0x584] ;  /* 0x00058400010a7983 */ /* 0x000f280000300800 */
[----:B------:R-:W4:Y:S01]  /*228c0*/  LDL.LU R9, [R1+0x580] ;  /* 0x0005800001097983 */ /* 0x000f220000300800 */
[----:B------:R-:W-:-:S03]  /*228d0*/  SHF.L.U32 R22, R22, 0x1, RZ ;  /* 0x0000000116167819 */ /* 0x000fc600000006ff */
[----:B------:R-:W4:Y:S04]  /*228e0*/  LDL.LU R8, [R1+0x57c] ;  /* 0x00057c0001087983 */ /* 0x000f280000300800 */
[----:B------:R-:W4:Y:S04]  /*228f0*/  LDL.LU R7, [R1+0x578] ;  /* 0x0005780001077983 */ /* 0x000f280000300800 */
[----:B------:R-:W4:Y:S04]  /*22900*/  LDL.LU R6, [R1+0x504] ;  /* 0x0005040001067983 */ /* 0x000f280000300800 */
[----:B------:R-:W4:Y:S01]  /*22910*/  LDL.LU R20, [R1+0x500] ;  /* 0x0005000001147983 */ /* 0x000f220000300800 */
[----:B------:R-:W-:-:S03]  /*22920*/  LOP3.LUT R0, R22, 0x10, RZ, 0x3c, !PT ;  /* 0x0000001016007812 */ /* 0x000fc600078e3cff */
[----:B------:R0:W-:Y:S04]  /*22930*/  STL [R1+0x5294], R27 ;  /* 0x0052941b01007387 */ /* 0x0001e80000100800 */
[----:B0-----:R-:W4:Y:S04]  /*22940*/  LDL.LU R27, [R1+0x7bc] ;  /* 0x0007bc00011b7983 */ /* 0x001f280000300800 */
[----:B------:R-:W4:Y:S04]  /*22950*/  LDL.LU R5, [R1+0x4fc] ;  /* 0x0004fc0001057983 */ /* 0x000f280000300800 */
[----:B------:R-:W4:Y:S04]  /*22960*/  LDL.LU R4, [R1+0x4f8] ;  /* 0x0004f80001047983 */ /* 0x000f280000300800 */
[----:B------:R-:W4:Y:S04]  /*22970*/  LDL.LU R3, [R1+0x484] ;  /* 0x0004840001037983 */ /* 0x000f280000300800 */
[----:B------:R-:W4:Y:S04]  /*22980*/  LDL.LU R16, [R1+0x480] ;  /* 0x0004800001107983 */ /* 0x000f280000300800 */
[----:B------:R-:W4:Y:S04]  /*22990*/  LDL.LU R18, [R1+0x47c] ;  /* 0x00047c0001127983 */ /* 0x000f280000300800 */
[----:B------:R-:W4:Y:S04]  /*229a0*/  LDL.LU R22, [R1+0x478] ;  /* 0x0004780001167983 */ /* 0x000f280000300800 */
[----:B--2---:R0:W-:Y:S04]  /*229b0*/  STS.U16 [R0+0x400], R26 ;  /* 0x0004001a00007388 */ /* 0x0041e80000000400 */
[----:B------:R-:W2:Y:S04]  /*229c0*/  LDL.LU R24, [R1+0x404] ;  /* 0x0004040001187983 */ /* 0x000ea80000300800 */
[----:B0-----:R-:W2:Y:S04]  /*229d0*/  LDL.LU R26, [R1+0x400] ;  /* 0x00040000011a7983 */ /* 0x001ea80000300800 */
[----:B---3--:R0:W-:Y:S04]  /*229e0*/  STS.U16 [R0+0x500], R28 ;  /* 0x0005001c00007388 */ /* 0x0081e80000000400 */
[----:B0-----:R-:W3:Y:S04]  /*229f0*/  LDL.LU R28, [R1+0x531c] ;  /* 0x00531c00011c7983 */ /* 0x001ee80000300800 */
[----:B----4-:R-:W-:Y:S04]  /*22a00*/  STS.U16 [R0+0x600], R27 ;  /* 0x0006001b00007388 */ /* 0x010fe80000000400 */
[----:B---3--:R0:W-:Y:S04]  /*22a10*/  STS.U16 [R0+0x700], R28 ;  /* 0x0007001c00007388 */ /* 0x0081e80000000400 */
        /* <DEDUP_REMOVED lines=23> */
[----:B0-----:R-:W3:Y:S04]  /*22b90*/  LDL.LU R28, [R1+0x3fc] ;  /* 0x0003fc00011c7983 */ /* 0x001ee80000300800 */
[----:B------:R-:W-:Y:S04]  /*22ba0*/  STS.U16 [R0+0xc700], R22 ;  /* 0x00c7001600007388 */ /* 0x000fe80000000400 */
[----:B-1----:R-:W4:Y:S04]  /*22bb0*/  LDL.LU R20, [R1+0x3f8] ;  /* 0x0003f80001147983 */ /* 0x002f280000300800 */
[----:B--2---:R0:W-:Y:S04]  /*22bc0*/  STS.U16 [R0+0xe400], R24 ;  /* 0x00e4001800007388 */ /* 0x0041e80000000400 */
[----:B0-----:R-:W2:Y:S04]  /*22bd0*/  LDL.LU R24, [R1+0x380] ;  /* 0x0003800001187983 */ /* 0x001ea80000300800 */
[----:B------:R-:W-:Y:S04]  /*22be0*/  STS.U16 [R0+0xe500], R26 ;  /* 0x00e5001a00007388 */ /* 0x000fe80000000400 */
[----:B--2---:R0:W-:Y:S04]  /*22bf0*/  STL [R1+0x5318], R24 ;  /* 0x0053181801007387 */ /* 0x0041e80000100800 */
[----:B0-----:R-:W2:Y:S04]  /*22c00*/  LDL.LU R24, [R1+0x384] ;  /* 0x0003840001187983 */ /* 0x001ea80000300800 */
[----:B---3--:R0:W-:Y:S04]  /*22c10*/  STS.U16 [R0+0xe600], R28 ;  /* 0x00e6001c00007388 */ /* 0x0081e80000000400 */
[----:B------:R-:W3:Y:S04]  /*22c20*/  LDL.LU R26, [R1+0x37c] ;  /* 0x00037c00011a7983 */ /* 0x000ee80000300800 */
        /* <DEDUP_REMOVED lines=29> */
[----:B--2---:R0:W-:Y:S04]  /*22e00*/  STS.U16 [R0+0x10500], R24 ;  /* 0x0105001800007388 */ /* 0x0041e80000000400 */
[----:B---3--:R-:W-:Y:S04]  /*22e10*/  STS.U16 [R0+0x10600], R26 ;  /* 0x0106001a00007388 */ /* 0x008fe80000000400 */
        /* <DEDUP_REMOVED lines=17> */
[----:B0-----:R-:W2:Y:S04]  /*22f30*/  LDL.LU R24, [R1] ;  /* 0x0000000001187983 */ /* 0x001ea80000300800 */
[----:B-1----:R-:W0:Y:S04]  /*22f40*/  S2R R22, SR_TID.X ;  /* 0x0000000000167919 */ /* 0x002e280000002100 */
[----:B------:R-:W-:Y:S04]  /*22f50*/  STS.U16 [R0+0x1a400], R8 ;  /* 0x01a4000800007388 */ /* 0x000fe80000000400 */
[----:B------:R-:W-:Y:S04]  /*22f60*/  STS.U16 [R0+0x1a500], R7 ;  /* 0x01a5000700007388 */ /* 0x000fe80000000400 */
[----:B------:R-:W-:Y:S04]  /*22f70*/  STS.U16 [R0+0x1a600], R6 ;  /* 0x01a6000600007388 */ /* 0x000fe80000000400 */
[----:B------:R-:W-:Y:S04]  /*22f80*/  STS.U16 [R0+0x1a700], R5 ;  /* 0x01a7000500007388 */ /* 0x000fe80000000400 */
[----:B------:R-:W-:Y:S01]  /*22f90*/  STS.U16 [R0+0x1c400], R4 ;  /* 0x01c4000400007388 */ /* 0x000fe20000000400 */
[----:B0-----:R-:W-:-:S03]  /*22fa0*/  LOP3.LUT R22, R22, 0x7f, RZ, 0xc0, !PT ;  /* 0x0000007f16167812 */ /* 0x001fc600078ec0ff */
[----:B------:R-:W-:Y:S01]  /*22fb0*/  STS.U16 [R0+0x1c500], R3 ;  /* 0x01c5000300007388 */ /* 0x000fe20000000400 */
[----:B------:R-:W-:-:S03]  /*22fc0*/  SHF.L.U32 R22, R22, 0x1, RZ ;  /* 0x0000000116167819 */ /* 0x000fc600000006ff */
[----:B------:R-:W-:Y:S04]  /*22fd0*/  STS.U16 [R0+0x1c600], R16 ;  /* 0x01c6001000007388 */ /* 0x000fe80000000400 */
[----:B----4-:R-:W-:Y:S04]  /*22fe0*/  STS.U16 [R0+0x1c700], R18 ;  /* 0x01c7001200007388 */ /* 0x010fe80000000400 */
[----:B------:R0:W-:Y:S04]  /*22ff0*/  STS.U16 [R0+0x1e400], R20 ;  /* 0x01e4001400007388 */ /* 0x0001e80000000400 */
[----:B------:R-:W3:Y:S04]  /*23000*/  LDL.LU R26, [R1+0x5314] ;  /* 0x00531400011a7983 */ /* 0x000ee80000300800 */
[----:B------:R-:W4:Y:S01]  /*23010*/  LDL.LU R28, [R1+0x5310] ;  /* 0x00531000011c7983 */ /* 0x000f220000300800 */
[----:B0-----:R-:W-:-:S05]  /*23020*/  LOP3.LUT R0, R22, 0x20, RZ, 0x3c, !PT ;  /* 0x0000002016007812 */ /* 0x001fca00078e3cff */
[----:B------:R0:W-:Y:S04]  /*23030*/  STL [R1+0x530c], R0 ;  /* 0x00530c0001007387 */ /* 0x0001e80000100800 */
[----:B------:R-:W3:Y:S01]  /*23040*/  LDL.LU R27, [R1+0x7a8] ;  /* 0x0007a800011b7983 */ /* 0x000ee20000300800 */
[----:B0-----:R-:W-:-:S05]  /*23050*/  LOP3.LUT R0, R22, 0x10, RZ, 0x3c, !PT ;  /* 0x0000001016007812 */ /* 0x001fca00078e3cff */
[----:B--2---:R-:W-:Y:S04]  /*23060*/  STS.U16 [R0+0x1e500], R24 ;  /* 0x01e5001800007388 */ /* 0x004fe80000000400 */
[----:B---3--:R0:W-:Y:S04]  /*23070*/  STL [R1+0x5308], R27 ;  /* 0x0053081b01007387 */ /* 0x0081e80000100800 */
[----:B0-----:R-:W2:Y:S04]  /*23080*/  LDL.LU R27, [R1+0x7b4] ;  /* 0x0007b400011b7983 */ /* 0x001ea80000300800 */
[----:B------:R-:W3:Y:S04]  /*23090*/  LDL.LU R14, [R1+0x730] ;  /* 0x00073000010e7983 */ /* 0x000ee80000300800 */
        /* <DEDUP_REMOVED lines=28> */
[----:B------:R-:W3:Y:S04]  /*23260*/  LDL.LU R26, [R1+0x7b0] ;  /* 0x0007b000011a7983 */ /* 0x000ee80000300800 */
[----:B--2---:R0:W-:Y:S04]  /*23270*/  STS.U16 [R0+0x800], R27 ;  /* 0x0008001b00007388 */ /* 0x0041e80000000400 */
[----:B0-----:R-:W2:Y:S04]  /*23280*/  LDL.LU R27, [R1+0x5308] ;  /* 0x00530800011b7983 */ /* 0x001ea80000300800 */
[----:B---3--:R-:W-:Y:S04]  /*23290*/  STS.U16 [R0+0x900], R26 ;  /* 0x0009001a00007388 */ /* 0x008fe80000000400 */
[----:B----4-:R-:W-:Y:S04]  /*232a0*/  STS.U16 [R0+0xa00], R28 ;  /* 0x000a001c00007388 */ /* 0x010fe80000000400 */
        /* <DEDUP_REMOVED lines=22> */
[----:B0-----:R-:W2:Y:S04]  /*23410*/  LDL.LU R3, [R1+0x3f0] ;  /* 0x0003f00001037983 */ /* 0x001ea80000300800 */
[----:B------:R0:W-:Y:S04]  /*23420*/  STS.U16 [R0+0xc900], R18 ;  /* 0x00c9001200007388 */ /* 0x0001e80000000400 */
[----:B0-----:R-:W3:Y:S04]  /*23430*/  LDL.LU R18, [R1+0x374] ;  /* 0x0003740001127983 */ /* 0x001ee80000300800 */
[----:B---3--:R0:W-:Y:S04]  /*23440*/  STL [R1+0x5300], R18 ;  /* 0x0053001201007387 */ /* 0x0081e80000100800 */
[----:B0-----:R-:W3:Y:S04]  /*23450*/  LDL.LU R18, [R1+0x3e8] ;  /* 0x0003e80001127983 */ /* 0x001ee80000300800 */
[----:B------:R-:W-:Y:S04]  /*23460*/  STS.U16 [R0+0xca00], R20 ;  /* 0x00ca001400007388 */ /* 0x000fe80000000400 */
[----:B------:R-:W-:Y:S04]  /*23470*/  STS.U16 [R0+0xcb00], R22 ;  /* 0x00cb001600007388 */ /* 0x000fe80000000400 */
[----:B------:R-:W-:Y:S04]  /*23480*/  STS.U16 [R0+0xe800], R24 ;  /* 0x00e8001800007388 */ /* 0x000fe80000000400 */
[----:B---3--:R0:W-:Y:S04]  /*23490*/  STL [R1+0x5304], R18 ;  /* 0x0053041201007387 */ /* 0x0081e80000100800 */
[----:B0-----:R-:W3:Y:S04]  /*234a0*/  LDL.LU R18, [R1+0x3ec] ;  /* 0x0003ec0001127983 */ /* 0x001ee80000300800 */
        /* <DEDUP_REMOVED lines=30> */
[----:B---3--:R0:W-:Y:S04]  /*23690*/  STS.U16 [R0+0xeb00], R18 ;  /* 0x00eb001200007388 */ /* 0x0081e80000000400 */
[----:B0-----:R-:W3:Y:S04]  /*236a0*/  LDL.LU R18, [R1+0x5300] ;  /* 0x0053000001127983 */ /* 0x001ee80000300800 */
[----:B---3--:R0:W-:Y:S04]  /*236b0*/  STS.U16 [R0+0x10800], R18 ;  /* 0x0108001200007388 */ /* 0x0081e80000000400 */
[----:B----4-:R1:W-:Y:S04]  /*236c0*/  STS.U16 [R0+0x10900], R20 ;  /* 0x0109001400007388 */ /* 0x0103e80000000400 */
[----:B------:R3:W-:Y:S04]  /*236d0*/  STS.U16 [R0+0x10a00], R22 ;  /* 0x010a001600007388 */ /* 0x0007e80000000400 */
[----:B0-----:R-:W4:Y:S04]  /*236e0*/  LDL.LU R18, [R1+0x52fc] ;  /* 0x0052fc0001127983 */ /* 0x001f280000300800 */
[----:B-1----:R-:W4:Y:S04]  /*236f0*/  LDL.LU R20, [R1+0x52f8] ;  /* 0x0052f80001147983 */ /* 0x002f280000300800 */
[----:B---3--:R-:W3:Y:S04]  /*23700*/  LDL.LU R22, [R1+0x52f4] ;  /* 0x0052f40001167983 */ /* 0x008ee80000300800 */
[----:B------:R0:W-:Y:S04]  /*23710*/  STS.U16 [R0+0x10b00], R24 ;  /* 0x010b001800007388 */ /* 0x0001e80000000400 */
[----:B0-----:R-:W3:Y:S04]  /*23720*/  LDL.LU R24, [R1+0x52f0] ;  /* 0x0052f00001187983 */ /* 0x001ee80000300800 */
        /* <DEDUP_REMOVED lines=16> */
[----:B0-----:R-:W0:Y:S04]  /*23830*/  S2R R16, SR_TID.X ;  /* 0x0000000000107919 */ /* 0x001e280000002100 */
[----:B------:R-:W-:Y:S04]  /*23840*/  STS.U16 [R0+0x1a800], R10 ;  /* 0x01a8000a00007388 */ /* 0x000fe80000000400 */
[----:B------:R-:W-:Y:S04]  /*23850*/  STS.U16 [R0+0x1a900], R9 ;  /* 0x01a9000900007388 */ /* 0x000fe80000000400 */
[----:B------:R-:W-:Y:S04]  /*23860*/  STS.U16 [R0+0x1aa00], R8 ;  /* 0x01aa000800007388 */ /* 0x000fe80000000400 */
[----:B------:R-:W-:Y:S01]  /*23870*/  STS.U16 [R0+0x1ab00], R7 ;  /* 0x01ab000700007388 */ /* 0x000fe20000000400 */
[----:B0-----:R-:W-:-:S03]  /*23880*/  LOP3.LUT R16, R16, 0x7f, RZ, 0xc0, !PT ;  /* 0x0000007f10107812 */ /* 0x001fc600078ec0ff */
[----:B------:R-:W-:Y:S02]  /*23890*/  STS.U16 [R0+0x1c800], R6 ;  /* 0x01c8000600007388 */ /* 0x000fe40000000400 */
[----:B------:R-:W-:Y:S02]  /*238a0*/  IMAD.SHL.U32 R16, R16, 0x2, RZ ;  /* 0x0000000210107824 */ /* 0x000fe400078e00ff */
[----:B------:R-:W-:Y:S04]  /*238b0*/  STS.U16 [R0+0x1c900], R5 ;  /* 0x01c9000500007388 */ /* 0x000fe80000000400 */
[----:B--2---:R-:W-:Y:S04]  /*238c0*/  STS.U16 [R0+0x1ca00], R4 ;  /* 0x01ca000400007388 */ /* 0x004fe80000000400 */
[----:B------:R-:W-:Y:S04]  /*238d0*/  STS.U16 [R0+0x1cb00], R3 ;  /* 0x01cb000300007388 */ /* 0x000fe80000000400 */
[----:B---3--:R0:W-:Y:S02]  /*238e0*/  STS.U16 [R0+0x1e800], R24 ;  /* 0x01e8001800007388 */ /* 0x0081e40000000400 */
[----:B0-----:R-:W-:-:S05]  /*238f0*/  LOP3.LUT R0, R16, 0x30, RZ, 0x3c, !PT ;  /* 0x0000003010007812 */ /* 0x001fca00078e3cff */
[----:B------:R0:W-:Y:S04]  /*23900*/  STL [R1+0x52ec], R0 ;  /* 0x0052ec0001007387 */ /* 0x0001e80000100800 */
[----:B------:R-:W2:Y:S01]  /*23910*/  LDL.LU R24, [R1+0x6f4] ;  /* 0x0006f40001187983 */ /* 0x000ea20000300800 */
[----:B0-----:R-:W-:-:S05]  /*23920*/  LOP3.LUT R0, R16, 0x20, RZ, 0x3c, !PT ;  /* 0x0000002010007812 */ /* 0x001fca00078e3cff */
[----:B------:R-:W-:Y:S04]  /*23930*/  STS.U16 [R0+0x1e900], R22 ;  /* 0x01e9001600007388 */ /* 0x000fe80000000400 */
[----:B----4-:R-:W-:Y:S04]  /*23940*/  STS.U16 [R0+0x1ea00], R20 ;  /* 0x01ea001400007388 */ /* 0x010fe80000000400 */
[----:B------:R-:W-:Y:S04]  /*23950*/  STS.U16 [R0+0x1eb00], R18 ;  /* 0x01eb001200007388 */ /* 0x000fe80000000400 */
[----:B--2---:R0:W-:Y:S04]  /*23960*/  STL [R1+0x52e8], R24 ;  /* 0x0052e81801007387 */ /* 0x0041e80000100800 */
[----:B0-----:R-:W2:Y:S04]  /*23970*/  LDL.LU R24, [R1+0x7a4] ;  /* 0x0007a40001187983 */ /* 0x001ea80000300800 */
[----:B------:R-:W3:Y:S04]  /*23980*/  LDL.LU R26, [R1+0x6f0] ;  /* 0x0006f000011a7983 */ /* 0x000ee80000300800 */
[----:B------:R-:W4:Y:S04]  /*23990*/  LDL.LU R28, [R1+0x6ec] ;  /* 0x0006ec00011c7983 */ /* 0x000f280000300800 */
        /* <DEDUP_REMOVED lines=25> */
[----:B------:R-:W3:Y:S04]  /*23b30*/  LDL.LU R18, [R1+0x7a0] ;  /* 0x0007a00001127983 */ /* 0x000ee80000300800 */
[----:B--2---:R0:W-:Y:S04]  /*23b40*/  STS.U16 [R0+0xc00], R24 ;  /* 0x000c001800007388 */ /* 0x0041e80000000400 */
[----:B0-----:R-:W2:Y:S04]  /*23b50*/  LDL.LU R24, [R1+0x52e8] ;  /* 0x0052e80001187983 */ /* 0x001ea80000300800 */
[----:B---3--:R-:W-:Y:S04]  /*23b60*/  STS.U16 [R0+0xd00], R18 ;  /* 0x000d001200007388 */ /* 0x008fe80000000400 */
[----:B------:R-:W-:Y:S04]  /*23b70*/  STS.U16 [R0+0xe00], R20 ;  /* 0x000e001400007388 */ /* 0x000fe80000000400 */
[----:B------:R-:W-:Y:S04]  /*23b80*/  STS.U16 [R0+0xf00], R22 ;  /* 0x000f001600007388 */ /* 0x000fe80000000400 */
[----:B--2---:R-:W-:Y:S04]  /*23b90*/  STS.U16 [R0+0x2c00], R24 ;  /* 0x002c001800007388 */ /* 0x004fe80000000400 */
[----:B------:R-:W-:Y:S04]  /*23ba0*/  STS.U16 [R0+0x2d00], R26 ;  /* 0x002d001a00007388 */ /* 0x000fe80000000400 */
[----:B----4-:R-:W-:Y:S04]  /*23bb0*/  STS.U16 [R0+0x2e00], R28 ;  /* 0x002e001c00007388 */ /* 0x010fe80000000400 */
        /* <DEDUP_REMOVED lines=159> */
[----:B0-----:R-:W2:Y:S04]  /*245b0*/  LDL.LU R10, [R1+0x3d0] ;  /* 0x0003d000010a7983 */ /* 0x001ea80000300800 */
[----:B------:R-:W3:Y:S04]  /*245c0*/  LDL.LU R2, [R1+0x354] ;  /* 0x0003540001027983 */ /* 0x000ee80000300800 */
[----:B---3--:R0:W-:Y:S04]  /*245d0*/  STL [R1+0x52c0], R2 ;  /* 0x0052c00201007387 */ /* 0x0081e80000100800 */
[----:B0-----:R-:W3:Y:S04]  /*245e0*/  LDL.LU R2, [R1+0x3c8] ;  /* 0x0003c80001027983 */ /* 0x001ee80000300800 */
[----:B------:R-:W-:Y:S04]  /*245f0*/  STS.U16 [R0+0xd100], R9 ;  /* 0x00d1000900007388 */ /* 0x000fe80000000400 */
        /* <DEDUP_REMOVED lines=39> */
[----:B0-----:R-:W3:Y:S04]  /*24870*/  LDL.LU R2, [R1+0x52bc] ;  /* 0x0052bc0001027983 */ /* 0x001ee80000300800 */
[----:B-1----:R-:W4:Y:S04]  /*24880*/  LDL.LU R9, [R1+0x52b8] ;  /* 0x0052b80001097983 */ /* 0x002f280000300800 */
[----:B------:R0:W-:Y:S04]  /*24890*/  STS.U16 [R0+0x11200], R8 ;  /* 0x0112000800007388 */ /* 0x0001e80000000400 */
[----:B------:R1:W-:Y:S04]  /*248a0*/  STS.U16 [R0+0x11300], R7 ;  /* 0x0113000700007388 */ /* 0x0003e80000000400 */
[----:B------:R2:W-:Y:S04]  /*248b0*/  STS.U16 [R0+0x13000], R6 ;  /* 0x0130000600007388 */ /* 0x0005e80000000400 */
[----:B0-----:R-:W4:Y:S04]  /*248c0*/  LDL.LU R8, [R1+0x52b4] ;  /* 0x0052b40001087983 */ /* 0x001f280000300800 */
[----:B-1----:R-:W4:Y:S04]  /*248d0*/  LDL.LU R7, [R1+0x52b0] ;  /* 0x0052b00001077983 */ /* 0x002f280000300800 */
[----:B--2---:R-:W2:Y:S04]  /*248e0*/  LDL.LU R6, [R1+0x52ac] ;  /* 0x0052ac0001067983 */ /* 0x004ea80000300800 */
        /* <DEDUP_REMOVED lines=22> */
[----:B------:R-:W-:Y:S01]  /*24a50*/  STS.U16 [R0+0x1d300], R10 ;  /* 0x01d3000a00007388 */ /* 0x000fe20000000400 */
[----:B---3--:R-:W-:-:S04]  /*24a60*/  LOP3.LUT R2, R2, 0x7f, RZ, 0xc0, !PT ;  /* 0x0000007f02027812 */ /* 0x008fc800078ec0ff */
[----:B------:R-:W-:Y:S01]  /*24a70*/  SHF.L.U32 R2, R2, 0x1, RZ ;  /* 0x0000000102027819 */ /* 0x000fe200000006ff */
[----:B--2---:R0:W-:Y:S03]  /*24a80*/  STS.U16 [R0+0x1f000], R6 ;  /* 0x01f0000600007388 */ /* 0x0041e60000000400 */
[----:B0-----:R-:W-:-:S05]  /*24a90*/  LOP3.LUT R0, R2, 0x50, RZ, 0x3c, !PT ;  /* 0x0000005002007812 */ /* 0x001fca00078e3cff */
[----:B------:R0:W-:Y:S04]  /*24aa0*/  STL [R1+0x52a8], R0 ;  /* 0x0052a80001007387 */ /* 0x0001e80000100800 */
[----:B------:R-:W2:Y:S01]  /*24ab0*/  LDL.LU R6, [R1+0x6d4] ;  /* 0x0006d40001067983 */ /* 0x000ea20000300800 */
[----:B0-----:R-:W-:-:S05]  /*24ac0*/  LOP3.LUT R0, R2, 0x40, RZ, 0x3c, !PT ;  /* 0x0000004002007812 */ /* 0x001fca00078e3cff */
[----:B----4-:R-:W-:Y:S04]  /*24ad0*/  STS.U16 [R0+0x1f100], R7 ;  /* 0x01f1000700007388 */ /* 0x010fe80000000400 */
[----:B------:R-:W-:Y:S04]  /*24ae0*/  STS.U16 [R0+0x1f200], R8 ;  /* 0x01f2000800007388 */ /* 0x000fe80000000400 */
        /* <DEDUP_REMOVED lines=57> */
[----:B------:R-:W-:Y:S04]  /*24e80*/  STS.U16 [R0+0xb400], R25 ;  /* 0x00b4001900007388 */ /* 0x000fe80000000400 */
[----:B------:R-:W-:Y:S04]  /*24e90*/  STS.U16 [R0+0xb500], R23 ;  /* 0x00b5001700007388 */ /* 0x000fe80000000400 */
[----:B--2---:R0:W-:Y:S04]  /*24ea0*/  STL [R1+0x52a0], R27 ;  /* 0x0052a01b01007387 */ /* 0x0041e80000100800 */
[----:B0-----:R-:W2:Y:S04]  /*24eb0*/  LDL.LU R27, [R1+0x3c0] ;  /* 0x0003c000011b7983 */ /* 0x001ea80000300800 */
[----:B------:R-:W-:Y:S04]  /*24ec0*/  STS.U16 [R0+0xb600], R21 ;  /* 0x00b6001500007388 */ /* 0x000fe80000000400 */
[----:B------:R-:W-:Y:S04]  /*24ed0*/  STS.U16 [R0+0xb700], R19 ;  /* 0x00b7001300007388 */ /* 0x000fe80000000400 */
[----:B------:R0:W-:Y:S04]  /*24ee0*/  STS.U16 [R0+0xd400], R13 ;  /* 0x00d4000d00007388 */ /* 0x0001e80000000400 */
[----:B------:R-:W3:Y:S04]  /*24ef0*/  LDL.LU R17, [R1+0x340] ;  /* 0x0003400001117983 */ /* 0x000ee80000300800 */
[----:B------:R1:W-:Y:S04]  /*24f00*/  STS.U16 [R0+0xd500], R12 ;  /* 0x00d5000c00007388 */ /* 0x0003e80000000400 */
[----:B0-----:R-:W4:Y:S04]  /*24f10*/  LDL.LU R13, [R1+0x33c] ;  /* 0x00033c00010d7983 */ /* 0x001f280000300800 */
[----:B------:R0:W-:Y:S04]  /*24f20*/  STS.U16 [R0+0xd600], R11 ;  /* 0x00d6000b00007388 */ /* 0x0001e80000000400 */
[----:B-1----:R-:W3:Y:S04]  /*24f30*/  LDL.LU R12, [R1+0x338] ;  /* 0x00033800010c7983 */ /* 0x002ee80000300800 */
[----:B------:R1:W-:Y:S04]  /*24f40*/  STS.U16 [R0+0xd700], R10 ;  /* 0x00d7000a00007388 */ /* 0x0003e80000000400 */
[----:B0-----:R-:W3:Y:S04]  /*24f50*/  LDL.LU R11, [R1+0x2c4] ;  /* 0x0002c400010b7983 */ /* 0x001ee80000300800 */
[----:B-1----:R-:W3:Y:S04]  /*24f60*/  LDL.LU R10, [R1+0x2c0] ;  /* 0x0002c000010a7983 */ /* 0x002ee80000300800 */
        /* <DEDUP_REMOVED lines=22> */
[----:B0-----:R-:W3:Y:S04]  /*250d0*/  LDL.LU R2, [R1+0x38] ;  /* 0x0000380001027983 */ /* 0x001ee80000300800 */
[----:B--2---:R0:W-:Y:S04]  /*250e0*/  STS.U16 [R0+0xf500], R27 ;  /* 0x00f5001b00007388 */ /* 0x0041e80000000400 */
[----:B0-----:R-:W2:Y:S04]  /*250f0*/  LDL.LU R27, [R1+0x52a0] ;  /* 0x0052a000011b7983 */ /* 0x001ea80000300800 */
[----:B--2---:R0:W-:Y:S04]  /*25100*/  STS.U16 [R0+0xf600], R27 ;  /* 0x00f6001b00007388 */ /* 0x0041e80000000400 */
[----:B0-----:R-:W2:Y:S04]  /*25110*/  LDL.LU R27, [R1+0x529c] ;  /* 0x00529c00011b7983 */ /* 0x001ea80000300800 */
[----:B--2---:R0:W-:Y:S04]  /*25120*/  STS.U16 [R0+0xf700], R27 ;  /* 0x00f7001b00007388 */ /* 0x0041e80000000400 */
[----:B0-----:R-:W2:Y:S04]  /*25130*/  LDL.LU R27, [R1+0x5298] ;  /* 0x00529800011b7983 */ /* 0x001ea80000300800 */
[----:B--2---:R0:W-:Y:S04]  /*25140*/  STS.U16 [R0+0x11400], R27 ;  /* 0x0114001b00007388 */ /* 0x0041e80000000400 */
[----:B---3--:R1:W-:Y:S04]  /*25150*/  STS.U16 [R0+0x11500], R17 ;  /* 0x0115001100007388 */ /* 0x0083e80000000400 */
[----:B----4-:R2:W-:Y:S04]  /*25160*/  STS.U16 [R0+0x11600], R13 ;  /* 0x0116000d00007388 */ /* 0x0105e80000000400 */
[----:B------:R3:W-:Y:S04]  /*25170*/  STS.U16 [R0+0x11700], R12 ;  /* 0x0117000c00007388 */ /* 0x0007e80000000400 */
[----:B------:R2:W-:Y:S04]  /*25180*/  STS.U16 [R0+0x13400], R11 ;  /* 0x0134000b00007388 */ /* 0x0005e80000000400 */
[----:B------:R0:W-:Y:S04]  /*25190*/  STS.U16 [R0+0x13500], R10 ;  /* 0x0135000a00007388 */ /* 0x0001e80000000400 */
        /* <DEDUP_REMOVED lines=16> */
[----:B0-----:R-:W4:Y:S04]  /*252a0*/  LDL.LU R27, [R1+0x5294] ;  /* 0x00529400011b7983 */ /* 0x001f280000300800 */
[----:B------:R-:W-:Y:S04]  /*252b0*/  STS.U16 [R0+0x1b600], R29 ;  /* 0x01b6001d00007388 */ /* 0x000fe80000000400 */
[----:B-1----:R-:W4:Y:S04]  /*252c0*/  LDL.LU R17, [R1+0x5290] ;  /* 0x0052900001117983 */ /* 0x002f280000300800 */
[----:B------:R-:W-:Y:S04]  /*252d0*/  STS.U16 [R0+0x1b700], R25 ;  /* 0x01b7001900007388 */ /* 0x000fe80000000400 */
[----:B--2---:R-:W2:Y:S04]  /*252e0*/  LDL.LU R13, [R1+0x528c] ;  /* 0x00528c00010d7983 */ /* 0x004ea80000300800 */
[----:B------:R-:W-:Y:S04]  /*252f0*/  STS.U16 [R0+0x1d400], R23 ;  /* 0x01d4001700007388 */ /* 0x000fe80000000400 */
[----:B---3--:R-:W3:Y:S04]  /*25300*/  LDL.LU R12, [R1+0x5288] ;  /* 0x00528800010c7983 */ /* 0x008ee80000300800 */
[----:B------:R-:W-:Y:S04]  /*25310*/  STS.U16 [R0+0x1d500], R21 ;  /* 0x01d5001500007388 */ /* 0x000fe80000000400 */
[----:B------:R-:W2:Y:S04]  /*25320*/  LDL.LU R11, [R1+0x5284] ;  /* 0x00528400010b7983 */ /* 0x000ea80000300800 */
[----:B------:R-:W-:Y:S04]  /*25330*/  STS.U16 [R0+0x1d600], R19 ;  /* 0x01d6001300007388 */ /* 0x000fe80000000400 */
[----:B------:R-:W2:Y:S04]  /*25340*/  LDL.LU R10, [R1+0x5280] ;  /* 0x00528000010a7983 */ /* 0x000ea80000300800 */
[----:B------:R0:W-:Y:S04]  /*25350*/  STS.U16 [R0+0x1d700], R2 ;  /* 0x01d7000200007388 */ /* 0x0001e80000000400 */
[----:B0-----:R-:W2:Y:S01]  /*25360*/  LDL.LU R2, [R1+0x770] ;  /* 0x0007700001027983 */ /* 0x001ea20000300800 */
[----:B----4-:R-:W-:Y:S01]  /*25370*/  IMAD.SHL.U32 R17, R17, 0x2, RZ ;  /* 0x0000000211117824 */ /* 0x010fe200078e00ff */
[----:B------:R-:W-:-:S02]  /*25380*/  LOP3.LUT R15, R27, 0x60, RZ, 0x3c, !PT ;  /* 0x000000601b0f7812 */ /* 0x000fc400078e3cff */
[----:B--2---:R0:W-:Y:S04]  /*25390*/  STL [R1+0x527c], R2 ;  /* 0x00527c0201007387 */ /* 0x0041e80000100800 */
[----:B------:R-:W2:Y:S04]  /*253a0*/  LDL.LU R9, [R1+0x6c0] ;  /* 0x0006c00001097983 */ /* 0x000ea80000300800 */
        /* <DEDUP_REMOVED lines=11> */
[----:B------:R-:W2:Y:S01]  /*25460*/  LDL.LU R26, [R1+0x530] ;  /* 0x00053000011a7983 */ /* 0x000ea20000300800 */
[----:B0-----:R-:W-:-:S03]  /*25470*/  LOP3.LUT R2, R17, 0x50, RZ, 0x3c, !PT ;  /* 0x0000005011027812 */ /* 0x001fc600078e3cff */
        /* <DEDUP_REMOVED lines=10> */
[----:B------:R-:W-:Y:S04]  /*25520*/  STS.U16 [R2+0x1f500], R11 ;  /* 0x01f5000b02007388 */ /* 0x000fe80000000400 */
[----:B0-----:R-:W2:Y:S04]  /*25530*/  LDL.LU R10, [R1+0x6c4] ;  /* 0x0006c400010a7983 */ /* 0x001ea80000300800 */
[----:B------:R0:W-:Y:S04]  /*25540*/  STL [R1+0x5270], R27 ;  /* 0x0052701b01007387 */ /* 0x0001e80000100800 */
[----:B---3--:R1:W-:Y:S04]  /*25550*/  STS.U16 [R2+0x1f600], R12 ;  /* 0x01f6000c02007388 */ /* 0x0083e80000000400 */
[----:B------:R3:W-:Y:S04]  /*25560*/  STS.U16 [R2+0x1f700], R13 ;  /* 0x01f7000d02007388 */ /* 0x0007e80000000400 */
[----:B0-----:R-:W2:Y:S04]  /*25570*/  LDL.LU R27, [R1+0x768] ;  /* 0x00076800011b7983 */ /* 0x001ea80000300800 */
[----:B------:R-:W2:Y:S04]  /*25580*/  LDL.LU R11, [R1+0x76c] ;  /* 0x00076c00010b7983 */ /* 0x000ea80000300800 */
[----:B-1----:R-:W2:Y:S04]  /*25590*/  LDL.LU R12, [R1+0x774] ;  /* 0x00077400010c7983 */ /* 0x002ea80000300800 */
[----:B---3--:R-:W3:Y:S04]  /*255a0*/  LDL.LU R2, [R1+0x527c] ;  /* 0x00527c0001027983 */ /* 0x008ee80000300800 */
[----:B--2---:R-:W-:Y:S04]  /*255b0*/  STS.U16 [R15+0x1800], R12 ;  /* 0x0018000c0f007388 */ /* 0x004fe80000000400 */
[----:B---3--:R0:W-:Y:S04]  /*255c0*/  STS.U16 [R15+0x1900], R2 ;  /* 0x001900020f007388 */ /* 0x0081e80000000400 */
        /* <DEDUP_REMOVED lines=35> */
[----:B------:R0:W-:Y:S04]  /*25800*/  STS.U16 [R15+0xda00], R17 ;  /* 0x00da00110f007388 */ /* 0x0001e80000000400 */
[----:B------:R-:W4:Y:S04]  /*25810*/  LDL.LU R19, [R1+0x2b4] ;  /* 0x0002b40001137983 */ /* 0x000f280000300800 */
[----:B--2---:R1:W-:Y:S04]  /*25820*/  STS.U16 [R15+0xdb00], R2 ;  /* 0x00db00020f007388 */ /* 0x0043e80000000400 */
[----:B0-----:R-:W2:Y:S04]  /*25830*/  LDL.LU R17, [R1+0x2b0] ;  /* 0x0002b00001117983 */ /* 0x001ea80000300800 */
[----:B-1----:R-:W2:Y:S04]  /*25840*/  LDL.LU R2, [R1+0x2ac] ;  /* 0x0002ac0001027983 */ /* 0x002ea80000300800 */
        /* <DEDUP_REMOVED lines=30> */
[----:B------:R1:W-:Y:S04]  /*25a30*/  STS.U16 [R15+0x11a00], R23 ;  /* 0x011a00170f007388 */ /* 0x0003e80000000400 */
[----:B------:R2:W-:Y:S04]  /*25a40*/  STS.U16 [R15+0x11b00], R21 ;  /* 0x011b00150f007388 */ /* 0x0005e80000000400 */
[----:B0-----:R-:W3:Y:S04]  /*25a50*/  LDL.LU R29, [R1+0x5268] ;  /* 0x00526800011d7983 */ /* 0x001ee80000300800 */
[----:B-1----:R-:W3:Y:S04]  /*25a60*/  LDL.LU R23, [R1+0x5264] ;  /* 0x0052640001177983 */ /* 0x002ee80000300800 */
[----:B--2---:R-:W2:Y:S04]  /*25a70*/  LDL.LU R21, [R1+0x5260] ;  /* 0x0052600001157983 */ /* 0x004ea80000300800 */
[----:B------:R0:W-:Y:S04]  /*25a80*/  STS.U16 [R15+0x13800], R19 ;  /* 0x013800130f007388 */ /* 0x0001e80000000400 */
[----:B------:R1:W-:Y:S04]  /*25a90*/  STS.U16 [R15+0x13900], R17 ;  /* 0x013900110f007388 */ /* 0x0003e80000000400 */
[----:B------:R1:W-:Y:S04]  /*25aa0*/  STS.U16 [R15+0x13a00], R2 ;  /* 0x013a00020f007388 */ /* 0x0003e80000000400 */
[----:B0-----:R-:W2:Y:S04]  /*25ab0*/  LDL.LU R19, [R1+0x525c] ;  /* 0x00525c0001137983 */ /* 0x001ea80000300800 */
[----:B-1----:R-:W2:Y:S04]  /*25ac0*/  LDL.LU R17, [R1+0x5258] ;  /* 0x0052580001117983 */ /* 0x002ea80000300800 */
[----:B------:R-:W2:Y:S04]  /*25ad0*/  LDL.LU R2, [R1+0x5254] ;  /* 0x0052540001027983 */ /* 0x000ea80000300800 */
        /* <DEDUP_REMOVED lines=19> */
[----:B0-----:R-:W3:Y:S04]  /*25c10*/  LDL.LU R25, [R1+0x764] ;  /* 0x0007640001197983 */ /* 0x001ee80000300800 */
[----:B--2---:R0:W-:Y:S04]  /*25c20*/  STS.U16 [R15+0x1da00], R2 ;  /* 0x01da00020f007388 */ /* 0x0041e80000000400 */
[----:B0-----:R-:W2:Y:S04]  /*25c30*/  LDL.LU R2, [R1+0x760] ;  /* 0x0007600001027983 */ /* 0x001ea80000300800 */
[----:B----4-:R-:W-:Y:S04]  /*25c40*/  STS.U16 [R15+0x1db00], R0 ;  /* 0x01db00000f007388 */ /* 0x010fe80000000400 */
[----:B------:R0:W-:Y:S04]  /*25c50*/  STS.U16 [R15+0x1f800], R17 ;  /* 0x01f800110f007388 */ /* 0x0001e80000000400 */
[----:B0-----:R-:W4:Y:S04]  /*25c60*/  LDL.LU R17, [R1+0x6a0] ;  /* 0x0006a00001117983 */ /* 0x001f280000300800 */
        /* <DEDUP_REMOVED lines=16> */
[----:B------:R0:W-:Y:S04]  /*25d70*/  STS.U16 [R15+0x1f900], R19 ;  /* 0x01f900130f007388 */ /* 0x0001e80000000400 */
[----:B------:R1:W-:Y:S04]  /*25d80*/  STS.U16 [R15+0x1fa00], R21 ;  /* 0x01fa00150f007388 */ /* 0x0003e80000000400 */
[----:B---3--:R3:W-:Y:S04]  /*25d90*/  STS.U16 [R15+0x1fb00], R23 ;  /* 0x01fb00170f007388 */ /* 0x0087e80000000400 */
[----:B0-----:R-:W4:Y:S04]  /*25da0*/  LDL.LU R19, [R1+0x6a4] ;  /* 0x0006a40001137983 */ /* 0x001f280000300800 */
[----:B-1----:R-:W4:Y:S04]  /*25db0*/  LDL.LU R21, [R1+0x758] ;  /* 0x0007580001157983 */ /* 0x002f280000300800 */
[----:B---3--:R-:W3:Y:S01]  /*25dc0*/  LDL.LU R23, [R1+0x75c] ;  /* 0x00075c0001177983 */ /* 0x008ee20000300800 */
[----:B------:R-:W-:-:S03]  /*25dd0*/  LOP3.LUT R5, R27, 0x70, RZ, 0x3c, !PT ;  /* 0x000000701b057812 */ /* 0x000fc600078e3cff */
[----:B------:R-:W4:Y:S04]  /*25de0*/  LDL.LU R22, [R1+0x49c] ;  /* 0x00049c0001167983 */ /* 0x000f280000300800 */
[----:B------:R-:W4:Y:S04]  /*25df0*/  LDL.LU R28, [R1+0x498] ;  /* 0x00049800011c7983 */ /* 0x000f280000300800 */
[----:B------:R-:W4:Y:S04]  /*25e00*/  LDL.LU R15, [R1+0x424] ;  /* 0x00042400010f7983 */ /* 0x000f280000300800 */
[----:B------:R0:W-:Y:S04]  /*25e10*/  STS.U16 [R5+0x1c00], R25 ;  /* 0x001c001905007388 */ /* 0x0001e80000000400 */
[----:B------:R-:W4:Y:S04]  /*25e20*/  LDL.LU R27, [R1+0x420] ;  /* 0x00042000011b7983 */ /* 0x000f280000300800 */
[----:B0-----:R-:W4:Y:S04]  /*25e30*/  LDL.LU R25, [R1+0x41c] ;  /* 0x00041c0001197983 */ /* 0x001f280000300800 */
[----:B--2---:R0:W-:Y:S04]  /*25e40*/  STS.U16 [R5+0x1d00], R2 ;  /* 0x001d000205007388 */ /* 0x0041e80000000400 */
[----:B0-----:R-:W2:Y:S04]  /*25e50*/  LDL.LU R2, [R1+0x418] ;  /* 0x0004180001027983 */ /* 0x001ea80000300800 */
[----:B---3--:R-:W-:Y:S04]  /*25e60*/  STS.U16 [R5+0x1e00], R23 ;  /* 0x001e001705007388 */ /* 0x008fe80000000400 */
        /* <DEDUP_REMOVED lines=15> */
[----:B------:R-:W-:Y:S04]  /*25f60*/  STS.U16 [R5+0x9e00], R16 ;  /* 0x009e001005007388 */ /* 0x000fe80000000400 */
[----:B------:R-:W-:Y:S04]  /*25f70*/  STS.U16 [R5+0x9f00], R18 ;  /* 0x009f001205007388 */ /* 0x000fe80000000400 */
[----:B0-----:R-:W3:Y:S04]  /*25f80*/  LDL.LU R24, [R1+0x3a4] ;  /* 0x0003a40001187983 */ /* 0x001ee80000300800 */
[----:B------:R-:W-:Y:S04]  /*25f90*/  STS.U16 [R5+0xbc00], R20 ;  /* 0x00bc001405007388 */ /* 0x000fe80000000400 */
[----:B-1----:R-:W4:Y:S04]  /*25fa0*/  LDL.LU R26, [R1+0x3a0] ;  /* 0x0003a000011a7983 */ /* 0x002f280000300800 */
[----:B------:R0:W-:Y:S04]  /*25fb0*/  STS.U16 [R5+0xbd00], R0 ;  /* 0x00bd000005007388 */ /* 0x0001e80000000400 */
[----:B------:R-:W-:Y:S04]  /*25fc0*/  STS.U16 [R5+0xbe00], R22 ;  /* 0x00be001605007388 */ /* 0x000fe80000000400 */
        /* <DEDUP_REMOVED lines=8> */
[----:B0-----:R-:W4:Y:S04]  /*26050*/  LDL.LU R25, [R1+0x31c] ;  /* 0x00031c0001197983 */ /* 0x001f280000300800 */
        /* <DEDUP_REMOVED lines=21> */
[----:B----4-:R-:W-:Y:S04]  /*261b0*/  STS.U16 [R5+0xfd00], R26 ;  /* 0x00fd001a05007388 */ /* 0x010fe80000000400 */
[----:B0-----:R-:W3:Y:S04]  /*261c0*/  LDL.LU R24, [R1+0x98] ;  /* 0x0000980001187983 */ /* 0x001ee80000300800 */
[----:B------:R0:W-:Y:S04]  /*261d0*/  STS.U16 [R5+0xfe00], R0 ;  /* 0x00fe000005007388 */ /* 0x0001e80000000400 */
[----:B------:R1:W-:Y:S04]  /*261e0*/  STS.U16 [R5+0xff00], R28 ;  /* 0x00ff001c05007388 */ /* 0x0003e80000000400 */
[----:B0-----:R-:W4:Y:S04]  /*261f0*/  LDL.LU R0, [R1+0x24] ;  /* 0x0000240001007983 */ /* 0x001f280000300800 */
[----:B------:R-:W3:Y:S04]  /*26200*/  LDL.LU R26, [R1+0x20] ;  /* 0x00002000011a7983 */ /* 0x000ee80000300800 */
[----:B------:R0:W-:Y:S04]  /*26210*/  STS.U16 [R5+0x11c00], R15 ;  /* 0x011c000f05007388 */ /* 0x0001e80000000400 */
[----:B-1----:R-:W3:Y:S04]  /*26220*/  LDL.LU R28, [R1+0x1c] ;  /* 0x00001c00011c7983 */ /* 0x002ee80000300800 */
[----:B------:R1:W-:Y:S04]  /*26230*/  STS.U16 [R5+0x11d00], R27 ;  /* 0x011d001b05007388 */ /* 0x0003e80000000400 */
[----:B0-----:R-:W3:Y:S04]  /*26240*/  LDL.LU R15, [R1+0x18] ;  /* 0x00001800010f7983 */ /* 0x001ee80000300800 */
[----:B------:R0:W-:Y:S04]  /*26250*/  STS.U16 [R5+0x11e00], R25 ;  /* 0x011e001905007388 */ /* 0x0001e80000000400 */
[----:B-1----:R-:W3:Y:S04]  /*26260*/  LDL.LU R27, [R1+0x5250] ;  /* 0x00525000011b7983 */ /* 0x002ee80000300800 */
[----:B0-----:R-:W3:Y:S04]  /*26270*/  LDL.LU R25, [R1+0x524c] ;  /* 0x00524c0001197983 */ /* 0x001ee80000300800 */
[----:B--2---:R0:W-:Y:S04]  /*26280*/  STS.U16 [R5+0x11f00], R2 ;  /* 0x011f000205007388 */ /* 0x0041e80000000400 */
[----:B0-----:R-:W2:Y:S04]  /*26290*/  LDL.LU R2, [R1+0x5248] ;  /* 0x0052480001027983 */ /* 0x001ea80000300800 */
        /* <DEDUP_REMOVED lines=13> */
[----:B0-----:R-:W4:Y:S04]  /*26370*/  LDL R4, [R1+0x720] ;  /* 0x0007200001047983 */ /* 0x001f280000100800 */
[----:B--2---:R-:W-:Y:S04]  /*26380*/  STS.U16 [R5+0x19d00], R2 ;  /* 0x019d000205007388 */ /* 0x004fe80000000400 */
[----:B------:R0:W-:Y:S04]  /*26390*/  STS.U16 [R5+0x19e00], R3 ;  /* 0x019e000305007388 */ /* 0x0001e80000000400 */
[----:B------:R-:W-:Y:S04]  /*263a0*/  STS.U16 [R5+0x19f00], R16 ;  /* 0x019f001005007388 */ /* 0x000fe80000000400 */
[----:B------:R-:W-:Y:S04]  /*263b0*/  STS.U16 [R5+0x1bc00], R18 ;  /* 0x01bc001205007388 */ /* 0x000fe80000000400 */
[----:B------:R-:W-:Y:S04]  /*263c0*/  STS.U16 [R5+0x1bd00], R20 ;  /* 0x01bd001405007388 */ /* 0x000fe80000000400 */
[----:B------:R-:W-:Y:S04]  /*263d0*/  STS.U16 [R5+0x1be00], R22 ;  /* 0x01be001605007388 */ /* 0x000fe80000000400 */
[----:B---3--:R-:W-:Y:S04]  /*263e0*/  STS.U16 [R5+0x1bf00], R24 ;  /* 0x01bf001805007388 */ /* 0x008fe80000000400 */
[----:B----4-:R1:W-:Y:S04]  /*263f0*/  STS.U16 [R5+0x1dc00], R0 ;  /* 0x01dc000005007388 */ /* 0x0103e80000000400 */
[----:B0-----:R-:W2:Y:S04]  /*26400*/  LDL R3, [R1+0x1f38] ;  /* 0x001f380001037983 */ /* 0x001ea80000100800 */
[----:B------:R-:W3:Y:S04]  /*26410*/  LDL R2, [R1+0x6b4] ;  /* 0x0006b40001027983 */ /* 0x000ee80000100800 */
[----:B-1----:R-:W4:Y:S04]  /*26420*/  LDL R0, [R1+0x1f40] ;  /* 0x001f400001007983 */ /* 0x002f280000100800 */
[----:B------:R-:W-:Y:S04]  /*26430*/  STS.U16 [R5+0x1dd00], R26 ;  /* 0x01dd001a05007388 */ /* 0x000fe80000000400 */
[----:B------:R0:W-:Y:S04]  /*26440*/  STS.U16 [R5+0x1de00], R28 ;  /* 0x01de001c05007388 */ /* 0x0001e80000000400 */
[----:B0-----:R-:W2:Y:S04]  /*26450*/  LDL R28, [R1+0x1f34] ;  /* 0x001f3400011c7983 */ /* 0x001ea80000100800 */
[----:B------:R-:W-:Y:S04]  /*26460*/  STS.U16 [R5+0x1df00], R15 ;  /* 0x01df000f05007388 */ /* 0x000fe80000000400 */
[----:B------:R-:W-:Y:S04]  /*26470*/  STS.U16 [R5+0x1fc00], R25 ;  /* 0x01fc001905007388 */ /* 0x000fe80000000400 */
[----:B------:R-:W-:Y:S04]  /*26480*/  STS.U16 [R5+0x1fd00], R27 ;  /* 0x01fd001b05007388 */ /* 0x000fe80000000400 */
[----:B------:R0:W-:Y:S04]  /*26490*/  STS.U16 [R5+0x1fe00], R29 ;  /* 0x01fe001d05007388 */ /* 0x0001e80000000400 */
[----:B------:R-:W-:Y:S04]  /*264a0*/  STS.U16 [R5+0x1ff00], R14 ;  /* 0x01ff000e05007388 */ /* 0x000fe80000000400 */
[----:B------:R-:W-:Y:S06]  /*264b0*/  BAR.SYNC.DEFER_BLOCKING 0x0 ;  /* 0x0000000000007b1d */ /* 0x000fec0000010000 */
[----:B0-----:R-:W2:Y:S04]  /*264c0*/  LDL R29, [R1+0x1f3c] ;  /* 0x001f3c00011d7983 */ /* 0x001ea80000100800 */
[----:B------:R-:W0:Y:S04]  /*264d0*/  LDSM.16.M88.4 R8, [R4] ;  /* 0x000000000408783b */ /* 0x000e280000000200 */
[----:B------:R-:W-:Y:S04]  /*264e0*/  LDSM.16.M88.4 R24, [R4+0x8000] ;  /* 0x008000000418783b */ /* 0x000fe80000000200 */
[----:B------:R-:W-:Y:S04]  /*264f0*/  LDSM.16.M88.4 R12, [R4+0x10000] ;  /* 0x01000000040c783b */ /* 0x000fe80000000200 */
[----:B------:R-:W1:Y:S04]  /*26500*/  LDSM.16.M88.4 R4, [R4+0x18000] ;  /* 0x018000000404783b */ /* 0x000e680000000200 */
[----:B---3--:R-:W-:Y:S04]  /*26510*/  LDSM.16.MT88.4 R20, [R2+0x20000] ;  /* 0x020000000214783b */ /* 0x008fe80000004200 */
[----:B----4-:R-:W3:Y:S04]  /*26520*/  LDSM.16.MT88.4 R16, [R0+0x20000] ;  /* 0x020000000010783b */ /* 0x010ee80000004200 */
[----:B--2---:R2:W-:Y:S04]  /*26530*/  STL [R1+0x5130], R28 ;  /* 0x0051301c01007387 */ /* 0x0045e80000100800 */
[----:B0-----:R-:W-:Y:S04]  /*26540*/  STL.64 [R1], R8 ;  /* 0x0000000801007387 */ /* 0x001fe80000100a00 */
[----:B------:R-:W-:Y:S04]  /*26550*/  STL.64 [R1+0x8], R10 ;  /* 0x0000080a01007387 */ /* 0x000fe80000100a00 */
[----:B-1----:R-:W-:Y:S04]  /*26560*/  STL.64 [R1+0x40], R4 ;  /* 0x0000400401007387 */ /* 0x002fe80000100a00 */
[----:B------:R-:W-:Y:S04]  /*26570*/  STL.64 [R1+0x48], R6 ;  /* 0x0000480601007387 */ /* 0x000fe80000100a00 */
[----:B------:R-:W-:Y:S04]  /*26580*/  STL.64 [R1+0x18], R26 ;  /* 0x0000181a01007387 */ /* 0x000fe80000100a00 */
[----:B---3--:R-:W-:Y:S04]  /*26590*/  STL.64 [R1+0x5240], R18 ;  /* 0x0052401201007387 */ /* 0x008fe80000100a00 */
[----:B------:R0:W-:Y:S01]  /*265a0*/  STL.64 [R1+0x5238], R16 ;  /* 0x0052381001007387 */ /* 0x0001e20000100a00 */
[----:B--2---:R-:W-:-:S03]  /*265b0*/  MOV R28, R7 ;  /* 0x00000007001c7202 */ /* 0x004fc60000000f00 */
[----:B------:R-:W1:Y:S04]  /*265c0*/  LDSM.16.MT88.4 R4, [R3+0x20000] ;  /* 0x020000000304783b */ /* 0x000e680000004200 */
[----:B------:R-:W-:Y:S04]  /*265d0*/  LDSM.16.MT88.4 R8, [R29+0x20000] ;  /* 0x020000001d08783b */ /* 0x000fe80000004200 */
[----:B0-----:R-:W2:Y:S04]  /*265e0*/  LDL.LU.64 R16, [R1] ;  /* 0x0000000001107983 */ /* 0x001ea80000300a00 */
[----:B------:R-:W-:Y:S04]  /*265f0*/  STL.64 [R1+0x58], R14 ;  /* 0x0000580e01007387 */ /* 0x000fe80000100a00 */
[----:B------:R0:W-:Y:S04]  /*26600*/  STL [R1+0x5218], R29 ;  /* 0x0052181d01007387 */ /* 0x0001e80000100800 */
[----:B-1----:R-:W-:Y:S04]  /*26610*/  STL.64 [R1+0x5230], R6 ;  /* 0x0052300601007387 */ /* 0x002fe80000100a00 */
[----:B------:R2:W-:Y:S01]  /*26620*/  STL.64 [R1+0x5228], R4 ;  /* 0x0052280401007387 */ /* 0x0005e20000100a00 */
[----:B0-----:R-:W-:Y:S01]  /*26630*/  IMAD.MOV.U32 R29, RZ, RZ, R12 ;  /* 0x000000ffff1d7224 */ /* 0x001fe200078e000c */
[C---:B--2---:R-:W-:Y:S11]  /*26640*/  HMMA.16816.F32.BF16 R4, R20.reuse, R16, RZ ;  /* 0x000000101404723c */ /* 0x044ff600000418ff */
[----:B------:R-:W-:Y:S11]  /*26650*/  @!UPT UIADD3 URZ, URZ, URZ, URZ ;  /* 0x0000003f3f3ff290 */ /* 0x000ff6000fffe03f */
[----:B------:R-:W-:Y:S01]  /*26660*/  @!UPT UIADD3 URZ, URZ, URZ, URZ ;  /* 0x0000003f3f3ff290 */ /* 0x000fe2000fffe03f */
[----:B------:R0:W-:Y:S04]  /*26670*/  STL.64 [R1+0xb0], R4 ;  /* 0x0000b00401007387 */ /* 0x0001e80000100a00 */
[----:B------:R1:W-:Y:S01]  /*26680*/  STL.64 [R1+0xb8], R6 ;  /* 0x0000b80601007387 */ /* 0x0003e20000100a00 */
[----:B0-----:R-:W-:Y:S01]  /*26690*/  MOV R5, R16 ;  /* 0x0000001000057202 */ /* 0x001fe20000000f00 */
[----:B------:R-:W-:Y:S02]  /*266a0*/  IMAD.MOV.U32 R4, RZ, RZ, R17 ;  /* 0x000000ffff047224 */ /* 0x000fe400078e0011 */
[----:B------:R-:W-:Y:S01]  /*266b0*/  HMMA.16816.F32.BF16 R16, R20, R24, RZ ;  /* 0x000000181410723c */ /* 0x000fe200000418ff */
[----:B-1----:R-:W-:Y:S02]  /*266c0*/  MOV R7, R24 ;  /* 0x0000001800077202 */ /* 0x002fe40000000f00 */
[----:B------:R-:W-:-:S02]  /*266d0*/  MOV R6, R25 ;  /* 0x0000001900067202 */ /* 0x000fc40000000f00 */
[----:B------:R-:W0:Y:S11]  /*266e0*/  LDSM.16.MT88.4 R24, [R2+0x20800] ;  /* 0x020800000218783b */ /* 0x000e360000004200 */
[----:B------:R-:W-:Y:S07]  /*266f0*/  @!UPT UIADD3 URZ, URZ, URZ, URZ ;  /* 0x0000003f3f3ff290 */ /* 0x000fee000fffe03f */
[----:B------:R-:W-:Y:S04]  /*26700*/  STL.64 [R1+0xa0], R16 ;  /* 0x0000a01001007387 */ /* 0x000fe80000100a00 */
[----:B------:R1:W-:Y:S04]  /*26710*/  STL.64 [R1+0xa8], R18 ;  /* 0x0000a81201007387 */ /* 0x0003e80000100a00 */
[----:B-1----:R-:W2:Y:S04]  /*26720*/  LDL.LU.64 R18, [R1+0x5240] ;  /* 0x0052400001127983 */ /* 0x002ea80000300a00 */
[----:B------:R-:W2:Y:S04]  /*26730*/  LDL.LU.64 R16, [R1+0x5238] ;  /* 0x0052380001107983 */ /* 0x000ea80000300a00 */
[----:B0-----:R-:W-:Y:S04]  /*26740*/  STL [R1+0x51d0], R24 ;  /* 0x0051d01801007387 */ /* 0x001fe80000100800 */
[----:B------:R-:W-:Y:S04]  /*26750*/  STL [R1+0x51cc], R25 ;  /* 0x0051cc1901007387 */ /* 0x000fe80000100800 */
[----:B------:R-:W-:Y:S04]  /*26760*/  STL [R1+0x51c8], R26 ;  /* 0x0051c81a01007387 */ /* 0x000fe80000100800 */
[----:B------:R0:W-:Y:S04]  /*26770*/  STL [R1+0x51c4], R27 ;  /* 0x0051c41b01007387 */ /* 0x0001e80000100800 */
[----:B------:R1:W-:Y:S01]  /*26780*/  STL [R1+0x51b8], R2 ;  /* 0x0051b80201007387 */ /* 0x0003e20000100800 */
[----:B0-----:R-:W-:Y:S01]  /*26790*/  HMMA.16816.F32.BF16 R24, R20, R12, RZ ;  /* 0x0000000c1418723c */ /* 0x001fe200000418ff */
[----:B-1----:R-:W-:-:S02]  /*267a0*/  MOV R2, R13 ;  /* 0x0000000d00027202 */ /* 0x002fc40000000f00 */
[----:B------:R-:W0:Y:S11]  /*267b0*/  LDSM.16.MT88.4 R12, [R0+0x20800] ;  /* 0x02080000000c783b */ /* 0x000e360000004200 */
[----:B------:R-:W-:Y:S09]  /*267c0*/  @!UPT UIADD3 URZ, URZ, URZ, URZ ;  /* 0x0000003f3f3ff290 */ /* 0x000ff2000fffe03f */
[----:B------:R-:W-:Y:S04]  /*267d0*/  STL.64 [R1+0x90], R24 ;  /* 0x0000901801007387 */ /* 0x000fe80000100a00 */
[----:B------:R-:W-:Y:S04]  /*267e0*/  STL.64 [R1+0x98], R26 ;  /* 0x0000981a01007387 */ /* 0x000fe80000100a00 */
[----:B0-----:R-:W-:Y:S04]  /*267f0*/  STL.64 [R1+0x5170], R14 ;  /* 0x0051700e01007387 */ /* 0x001fe80000100a00 */
[----:B------:R0:W-:Y:S04]  /*26800*/  STL.64 [R1+0x5168], R12 ;  /* 0x0051680c01007387 */ /* 0x0001e80000100a00 */
[----:B0-----:R-:W3:Y:S04]  /*26810*/  LDL.LU R12, [R1+0x40] ;  /* 0x00004000010c7983 */ /* 0x001ee80000300800 */
[----:B------:R-:W3:Y:S04]  /*26820*/  LDL.LU R13, [R1+0x44] ;  /* 0x00004400010d7983 */ /* 0x000ee80000300800 */
[----:B------:R-:W4:Y:S01]  /*26830*/  LDL R14, [R1+0x48] ;  /* 0x00004800010e7983 */ /* 0x000f220000100800 */
[----:B------:R-:W-:Y:S01]  /*26840*/  MOV R15, R28 ;  /* 0x0000001c000f7202 */ /* 0x000fe20000000f00 */
[----:B---3--:R-:W-:Y:S02]  /*26850*/  HMMA.16816.F32.BF16 R20, R20, R12, RZ ;  /* 0x0000000c1414723c */ /* 0x008fe400000418ff */
[----:B----4-:R-:W-:Y:S04]  /*26860*/  STL [R1+0x51bc], R14 ;  /* 0x0051bc0e01007387 */ /* 0x010fe80000100800 */
[----:B------:R-:W-:Y:S04]  /*26870*/  STL [R1+0x51c0], R15 ;  /* 0x0051c00f01007387 */ /* 0x000fe80000100800 */
[----:B------:R-:W-:Y:S11]  /*26880*/  STL [R1+0x5118], R0 ;  /* 0x0051180001007387 */ /* 0x000ff60000100800 */
[----:B------:R-:W-:Y:S03]  /*26890*/  @!UPT UIADD3 URZ, URZ, URZ, URZ ;  /* 0x0000003f3f3ff290 */ /* 0x000fe6000fffe03f */
[----:B------:R-:W-:Y:S01]  /*268a0*/  IMAD.MOV.U32 R24, RZ, RZ, R20 ;  /* 0x000000ffff187224 */ /* 0x000fe200078e0014 */
[----:B------:R-:W-:Y:S02]  /*268b0*/  MOV R25, R21 ;  /* 0x0000001500197202 */ /* 0x000fe40000000f00 */
[----:B------:R-:W-:Y:S02]  /*268c0*/  MOV R20, R7 ;  /* 0x0000000700147202 */ /* 0x000fe40000000f00 */
[----:B------:R-:W-:-:S05]  /*268d0*/  MOV R21, R6 ;  /* 0x0000000600157202 */ /* 0x000fca0000000f00 */
[----:B------:R0:W-:Y:S02]  /*268e0*/  STL.64 [R1+0x5220], R20 ;  /* 0x0052201401007387 */ /* 0x0001e40000100a00 */
[----:B0-----:R-:W-:Y:S01]  /*268f0*/  IMAD.MOV.U32 R20, RZ, RZ, R5 ;  /* 0x000000ffff147224 */ /* 0x001fe200078e0005 */
[----:B------:R-:W-:-:S07]  /*26900*/  MOV R21, R4 ;  /* 0x0000000400157202 */ /* 0x000fce0000000f00 */
[-C--:B--2---:R-:W-:Y:S01]  /*26910*/  HMMA.16816.F32.BF16 R4, R16, R20.reuse, RZ ;  /* 0x000000141004723c */ /* 0x084fe200000418ff */
[----:B------:R-:W-:Y:S01]  /*26920*/  MOV R26, R22 ;  /* 0x00000016001a7202 */ /* 0x000fe20000000f00 */
[----:B------:R-:W-:Y:S04]  /*26930*/  STL [R1+0x51e0], R13 ;  /* 0x0051e00d01007387 */ /* 0x000fe80000100800 */
[----:B------:R-:W-:Y:S04]  /*26940*/  STL [R1+0x51dc], R26 ;  /* 0x0051dc1a01007387 */ /* 0x000fe80000100800 */
[----:B------:R-:W-:Y:S04]  /*26950*/  STL [R1+0x51d8], R25 ;  /* 0x0051d81901007387 */ /* 0x000fe80000100800 */
[----:B------:R-:W-:Y:S09]  /*26960*/  STL [R1+0x51d4], R24 ;  /* 0x0051d41801007387 */ /* 0x000ff20000100800 */
[----:B------:R-:W-:Y:S04]  /*26970*/  STL.64 [R1+0x70], R4 ;  /* 0x0000700401007387 */ /* 0x000fe80000100a00 */
[----:B------:R0:W-:Y:S02]  /*26980*/  STL.64 [R1+0x78], R6 ;  /* 0x0000780601007387 */ /* 0x0001e40000100a00 */
[----:B0-----:R-:W-:Y:S11]  /*26990*/  HMMA.16816.F32.BF16 R4, R8, R20, RZ ;  /* 0x000000140804723c */ /* 0x001ff600000418ff */
[----:B------:R-:W-:Y:S11]  /*269a0*/  @!UPT UIADD3 URZ, URZ, URZ, URZ ;  /* 0x0000003f3f3ff290 */ /* 0x000ff6000fffe03f */
[----:B------:R-:W-:Y:S01]  /*269b0*/  @!UPT UIADD3 URZ, URZ, URZ, URZ ;  /* 0x0000003f3f3ff290 */ /* 0x000fe2000fffe03f */
[----:B------:R-:W-:Y:S01]  /*269c0*/  STL.64 [R1+0xc0], R4 ;  /* 0x0000c00401007387 */ /* 0x000fe20000100a00 */
[----:B------:R-:W-:-:S03]  /*269d0*/  MOV R28, R7 ;  /* 0x00000007001c7202 */ /* 0x000fc60000000f00 */
[----:B------:R0:W-:Y:S04]  /*269e0*/  STL [R1+0xc8], R6 ;  /* 0x0000c80601007387 */ /* 0x0001e80000100800 */
[----:B0-----:R-:W2:Y:S04]  /*269f0*/  LDL.LU.64 R6, [R1+0x5230] ;  /* 0x0052300001067983 */ /* 0x001ea80000300a00 */
[----:B------:R-:W2:Y:S01]  /*26a00*/  LDL.LU.64 R4, [R1+0x5228] ;  /* 0x0052280001047983 */ /* 0x000ea20000300a00 */
[----:B------:R-:W-:Y:S02]  /*26a10*/  IMAD.MOV.U32 R27, RZ, RZ, R23 ;  /* 0x000000ffff1b7224 */ /* 0x000fe400078e0017 */
[----:B--2---:R-:W-:Y:S11]  /*26a20*/  HMMA.16816.F32.BF16 R20, R4, R20, RZ ;  /* 0x000000140414723c */ /* 0x004ff600000418ff */
[----:B------:R-:W-:Y:S11]  /*26a30*/  @!UPT UIADD3 URZ, URZ, URZ, URZ ;  /* 0x0000003f3f3ff290 */ /* 0x000ff6000fffe03f */
[----:B------:R-:W-:Y:S01]  /*26a40*/  @!UPT UIADD3 URZ, URZ, URZ, URZ ;  /* 0x0000003f3f3ff290 */ /* 0x000fe2000fffe03f */
[----:B------:R0:W-:Y:S04]  /*26a50*/  STL.64 [R1+0xf0], R20 ;  /* 0x0000f01401007387 */ /* 0x0001e80000100a00 */
[----:B------:R-:W-:Y:S04]  /*26a60*/  STL [R1+0xf8], R22 ;  /* 0x0000f81601007387 */ /* 0x000fe80000100800 */
[----:B0-----:R-:W2:Y:S04]  /*26a70*/  LDL.LU.64 R20, [R1+0x5220] ;  /* 0x0052200001147983 */ /* 0x001ea80000300a00 */
[----:B------:R-:W-:Y:S04]  /*26a80*/  STL.64 [R1+0x5210], R6 ;  /* 0x0052100601007387 */ /* 0x000fe80000100a00 */
[----:B------:R2:W-:Y:S02]  /*26a90*/  STL.64 [R1+0x5208], R4 ;  /* 0x0052080401007387 */ /* 0x0005e40000100a00 */
[-C--:B--2---:R-:W-:Y:S11]  /*26aa0*/  HMMA.16816.F32.BF16 R4, R16, R20.reuse, RZ ;  /* 0x000000141004723c */ /* 0x084ff600000418ff */
[----:B------:R-:W-:Y:S11]  /*26ab0*/  @!UPT UIADD3 URZ, URZ, URZ, URZ ;  /* 0x0000003f3f3ff290 */ /* 0x000ff6000fffe03f */
[----:B------:R-:W-:Y:S02]  /*26ac0*/  @!UPT UIADD3 URZ, URZ, URZ, URZ ;  /* 0x0000003f3f3ff290 */ /* 0x000fe4000fffe03f */
[----:B------:R-:W-:Y:S01]  /*26ad0*/  MOV R13, R4 ;  /* 0x00000004000d7202 */ /* 0x000fe20000000f00 */
[----:B------:R-:W-:Y:S01]  /*26ae0*/  IMAD.MOV.U32 R25, RZ, RZ, R6 ;  /* 0x000000ffff197224 */ /* 0x000fe200078e0006 */
[----:B------:R-:W-:Y:S02]  /*26af0*/  MOV R26, R5 ;  /* 0x00000005001a7202 */ /* 0x000fe40000000f00 */
[----:B------:R-:W-:Y:S02]  /*26b00*/  MOV R24, R7 ;  /* 0x0000000700187202 */ /* 0x000fe40000000f00 */
[----:B------:R-:W-:Y:S01]  /*26b10*/  HMMA.16816.F32.BF16 R4, R8, R20, RZ ;  /* 0x000000140804723c */ /* 0x000fe200000418ff */
[----:B------:R-:W-:Y:S04]  /*26b20*/  STL.64 [R1+0x51f0], R26 ;  /* 0x0051f01a01007387 */ /* 0x000fe80000100a00 */
[----:B------:R0:W-:Y:S02]  /*26b30*/  STL.64 [R1+0x51e8], R24 ;  /* 0x0051e81801007387 */ /* 0x0001e40000100a00 */
[----:B0-----:R-:W-:-:S02]  /*26b40*/  MOV R24, R29 ;  /* 0x0000001d00187202 */ /* 0x001fc40000000f00 */
[----:B------:R-:W2:Y:S11]  /*26b50*/  LDL.LU R29, [R1+0x5218] ;  /* 0x00521800011d7983 */ /* 0x000eb60000300800 */
[----:B------:R-:W-:Y:S03]  /*26b60*/  @!UPT UIADD3 URZ, URZ, URZ, URZ ;  /* 0x0000003f3f3ff290 */ /* 0x000fe6000fffe03f */
[----:B------:R-:W-:Y:S04]  /*26b70*/  STL.64 [R1+0xe0], R4 ;  /* 0x0000e00401007387 */ /* 0x000fe80000100a00 */
[----:B------:R0:W-:Y:S04]  /*26b80*/  STL.64 [R1+0xe8], R6 ;  /* 0x0000e80601007387 */ /* 0x0001e80000100a00 */
[----:B0-----:R-:W3:Y:S04]  /*26b90*/  LDL.LU.64 R6, [R1+0x5210] ;  /* 0x0052100001067983 */ /* 0x001ee80000300a00 */
[----:B------:R-:W3:Y:S01]  /*26ba0*/  LDL.LU.64 R4, [R1+0x5208] ;  /* 0x0052080001047983 */ /* 0x000ee20000300a00 */
[----:B------:R-:W-:-:S02]  /*26bb0*/  IMAD.MOV.U32 R0, RZ, RZ, R23 ;  /* 0x000000ffff007224 */ /* 0x000fc400078e0017 */
[----:B------:R-:W-:Y:S01]  /*26bc0*/  IMAD.MOV.U32 R25, RZ, RZ, R2 ;  /* 0x000000ffff197224 */ /* 0x000fe200078e0002 */
[----:B---3--:R-:W-:Y:S01]  /*26bd0*/  HMMA.16816.F32.BF16 R20, R4, R20, RZ ;  /* 0x000000140414723c */ /* 0x008fe200000418ff */
[----:B------:R-:W-:Y:S04]  /*26be0*/  STL.64 [R1+0x5200], R6 ;  /* 0x0052000601007387 */ /* 0x000fe80000100a00 */
[----:B------:R0:W-:Y:S11]  /*26bf0*/  STL.64 [R1+0x51f8], R4 ;  /* 0x0051f80401007387 */ /* 0x0001f60000100a00 */
[----:B------:R-:W-:Y:S07]  /*26c00*/  @!UPT UIADD3 URZ, URZ, URZ, URZ ;  /* 0x0000003f3f3ff290 */ /* 0x000fee000fffe03f */
[----:B------:R-:W-:Y:S04]  /*26c10*/  STL.64 [R1+0x1a0], R20 ;  /* 0x0001a01401007387 */ /* 0x000fe80000100a00 */
[----:B------:R-:W-:Y:S04]  /*26c20*/  STL.64 [R1+0x1a8], R22 ;  /* 0x0001a81601007387 */ /* 0x000fe80000100a00 */
[----:B--2---:R-:W1:Y:S01]  /*26c30*/  LDSM.16.MT88.4 R20, [R29+0x20800] ;  /* 0x020800001d14783b */ /* 0x004e620000004200 */
[----:B0-----:R-:W-:Y:S11]  /*26c40*/  HMMA.16816.F32.BF16 R4, R16, R24, RZ ;  /* 0x000000181004723c */ /* 0x001ff600000418ff */
[----:B------:R-:W-:Y:S11]  /*26c50*/  @!UPT UIADD3 URZ, URZ, URZ, URZ ;  /* 0x0000003f3f3ff290 */ /* 0x000ff6000fffe03f */
[----:B------:R-:W-:Y:S02]  /*26c60*/  @!UPT UIADD3 URZ, URZ, URZ, URZ ;  /* 0x0000003f3f3ff290 */ /* 0x000fe4000fffe03f */
[----:B------:R-:W-:Y:S01]  /*26c70*/  MOV R15, R4 ;  /* 0x00000004000f7202 */ /* 0x000fe20000000f00 */
[----:B------:R-:W-:Y:S01]  /*26c80*/  IMAD.MOV.U32 R2, RZ, RZ, R6 ;  /* 0x000000ffff027224 */ /* 0x000fe200078e0006 */
[----:B------:R-:W-:Y:S01]  /*26c90*/  MOV R14, R5 ;  /* 0x00000005000e7202 */ /* 0x000fe20000000f00 */
[----:B-1----:R-:W-:Y:S04]  /*26ca0*/  STL.64 [R1+0x5110], R22 ;  /* 0x0051101601007387 */ /* 0x002fe80000100a00 */
[----:B------:R-:W-:Y:S04]  /*26cb0*/  STL.64 [R1+0x5108], R20 ;  /* 0x0051081401007387 */ /* 0x000fe80000100a00 */
[----:B------:R0:W-:Y:S02]  /*26cc0*/  STL [R1+0x50d0], R29 ;  /* 0x0050d01d01007387 */ /* 0x0001e40000100800 */
[----:B0-----:R-:W-:-:S02]  /*26cd0*/  MOV R29, R7 ;  /* 0x00000007001d7202 */ /* 0x001fc40000000f00 */
[-C--:B------:R-:W-:Y:S11]  /*26ce0*/  HMMA.16816.F32.BF16 R4, R8, R24.reuse, RZ ;  /* 0x000000180804723c */ /* 0x080ff600000418ff */
[----:B------:R-:W-:Y:S11]  /*26cf0*/  @!UPT UIADD3 URZ, URZ, URZ, URZ ;  /* 0x0000003f3f3ff290 */ /* 0x000ff6000fffe03f */
[----:B------:R-:W-:Y:S02]  /*26d00*/  @!UPT UIADD3 URZ, URZ, URZ, URZ ;  /* 0x0000003f3f3ff290 */ /* 0x000fe4000fffe03f */
[----:B------:R-:W-:Y:S01]  /*26d10*/  MOV R21, R6 ;  /* 0x0000000600157202 */ /* 0x000fe20000000f00 */
[----:B------:R-:W-:Y:S01]  /*26d20*/  IMAD.MOV.U32 R22, RZ, RZ, R5 ;  /* 0x000000ffff167224 */ /* 0x000fe200078e0005 */
[----:B------:R-:W-:Y:S02]  /*26d30*/  MOV R20, R7 ;  /* 0x0000000700147202 */ /* 0x000fe40000000f00 */
[----:B------:R-:W-:Y:S01]  /*26d40*/  MOV R23, R4 ;  /* 0x0000000400177202 */ /* 0x000fe20000000f00 */
[----:B------:R-:W2:Y:S04]  /*26d50*/  LDL.LU.64 R6, [R1+0x5200] ;  /* 0x0052000001067983 */ /* 0x000ea80000300a00 */
[----:B------:R-:W2:Y:S04]  /*26d60*/  LDL.LU.64 R4, [R1+0x51f8] ;  /* 0x0051f80001047983 */ /* 0x000ea80000300a00 */
[----:B------:R-:W-:Y:S04]  /*26d70*/  STL.64 [R1+0x5128], R22 ;  /* 0x0051281601007387 */ /* 0x000fe80000100a00 */
[----:B------:R2:W-:Y:S02]  /*26d80*/  STL.64 [R1+0x5120], R20 ;  /* 0x0051201401007387 */ /* 0x0005e40000100a00 */
[----:B--2---:R-:W-:Y:S02]  /*26d90*/  HMMA.16816.F32.BF16 R20, R4, R24, RZ ;  /* 0x000000180414723c */ /* 0x004fe400000418ff */
[----:B------:R-:W0:Y:S11]  /*26da0*/  LDSM.16.MT88.4 R24, [R3+0x20800] ;  /* 0x020800000318783b */ /* 0x000e360000004200 */
[----:B------:R-:W-:Y:S10]  /*26db0*/  @!UPT UIADD3 URZ, URZ, URZ, URZ ;  /* 0x0000003f3f3ff290 */ /* 0x000ff4000fffe03f */
[----:B------:R-:W-:Y:S04]  /*26dc0*/  STL.64 [R1+0x1c0], R20 ;  /* 0x0001c01401007387 */ /* 0x000fe80000100a00 */
[----:B------:R0:W-:Y:S02]  /*26dd0*/  STL.64 [R1+0x1c8], R22 ;  /* 0x0001c81601007387 */ /* 0x0001e40000100a00 */
[----:B0-----:R-:W-:Y:S01]  /*26de0*/  IMAD.MOV.U32 R23, RZ, RZ, R24 ;  /* 0x000000ffff177224 */ /* 0x001fe200078e0018 */
[----:B------:R-:W-:Y:S01]  /*26df0*/  MOV R22, R25 ;  /* 0x0000001900167202 */ /* 0x000fe20000000f00 */
[----:B------:R-:W-:Y:S01]  /*26e00*/  IMAD.MOV.U32 R20, RZ, RZ, R27 ;  /* 0x000000ffff147224 */ /* 0x000fe200078e001b */
[----:B------:R-:W-:Y:S02]  /*26e10*/  MOV R21, R26 ;  /* 0x0000001a00157202 */ /* 0x000fe40000000f00 */
[----:B------:R-:W2:Y:S04]  /*26e20*/  LDL.LU.64 R26, [R1+0x51f0] ;  /* 0x0051f000011a7983 */ /* 0x000ea80000300a00 */
[----:B------:R-:W3:Y:S04]  /*26e30*/  LDL.LU.64 R24, [R1+0x51e8] ;  /* 0x0051e80001187983 */ /* 0x000ee80000300a00 */
[----:B------:R-:W-:Y:S04]  /*26e40*/  STL.64 [R1+0x5140], R22 ;  /* 0x0051401601007387 */ /* 0x000fe80000100a00 */
[----:B------:R0:W-:Y:S02]  /*26e50*/  STL.64 [R1+0x5138], R20 ;  /* 0x0051381401007387 */ /* 0x0001e40000100a00 */
[----:B0-----:R-:W-:-:S02]  /*26e60*/  MOV R20, R13 ;  /* 0x0000000d00147202 */ /* 0x001fc40000000f00 */
[----:B------:R-:W4:Y:S01]  /*26e70*/  LDL.LU R13, [R1+0x51e0] ;  /* 0x0051e000010d7983 */ /* 0x000f220000300800 */
[----:B--2---:R-:W-:-:S03]  /*26e80*/  MOV R21, R26 ;  /* 0x0000001a00157202 */ /* 0x004fc60000000f00 */
[----:B------:R-:W2:Y:S01]  /*26e90*/  LDL.LU R26, [R1+0x51dc] ;  /* 0x0051dc00011a7983 */ /* 0x000ea20000300800 */
[----:B---3--:R-:W-:Y:S01]  /*26ea0*/  IMAD.MOV.U32 R22, RZ, RZ, R25 ;  /* 0x000000ffff167224 */ /* 0x008fe200078e0019 */
[----:B------:R-:W-:Y:S02]  /*26eb0*/  MOV R23, R24 ;  /* 0x0000001800177202 */ /* 0x000fe40000000f00 */
[----:B------:R-:W3:Y:S04]  /*26ec0*/  LDL.LU R25, [R1+0x51d8] ;  /* 0x0051d80001197983 */ /* 0x000ee80000300800 */
[----:B------:R-:W2:Y:S01]  /*26ed0*/  LDL.LU R24, [R1+0x51d4] ;  /* 0x0051d40001187983 */ /* 0x000ea20000300800 */
[----:B----4-:R-:W-:Y:S03]  /*26ee0*/  HMMA.16816.F32.BF16 R16, R16, R12, RZ ;  /* 0x0000000c1010723c */ /* 0x010fe600000418ff */
[----:B------:R0:W-:Y:S04]  /*26ef0*/  STL.64 [R1+0x5150], R22 ;  /* 0x0051501601007387 */ /* 0x0001e80000100a00 */
[----:B------:R-:W-:Y:S04]  /*26f00*/  STL.64 [R1+0x5148], R20 ;  /* 0x0051481401007387 */ /* 0x000fe80000100a00 */
[----:B0-----:R-:W4:Y:S04]  /*26f10*/  LDL.LU.64 R22, [R1+0x8] ;  /* 0x0000080001167983 */ /* 0x001f280000300a00 */
[----:B------:R-:W-:Y:S08]  /*26f20*/  STL [R1+0x50cc], R3 ;  /* 0x0050cc0301007387 */ /* 0x000ff00000100800 */
[----:B------:R-:W-:Y:S04]  /*26f30*/  STL.64 [R1+0x5160], R18 ;  /* 0x0051601201007387 */ /* 0x000fe80000100a00 */
[----:B------:R0:W-:Y:S04]  /*26f40*/  STL.64 [R1+0x5158], R16 ;  /* 0x0051581001007387 */ /* 0x0001e80000100a00 */
[----:B0-----:R-:W2:Y:S04]  /*26f50*/  LDL.LU R16, [R1+0x70] ;  /* 0x0000700001107983 */ /* 0x001ea80000300800 */
[----:B------:R-:W2:Y:S04]  /*26f60*/  LDL.LU R17, [R1+0x74] ;  /* 0x0000740001117983 */ /* 0x000ea80000300800 */
[----:B------:R-:W2:Y:S04]  /*26f70*/  LDL.LU R18, [R1+0x78] ;  /* 0x0000780001127983 */ /* 0x000ea80000300800 */
[----:B------:R-:W2:Y:S04]  /*26f80*/  LDL.LU R19, [R1+0x7c] ;  /* 0x00007c0001137983 */ /* 0x000ea80000300800 */
[----:B--2---:R0:W-:Y:S04]  /*26f90*/  STL.64 [R1+0x5180], R18 ;  /* 0x0051801201007387 */ /* 0x0041e80000100a00 */
[----:B------:R1:W-:Y:S01]  /*26fa0*/  STL.64 [R1+0x5178], R16 ;  /* 0x0051781001007387 */ /* 0x0003e20000100a00 */
[----:B0-----:R-:W-:-:S02]  /*26fb0*/  MOV R18, R26 ;  /* 0x0000001a00127202 */ /* 0x001fc40000000f00 */
[----:B------:R-:W-:Y:S02]  /*26fc0*/  MOV R19, R27 ;  /* 0x0000001b00137202 */ /* 0x000fe40000000f00 */
[----:B-1----:R-:W-:Y:S01]  /*26fd0*/  MOV R16, R24 ;  /* 0x0000001800107202 */ /* 0x002fe20000000f00 */
[----:B---3--:R-:W-:Y:S01]  /*26fe0*/  IMAD.MOV.U32 R17, RZ, RZ, R25 ;  /* 0x000000ffff117224 */ /* 0x008fe200078e0019 */
[----:B------:R-:W4:Y:S04]  /*26ff0*/  LDL.LU R24, [R1+0x51d0] ;  /* 0x0051d00001187983 */ /* 0x000f280000300800 */
[----:B------:R-:W4:Y:S04]  /*27000*/  LDL.LU R25, [R1+0x51cc] ;  /* 0x0051cc0001197983 */ /* 0x000f280000300800 */
[----:B------:R-:W4:Y:S04]  /*27010*/  LDL.LU R26, [R1+0x51c8] ;  /* 0x0051c800011a7983 */ /* 0x000f280000300800 */
[----:B------:R-:W4:Y:S04]  /*27020*/  LDL.LU R27, [R1+0x51c4] ;  /* 0x0051c400011b7983 */ /* 0x000f280000300800 */
[----:B------:R-:W-:Y:S04]  /*27030*/  STL.64 [R1+0x5190], R18 ;  /* 0x0051901201007387 */ /* 0x000fe80000100a00 */
[----:B------:R0:W-:Y:S04]  /*27040*/  STL.64 [R1+0x5188], R16 ;  /* 0x0051881001007387 */ /* 0x0001e80000100a00 */
[----:B0-----:R-:W2:Y:S04]  /*27050*/  LDL.LU R16, [R1+0x90] ;  /* 0x0000900001107983 */ /* 0x001ea80000300800 */
[----:B------:R-:W2:Y:S04]  /*27060*/  LDL.LU R17, [R1+0x94] ;  /* 0x0000940001117983 */ /* 0x000ea80000300800 */
[----:B------:R-:W3:Y:S04]  /*27070*/  LDL.LU R18, [R1+0x98] ;  /* 0x0000980001127983 */ /* 0x000ee80000300800 */
[----:B------:R-:W3:Y:S01]  /*27080*/  LDL.LU R19, [R1+0x9c] ;  /* 0x00009c0001137983 */ /* 0x000ee20000300800 */
[-C--:B------:R-:W-:Y:S03]  /*27090*/  HMMA.16816.F32.BF16 R8, R8, R12.reuse, RZ ;  /* 0x0000000c0808723c */ /* 0x080fe600000418ff */
[----:B---3--:R0:W-:Y:S04]  /*270a0*/  STL.64 [R1+0x51a0], R18 ;  /* 0x0051a01201007387 */ /* 0x0081e80000100a00 */
[----:B--2---:R1:W-:Y:S04]  /*270b0*/  STL.64 [R1+0x5198], R16 ;  /* 0x0051981001007387 */ /* 0x0043e80000100a00 */
[----:B0-----:R-:W2:Y:S01]  /*270c0*/  LDL.64 R18, [R1+0x18] ;  /* 0x0000180001127983 */ /* 0x001ea20000100a00 */
[----:B------:R-:W-:Y:S03]  /*270d0*/  HMMA.16816.F32.BF16 R4, R4, R12, RZ ;  /* 0x0000000c0404723c */ /* 0x000fe600000418ff */
[----:B--2---:R0:W-:Y:S04]  /*270e0*/  STL.64 [R1+0x51b0], R18 ;  /* 0x0051b01201007387 */ /* 0x0041e80000100a00 */
[----:B-1----:R-:W4:Y:S04]  /*270f0*/  LDL.LU R16, [R1+0xb0] ;  /* 0x0000b00001107983 */ /* 0x002f280000300800 */
[----:B------:R-:W4:Y:S04]  /*27100*/  LDL.LU R17, [R1+0xb4] ;  /* 0x0000b40001117983 */ /* 0x000f280000300800 */
[----:B0-----:R-:W4:Y:S04]  /*27110*/  LDL.LU R18, [R1+0xb8] ;  /* 0x0000b80001127983 */ /* 0x001f280000300800 */
[----:B------:R-:W4:Y:S04]  /*27120*/  LDL.LU R19, [R1+0xbc] ;  /* 0x0000bc0001137983 */ /* 0x000f280000300800 */
[----:B------:R0:W-:Y:S04]  /*27130*/  STL.64 [R1+0x50f0], R10 ;  /* 0x0050f00a01007387 */ /* 0x0001e80000100a00 */
[----:B------:R1:W-:Y:S04]  /*27140*/  STL.64 [R1+0x50e8], R8 ;  /* 0x0050e80801007387 */ /* 0x0003e80000100a00 */
[----:B0-----:R-:W2:Y:S01]  /*27150*/  LDL.LU.64 R10, [R1+0x58] ;  /* 0x00005800010a7983 */ /* 0x001ea20000300a00 */
[----:B----4-:R-:W-:Y:S03]  /*27160*/  HMMA.16816.F32.BF16 R16, R24, R22, R16 ;  /* 0x000000161810723c */ /* 0x010fe60000041810 */
[----:B--2---:R0:W-:Y:S04]  /*27170*/  STL.64 [R1+0x51a8], R10 ;  /* 0x0051a80a01007387 */ /* 0x0041e80000100a00 */
[----:B-1----:R-:W2:Y:S04]  /*27180*/  LDL.LU R8, [R1+0xa0] ;  /* 0x0000a00001087983 */ /* 0x002ea80000300800 */
[----:B------:R-:W2:Y:S04]  /*27190*/  LDL.LU R9, [R1+0xa4] ;  /* 0x0000a40001097983 */ /* 0x000ea80000300800 */
[----:B0-----:R-:W2:Y:S04]  /*271a0*/  LDL.LU R10, [R1+0xa8] ;  /* 0x0000a800010a7983 */ /* 0x001ea80000300800 */
[----:B------:R-:W2:Y:S04]  /*271b0*/  LDL.LU R11, [R1+0xac] ;  /* 0x0000ac00010b7983 */ /* 0x000ea80000300800 */
[----:B------:R0:W-:Y:S04]  /*271c0*/  STL.64 [R1+0x190], R4 ;  /* 0x0001900401007387 */ /* 0x0001e80000100a00 */
[----:B------:R1:W-:Y:S01]  /*271d0*/  STL.64 [R1+0x198], R6 ;  /* 0x0001980601007387 */ /* 0x0003e20000100a00 */
[----:B0-----:R-:W-:Y:S01]  /*271e0*/  IMAD.MOV.U32 R4, RZ, RZ, R15 ;  /* 0x000000ffff047224 */ /* 0x001fe200078e000f */
[----:B------:R-:W-:-:S02]  /*271f0*/  MOV R5, R14 ;  /* 0x0000000e00057202 */ /* 0x000fc40000000f00 */
[----:B------:R-:W3:Y:S01]  /*27200*/  LDL.LU R15, [R1+0x51c0] ;  /* 0x0051c000010f7983 */ /* 0x000ee20000300800 */
[----:B-1----:R-:W-:-:S03]  /*27210*/  MOV R6, R2 ;  /* 0x0000000200067202 */ /* 0x002fc60000000f00 */
[----:B------:R-:W3:Y:S01]  /*27220*/  LDL.LU R14, [R1+0x51bc] ;  /* 0x0051bc00010e7983 */ /* 0x000ee20000300800 */
[----:B------:R-:W-:Y:S01]  /*27230*/  IMAD.MOV.U32 R7, RZ, RZ, R29 ;  /* 0x000000ffff077224 */ /* 0x000fe200078e001d */
[----:B------:R-:W-:Y:S02]  /*27240*/  MOV R29, R19 ;  /* 0x00000013001d7202 */ /* 0x000fe40000000f00 */
[----:B------:R-:W4:Y:S04]  /*27250*/  LDL.LU R2, [R1+0x51b8] ;  /* 0x0051b80001027983 */ /* 0x000f280000300800 */
[----:B------:R-:W-:Y:S04]  /*27260*/  STL.64 [R1+0xb0], R16 ;  /* 0x0000b01001007387 */ /* 0x000fe80000100a00 */
[----:B------:R0:W-:Y:S04]  /*27270*/  STL [R1+0xb8], R18 ;  /* 0x0000b81201007387 */ /* 0x0001e80000100800 */
[----:B0-----:R-:W2:Y:S02]  /*27280*/  LDL.LU.64 R18, [R1+0x51b0] ;  /* 0x0051b00001127983 */ /* 0x001ea40000300a00 */
[----:B--2---:R-:W-:Y:S01]  /*27290*/  HMMA.16816.F32.BF16 R8, R24, R18, R8 ;  /* 0x000000121808723c */ /* 0x004fe20000041808 */
[----:B------:R-:W-:Y:S11]  /*272a0*/  IMAD.MOV.U32 R3, RZ, RZ, R19 ;  /* 0x000000ffff037224 */ /* 0x000ff600078e0013 */
[----:B------:R-:W-:Y:S11]  /*272b0*/  @!UPT UIADD3 URZ, URZ, URZ, URZ ;  /* 0x0000003f3f3ff290 */ /* 0x000ff6000fffe03f */
[----:B------:R0:W-:Y:S04]  /*272c0*/  STL.64 [R1+0x1b0], R8 ;  /* 0x0001b00801007387 */ /* 0x0001e80000100a00 */
[----:B------:R1:W-:Y:S01]  /*272d0*/  STL.64 [R1+0x1b8], R10 ;  /* 0x0001b80a01007387 */ /* 0x0003e20000100a00 */
[----:B0-----:R-:W-:-:S03]  /*272e0*/  MOV R8, R18 ;  /* 0x0000001200087202 */ /* 0x001fc60000000f00 */
[----:B-1----:R-:W2:Y:S04]  /*272f0*/  LDL.LU.64 R10, [R1+0x51a8] ;  /* 0x0051a800010a7983 */ /* 0x002ea80000300a00 */
[----:B------:R-:W2:Y:S04]  /*27300*/  LDL.LU.64 R18, [R1+0x51a0] ;  /* 0x0051a00001127983 */ /* 0x000ea80000300a00 */
[----:B------:R-:W2:Y:S02]  /*27310*/  LDL.LU.64 R16, [R1+0x5198] ;  /* 0x0051980001107983 */ /* 0x000ea40000300a00 */
[C---:B--2---:R-:W-:Y:S11]  /*27320*/  HMMA.16816.F32.BF16 R16, R24.reuse, R10, R16 ;  /* 0x0000000a1810723c */ /* 0x044ff60000041810 */
[----:B------:R-:W-:Y:S11]  /*27330*/  @!UPT UIADD3 URZ, URZ, URZ, URZ ;  /* 0x0000003f3f3ff290 */ /* 0x000ff6000fffe03f */
[----:B------:R-:W-:Y:S01]  /*27340*/  @!UPT UIADD3 URZ, URZ, URZ, URZ ;  /* 0x0000003f3f3ff290 */ /* 0x000fe2000fffe03f */
[----:B------:R-:W-:Y:S04]  /*27350*/  STL.64 [R1+0xa0], R16 ;  /* 0x0000a01001007387 */ /* 0x000fe80000100a00 */
[----:B------:R0:W-:Y:S04]  /*27360*/  STL.64 [R1+0xa8], R18 ;  /* 0x0000a81201007387 */ /* 0x0001e80000100a00 */
[----:B0-----:R-:W3:Y:S04]  /*27370*/  LDL.LU.64 R18, [R1+0x5190] ;  /* 0x0051900001127983 */ /* 0x001ee80000300a00 */
[----:B------:R-:W3:Y:S02]  /*27380*/  LDL.LU.64 R16, [R1+0x5188] ;  /* 0x0051880001107983 */ /* 0x000ee40000300a00 */
[----:B---3--:R-:W-:Y:S02]  /*27390*/  HMMA.16816.F32.BF16 R24, R24, R14, R16 ;  /* 0x0000000e1818723c */ /* 0x008fe40000041810 */
[----:B------:R-:W2:Y:S04]  /*273a0*/  LDL.LU.64 R18, [R1+0x5180] ;  /* 0x0051800001127983 */ /* 0x000ea80000300a00 */
[----:B------:R-:W2:Y:S04]  /*273b0*/  LDL.LU.64 R16, [R1+0x5178] ;  /* 0x0051780001107983 */ /* 0x000ea80000300a00 */
[----:B------:R-:W2:Y:S04]  /*273c0*/  LDL.LU.64 R14, [R1+0x5170] ;  /* 0x00517000010e7983 */ /* 0x000ea80000300a00 */
[----:B------:R-:W2:Y:S09]  /*273d0*/  LDL.LU.64 R12, [R1+0x5168] ;  /* 0x00516800010c7983 */ /* 0x000eb20000300a00 */
[----:B------:R-:W-:Y:S04]  /*273e0*/  STL.64 [R1+0x180], R24 ;  /* 0x0001801801007387 */ /* 0x000fe80000100a00 */
[----:B------:R0:W-:Y:S02]  /*273f0*/  STL.64 [R1+0x188], R26 ;  /* 0x0001881a01007387 */ /* 0x0001e40000100a00 */
[----:B0-----:R-:W-:Y:S01]  /*27400*/  MOV R26, R8 ;  /* 0x00000008001a7202 */ /* 0x001fe20000000f00 */
[----:B------:R-:W-:Y:S01]  /*27410*/  IMAD.MOV.U32 R8, RZ, RZ, R22 ;  /* 0x000000ffff087224 */ /* 0x000fe200078e0016 */
[----:B------:R-:W-:-:S02]  /*27420*/  MOV R27, R3 ;  /* 0x00000003001b7202 */ /* 0x000fc40000000f00 */
[----:B------:R-:W-:Y:S01]  /*27430*/  MOV R3, R23 ;  /* 0x0000001700037202 */ /* 0x000fe20000000f00 */
[C---:B--2---:R-:W-:Y:S11]  /*27440*/  HMMA.16816.F32.BF16 R16, R12.reuse, R22, R16 ;  /* 0x000000160c10723c */ /* 0x044ff60000041810 */
[----:B------:R-:W-:Y:S11]  /*27450*/  @!UPT UIADD3 URZ, URZ, URZ, URZ ;  /* 0x0000003f3f3ff290 */ /* 0x000ff6000fffe03f */
[----:B------:R-:W-:Y:S01]  /*27460*/  @!UPT UIADD3 URZ, URZ, URZ, URZ ;  /* 0x0000003f3f3ff290 */ /* 0x000fe2000fffe03f */
[----:B------:R-:W-:Y:S04]  /*27470*/  STL.64 [R1+0x170], R16 ;  /* 0x0001701001007387 */ /* 0x000fe80000100a00 */
[----:B------:R0:W-:Y:S04]  /*27480*/  STL.64 [R1+0x178], R18 ;  /* 0x0001781201007387 */ /* 0x0001e80000100a00 */
[----:B0-----:R-:W2:Y:S04]  /*27490*/  LDL.LU.64 R18, [R1+0x5160] ;  /* 0x0051600001127983 */ /* 0x001ea80000300a00 */
[----:B------:R-:W2:Y:S04]  /*274a0*/  LDL.LU.64 R16, [R1+0x5158] ;  /* 0x0051580001107983 */ /* 0x000ea80000300a00 */
[----:B------:R-:W3:Y:S04]  /*274b0*/  LDL.LU.64 R22, [R1+0x5150] ;  /* 0x0051500001167983 */ /* 0x000ee80000300a00 */
[----:B------:R-:W3:Y:S02]  /*274c0*/  LDL.LU.64 R20, [R1+0x5148] ;  /* 0x0051480001147983 */ /* 0x000ee40000300a00 */
[C---:B---3--:R-:W-:Y:S02]  /*274d0*/  HMMA.16816.F32.BF16 R24, R12.reuse, R26, R20 ;  /* 0x0000001a0c18723c */ /* 0x048fe40000041814 */
[----:B------:R-:W3:Y:S04]  /*274e0*/  LDL.LU.64 R22, [R1+0x5140] ;  /* 0x0051400001167983 */ /* 0x000ee80000300a00 */
[----:B------:R-:W2:Y:S11]  /*274f0*/  LDL.LU.64 R20, [R1+0x5138] ;  /* 0x0051380001147983 */ /* 0x000eb60000300a00 */
[----:B------:R-:W-:Y:S06]  /*27500*/  @!UPT UIADD3 URZ, URZ, URZ, URZ ;  /* 0x0000003f3f3ff290 */ /* 0x000fec000fffe03f */
[----:B------:R-:W-:Y:S04]  /*27510*/  STL.64 [R1+0x160], R24 ;  /* 0x0001601801007387 */ /* 0x000fe80000100a00 */
[----:B------:R0:W-:Y:S02]  /*27520*/  STL.64 [R1+0x168], R26 ;  /* 0x0001681a01007387 */ /* 0x0001e40000100a00 */
[----:B0-----:R-:W-:Y:S02]  /*27530*/  HMMA.16816.F32.BF16 R24, R12, R10, R4 ;  /* 0x0000000a0c18723c */ /* 0x001fe40000041804 */
[----:B------:R-:W2:Y:S05]  /*27540*/  LDL.LU R4, [R1+0xc0] ;  /* 0x0000c00001047983 */ /* 0x000eaa0000300800 */
[----:B------:R-:W-:Y:S11]  /*27550*/  MOV R7, R28 ;  /* 0x0000001c00077202 */ /* 0x000ff60000000f00 */
[----:B------:R-:W-:Y:S05]  /*27560*/  @!UPT UIADD3 URZ, URZ, URZ, URZ ;  /* 0x0000003f3f3ff290 */ /* 0x000fea000fffe03f */
[----:B------:R-:W-:Y:S04]  /*27570*/  STL.64 [R1+0x150], R24 ;  /* 0x0001501801007387 */ /* 0x000fe80000100a00 */
[----:B------:R-:W-:Y:S04]  /*27580*/  STL.64 [R1+0x158], R26 ;  /* 0x0001581a01007387 */ /* 0x000fe80000100a00 */
[----:B------:R-:W2:Y:S04]  /*27590*/  LDL.LU R5, [R1+0xc4] ;  /* 0x0000c40001057983 */ /* 0x000ea80000300800 */
[----:B------:R-:W2:Y:S04]  /*275a0*/  LDL.LU R6, [R1+0xc8] ;  /* 0x0000c80001067983 */ /* 0x000ea80000300800 */
[----:B------:R-:W2:Y:S04]  /*275b0*/  LDL.LU R28, [R1+0x5130] ;  /* 0x00513000011c7983 */ /* 0x000ea80000300800 */
[----:B----4-:R-:W0:Y:S04]  /*275c0*/  LDSM.16.MT88.4 R24, [R2+0x21000] ;  /* 0x021000000218783b */ /* 0x010e280000004200 */
[----:B------:R1:W-:Y:S04]  /*275d0*/  STL.64 [R1+0x5100], R10 ;  /* 0x0051000a01007387 */ /* 0x0003e80000100a00 */
[----:B-1----:R-:W4:Y:S04]  /*275e0*/  LDL.LU.64 R10, [R1+0x18] ;  /* 0x00001800010a7983 */ /* 0x002f280000300a00 */
[----:B------:R-:W-:Y:S04]  /*275f0*/  STL [R1+0x50c8], R2 ;  /* 0x0050c80201007387 */ /* 0x000fe80000100800 */
[----:B0-----:R-:W-:Y:S04]  /*27600*/  STL.64 [R1+0x5088], R26 ;  /* 0x0050881a01007387 */ /* 0x001fe80000100a00 */
[----:B------:R3:W-:Y:S02]  /*27610*/  STL.64 [R1+0x5080], R24 ;  /* 0x0050801801007387 */ /* 0x0007e40000100a00 */
[----:B---3--:R-:W-:Y:S01]  /*27620*/  IMAD.MOV.U32 R24, RZ, RZ, R23 ;  /* 0x000000ffff187224 */ /* 0x008fe200078e0017 */
[----:B------:R-:W-:-:S02]  /*27630*/  MOV R25, R22 ;  /* 0x0000001600197202 */ /* 0x000fc40000000f00 */
[----:B--2---:R-:W-:Y:S01]  /*27640*/  MOV R26, R21 ;  /* 0x00000015001a7202 */ /* 0x004fe20000000f00 */
[----:B------:R-:W-:-:S05]  /*27650*/  IMAD.MOV.U32 R27, RZ, RZ, R20 ;  /* 0x000000ffff1b7224 */ /* 0x000fca00078e0014 */
[----:B------:R0:W-:Y:S04]  /*27660*/  STL.64 [R1+0x50e0], R26 ;  /* 0x0050e01a01007387 */ /* 0x0001e80000100a00 */
[----:B------:R-:W-:Y:S04]  /*27670*/  STL.64 [R1+0x50d8], R24 ;  /* 0x0050d81801007387 */ /* 0x000fe80000100a00 */
[----:B0-----:R-:W2:Y:S04]  /*27680*/  LDL.LU.64 R26, [R1+0x48] ;  /* 0x00004800011a7983 */ /* 0x001ea80000300a00 */
[----:B------:R-:W0:Y:S04]  /*27690*/  LDSM.16.M88.4 R20, [R28] ;  /* 0x000000001c14783b */ /* 0x000e280000000200 */
[----:B0-----:R-:W-:Y:S04]  /*276a0*/  STL.64 [R1+0x70], R20 ;  /* 0x0000701401007387 */ /* 0x001fe80000100a00 */
[----:B------:R0:W-:Y:S04]  /*276b0*/  STL.64 [R1+0x78], R22 ;  /* 0x0000781601007387 */ /* 0x0001e80000100a00 */
[----:B0-----:R-:W3:Y:S04]  /*276c0*/  LDL.LU.64 R22, [R1+0x5128] ;  /* 0x0051280001167983 */ /* 0x001ee80000300a00 */
[----:B------:R-:W4:Y:S01]  /*276d0*/  LDL.LU.64 R20, [R1+0x5120] ;  /* 0x0051200001147983 */ /* 0x000f220000300a00 */
[----:B--2---:R-:W-:Y:S03]  /*276e0*/  HMMA.16816.F32.BF16 R12, R12, R26, R16 ;  /* 0x0000001a0c0c723c */ /* 0x004fe60000041810 */
[----:B------:R-:W-:Y:S04]  /*276f0*/  STL.64 [R1+0x50f8], R26 ;  /* 0x0050f81a01007387 */ /* 0x000fe80000100a00 */
[----:B------:R-:W-:Y:S11]  /*27700*/  MOV R19, R3 ;  /* 0x0000000300137202 */ /* 0x000ff60000000f00 */
[----:B------:R-:W-:Y:S05]  /*27710*/  @!UPT UIADD3 URZ, URZ, URZ, URZ ;  /* 0x0000003f3f3ff290 */ /* 0x000fea000fffe03f */
[----:B------:R0:W-:Y:S04]  /*27720*/  STL.64 [R1+0x120], R12 ;  /* 0x0001200c01007387 */ /* 0x0001e80000100a00 */
[----:B------:R1:W-:Y:S04]  /*27730*/  STL.64 [R1+0x128], R14 ;  /* 0x0001280e01007387 */ /* 0x0003e80000100a00 */
[----:B0-----:R-:W2:Y:S04]  /*27740*/  LDL.LU R12, [R1+0xf0] ;  /* 0x0000f000010c7983 */ /* 0x001ea80000300800 */
[----:B------:R-:W2:Y:S01]  /*27750*/  LDL.LU R13, [R1+0xf4] ;  /* 0x0000f400010d7983 */ /* 0x000ea20000300800 */
[----:B-1----:R-:W-:-:S03]  /*27760*/  MOV R15, R0 ;  /* 0x00000000000f7202 */ /* 0x002fc60000000f00 */
[----:B------:R-:W2:Y:S04]  /*27770*/  LDL.LU R14, [R1+0xf8] ;  /* 0x0000f800010e7983 */ /* 0x000ea80000300800 */
[----:B------:R-:W2:Y:S01]  /*27780*/  LDL.LU R0, [R1+0x5118] ;  /* 0x0051180001007983 */ /* 0x000ea20000300800 */
[----:B---3--:R-:W-:Y:S02]  /*27790*/  MOV R24, R23 ;  /* 0x0000001700187202 */ /* 0x008fe40000000f00 */
[----:B------:R-:W-:Y:S01]  /*277a0*/  MOV R25, R22 ;  /* 0x0000001600197202 */ /* 0x000fe20000000f00 */
[----:B----4-:R-:W-:Y:S01]  /*277b0*/  IMAD.MOV.U32 R26, RZ, RZ, R21 ;  /* 0x000000ffff1a7224 */ /* 0x010fe200078e0015 */
[----:B------:R-:W-:Y:S02]  /*277c0*/  MOV R27, R20 ;  /* 0x00000014001b7202 */ /* 0x000fe40000000f00 */
[----:B------:R-:W0:Y:S04]  /*277d0*/  LDSM.16.M88.4 R20, [R28+0x8000] ;  /* 0x008000001c14783b */ /* 0x000e280000000200 */
[----:B0-----:R-:W-:Y:S01]  /*277e0*/  STL.64 [R1+0x30], R20 ;  /* 0x0000301401007387 */ /* 0x001fe20000100a00 */
[----:B------:R-:W-:-:S03]  /*277f0*/  MOV R3, R21 ;  /* 0x0000001500037202 */ /* 0x000fc60000000f00 */
[----:B------:R-:W-:Y:S04]  /*27800*/  STL.64 [R1+0x38], R22 ;  /* 0x0000381601007387 */ /* 0x000fe80000100a00 */
[----:B------:R-:W0:Y:S04]  /*27810*/  LDSM.16.M88.4 R20, [R28+0x10000] ;  /* 0x010000001c14783b */ /* 0x000e280000000200 */
[----:B0-----:R-:W-:Y:S04]  /*27820*/  STL.64 [R1+0x60], R20 ;  /* 0x0000601401007387 */ /* 0x001fe80000100a00 */
[----:B------:R-:W-:Y:S04]  /*27830*/  STL.64 [R1+0x68], R22 ;  /* 0x0000681601007387 */ /* 0x000fe80000100a00 */
[----:B------:R-:W0:Y:S04]  /*27840*/  LDSM.16.M88.4 R20, [R28+0x18000] ;  /* 0x018000001c14783b */ /* 0x000e280000000200 */
[----:B0-----:R-:W-:Y:S01]  /*27850*/  STL.64 [R1+0x90], R20 ;  /* 0x0000901401007387 */ /* 0x001fe20000100a00 */
[----:B------:R-:W-:-:S03]  /*27860*/  IMAD.MOV.U32 R2, RZ, RZ, R21 ;  /* 0x000000ffff027224 */ /* 0x000fc600078e0015 */
[----:B------:R0:W-:Y:S04]  /*27870*/  STL.64 [R1+0x98], R22 ;  /* 0x0000981601007387 */ /* 0x0001e80000100a00 */
[----:B0-----:R-:W3:Y:S04]  /*27880*/  LDL.LU.64 R22, [R1+0x5110] ;  /* 0x0051100001167983 */ /* 0x001ee80000300a00 */
[----:B------:R-:W3:Y:S01]  /*27890*/  LDL.LU.64 R20, [R1+0x5108] ;  /* 0x0051080001147983 */ /* 0x000ee20000300a00 */
[----:B------:R-:W-:-:S03]  /*278a0*/  IMAD.MOV.U32 R18, RZ, RZ, R8 ;  /* 0x000000ffff127224 */ /* 0x000fc600078e0008 */
[----:B------:R0:W-:Y:S04]  /*278b0*/  STL [R1+0x4d18], R28 ;  /* 0x004d181c01007387 */ /* 0x0001e80000100800 */
[----:B---3--:R-:W-:Y:S11]  /*278c0*/  HMMA.16816.F32.BF16 R4, R20, R18, R4 ;  /* 0x000000121404723c */ /* 0x008ff60000041804 */
[----:B------:R-:W-:Y:S11]  /*278d0*/  @!UPT UIADD3 URZ, URZ, URZ, URZ ;  /* 0x0000003f3f3ff290 */ /* 0x000ff6000fffe03f */
[----:B------:R-:W-:Y:S01]  /*278e0*/  @!UPT UIADD3 URZ, URZ, URZ, URZ ;  /* 0x0000003f3f3ff290 */ /* 0x000fe2000fffe03f */
[----:B------:R-:W-:Y:S01]  /*278f0*/  STL.64 [R1+0x140], R4 ;  /* 0x0001400401007387 */ /* 0x000fe20000100a00 */
[----:B0-----:R-:W-:-:S03]  /*27900*/  MOV R28, R7 ;  /* 0x00000007001c7202 */ /* 0x001fc60000000f00 */
[----:B------:R-:W-:Y:S04]  /*27910*/  STL [R1+0x148], R6 ;  /* 0x0001480601007387 */ /* 0x000fe80000100800 */
[----:B--2---:R-:W0:Y:S04]  /*27920*/  LDSM.16.MT88.4 R4, [R0+0x21000] ;  /* 0x021000000004783b */ /* 0x004e280000004200 */
[----:B0-----:R-:W-:Y:S04]  /*27930*/  STL.64 [R1+0x5060], R6 ;  /* 0x0050600601007387 */ /* 0x001fe80000100a00 */
[----:B------:R0:W-:Y:S04]  /*27940*/  STL.64 [R1+0x5058], R4 ;  /* 0x0050580401007387 */ /* 0x0001e80000100a00 */
[----:B0-----:R-:W2:Y:S04]  /*27950*/  LDL.LU R4, [R1+0xe0] ;  /* 0x0000e00001047983 */ /* 0x001ea80000300800 */
[----:B------:R-:W2:Y:S04]  /*27960*/  LDL.LU R5, [R1+0xe4] ;  /* 0x0000e40001057983 */ /* 0x000ea80000300800 */
[----:B------:R-:W2:Y:S04]  /*27970*/  LDL.LU R6, [R1+0xe8] ;  /* 0x0000e80001067983 */ /* 0x000ea80000300800 */
[----:B------:R-:W2:Y:S02]  /*27980*/  LDL.LU R7, [R1+0xec] ;  /* 0x0000ec0001077983 */ /* 0x000ea40000300800 */
[C---:B--2---:R-:W-:Y:S11]  /*27990*/  HMMA.16816.F32.BF16 R4, R20.reuse, R10, R4 ;  /* 0x0000000a1404723c */ /* 0x044ff60000041804 */
[----:B------:R-:W-:Y:S11]  /*279a0*/  @!UPT UIADD3 URZ, URZ, URZ, URZ ;  /* 0x0000003f3f3ff290 */ /* 0x000ff6000fffe03f */
[----:B------:R-:W-:Y:S01]  /*279b0*/  @!UPT UIADD3 URZ, URZ, URZ, URZ ;  /* 0x0000003f3f3ff290 */ /* 0x000fe2000fffe03f */
[----:B------:R0:W-:Y:S04]  /*279c0*/  STL.64 [R1+0x130], R4 ;  /* 0x0001300401007387 */ /* 0x0001e80000100a00 */
[----:B------:R1:W-:Y:S01]  /*279d0*/  STL.64 [R1+0x138], R6 ;  /* 0x0001380601007387 */ /* 0x0003e20000100a00 */
[----:B0-----:R-:W-:Y:S01]  /*279e0*/  MOV R5, R10 ;  /* 0x0000000a00057202 */ /* 0x001fe20000000f00 */
[----:B------:R-:W-:Y:S02]  /*279f0*/  IMAD.MOV.U32 R4, RZ, RZ, R11 ;  /* 0x000000ffff047224 */ /* 0x000fe400078e000b */
[----:B------:R-:W2:Y:S02]  /*27a00*/  LDL.LU.64 R10, [R1+0x5100] ;  /* 0x00510000010a7983 */ /* 0x000ea40000300a00 */
[----:B--2---:R-:W-:Y:S01]  /*27a10*/  HMMA.16816.F32.BF16 R24, R20, R10, R24 ;  /* 0x0000000a1418723c */ /* 0x004fe20000041818 */
[----:B-1----:R-:W-:-:S02]  /*27a20*/  MOV R7, R10 ;  /* 0x0000000a00077202 */ /* 0x002fc40000000f00 */
[----:B------:R-:W-:Y:S11]  /*27a30*/  MOV R6, R11 ;  /* 0x0000000b00067202 */ /* 0x000ff60000000f00 */
[----:B------:R-:W-:Y:S09]  /*27a40*/  @!UPT UIADD3 URZ, URZ, URZ, URZ ;  /* 0x0000003f3f3ff290 */ /* 0x000ff2000fffe03f */
[----:B------:R-:W-:Y:S04]  /*27a50*/  STL.64 [R1+0x110], R24 ;  /* 0x0001101801007387 */ /* 0x000fe80000100a00 */
[----:B------:R0:W-:Y:S04]  /*27a60*/  STL.64 [R1+0x118], R26 ;  /* 0x0001181a01007387 */ /* 0x0001e80000100a00 */
[----:B0-----:R-:W2:Y:S04]  /*27a70*/  LDL.LU.64 R26, [R1+0x50f8] ;  /* 0x0050f800011a7983 */ /* 0x001ea80000300a00 */
[----:B------:R-:W2:Y:S04]  /*27a80*/  LDL.LU.64 R10, [R1+0x50f0] ;  /* 0x0050f000010a7983 */ /* 0x000ea80000300a00 */
[----:B------:R-:W2:Y:S02]  /*27a90*/  LDL.LU.64 R8, [R1+0x50e8] ;  /* 0x0050e80001087983 */ /* 0x000ea40000300a00 */
[----:B--2---:R-:W-:Y:S07]  /*27aa0*/  HMMA.16816.F32.BF16 R20, R20, R26, R8 ;  /* 0x0000001a1414723c */ /* 0x004fee0000041808 */
[----:B------:R-:W-:Y:S01]  /*27ab0*/  IMAD.MOV.U32 R9, RZ, RZ, R26 ;  /* 0x000000ffff097224 */ /* 0x000fe200078e001a */
[----:B------:R-:W-:Y:S11]  /*27ac0*/  MOV R8, R27 ;  /* 0x0000001b00087202 */ /* 0x000ff60000000f00 */
[----:B------:R-:W-:Y:S04]  /*27ad0*/  @!UPT UIADD3 URZ, URZ, URZ, URZ ;  /* 0x0000003f3f3ff290 */ /* 0x000fe8000fffe03f */
[----:B------:R-:W-:Y:S04]  /*27ae0*/  STL.64 [R1+0x100], R20 ;  /* 0x0001001401007387 */ /* 0x000fe80000100a00 */
[----:B------:R-:W-:Y:S04]  /*27af0*/  STL.64 [R1+0x108], R22 ;  /* 0x0001081601007387 */ /* 0x000fe80000100a00 */
[----:B------:R-:W2:Y:S04]  /*27b00*/  LDL.LU.64 R26, [R1+0x50e0] ;  /* 0x0050e000011a7983 */ /* 0x000ea80000300a00 */
[----:B------:R-:W2:Y:S02]  /*27b10*/  LDL.LU.64 R24, [R1+0x50d8] ;  /* 0x0050d80001187983 */ /* 0x000ea40000300a00 */
[----:B--2---:R-:W-:Y:S02]  /*27b20*/  HMMA.16816.F32.BF16 R16, R24, R18, R12 ;  /* 0x000000121810723c */ /* 0x004fe4000004180c */
[----:B------:R-:W2:Y:S05]  /*27b30*/  LDL.LU R12, [R1+0xb0] ;  /* 0x0000b000010c7983 */ /* 0x000eaa0000300800 */
[----:B------:R-:W-:Y:S11]  /*27b40*/  MOV R15, R29 ;  /* 0x0000001d000f7202 */ /* 0x000ff60000000f00 */
[----:B------:R-:W-:Y:S05]  /*27b50*/  @!UPT UIADD3 URZ, URZ, URZ, URZ ;  /* 0x0000003f3f3ff290 */ /* 0x000fea000fffe03f */
[----:B------:R-:W-:Y:S04]  /*27b60*/  STL.64 [R1+0xf0], R16 ;  /* 0x0000f01001007387 */ /* 0x000fe80000100a00 */
[----:B------:R-:W-:Y:S04]  /*27b70*/  STL.64 [R1+0xf8], R18 ;  /* 0x0000f81201007387 */ /* 0x000fe80000100a00 */
[----:B------:R-:W2:Y:S04]  /*27b80*/  LDL.LU R13, [R1+0xb4] ;  /* 0x0000b400010d7983 */ /* 0x000ea80000300800 */
[----:B------:R-:W3:Y:S04]  /*27b90*/  LDL.LU R14, [R1+0xb8] ;  /* 0x0000b800010e7983 */ /* 0x000ee80000300800 */
[----:B------:R-:W4:Y:S04]  /*27ba0*/  LDL.LU R29, [R1+0x50d0] ;  /* 0x0050d000011d7983 */ /* 0x000f280000300800 */
[----:B----4-:R-:W0:Y:S04]  /*27bb0*/  LDSM.16.MT88.4 R16, [R29+0x21000] ;  /* 0x021000001d10783b */ /* 0x010e280000004200 */
[----:B---3--:R1:W-:Y:S04]  /*27bc0*/  STL.64 [R1+0x5098], R14 ;  /* 0x0050980e01007387 */ /* 0x0083e80000100a00 */
[----:B--2---:R-:W-:Y:S01]  /*27bd0*/  STL.64 [R1+0x5090], R12 ;  /* 0x0050900c01007387 */ /* 0x004fe20000100a00 */
[----:B-1----:R-:W-:Y:S01]  /*27be0*/  IMAD.MOV.U32 R14, RZ, RZ, R9 ;  /* 0x000000ffff0e7224 */ /* 0x002fe200078e0009 */
[----:B------:R-:W-:-:S05]  /*27bf0*/  MOV R15, R8 ;  /* 0x00000008000f7202 */ /* 0x000fca0000000f00 */
[----:B------:R1:W-:Y:S02]  /*27c00*/  STL.64 [R1+0x50a8], R14 ;  /* 0x0050a80e01007387 */ /* 0x0003e40000100a00 */
[----:B-1----:R-:W-:Y:S01]  /*27c10*/  MOV R14, R7 ;  /* 0x00000007000e7202 */ /* 0x002fe20000000f00 */
[----:B------:R-:W-:-:S05]  /*27c20*/  IMAD.MOV.U32 R15, RZ, RZ, R6 ;  /* 0x000000ffff0f7224 */ /* 0x000fca00078e0006 */
[----:B------:R1:W-:Y:S04]  /*27c30*/  STL.64 [R1+0x50c0], R14 ;  /* 0x0050c00e01007387 */ /* 0x0003e80000100a00 */
[----:B------:R-:W2:Y:S04]  /*27c40*/  LDL.LU R12, [R1+0x1a0] ;  /* 0x0001a000010c7983 */ /* 0x000ea80000300800 */
[----:B------:R-:W2:Y:S04]  /*27c50*/  LDL.LU R13, [R1+0x1a4] ;  /* 0x0001a400010d7983 */ /* 0x000ea80000300800 */
[----:B-1----:R-:W2:Y:S04]  /*27c60*/  LDL.LU R14, [R1+0x1a8] ;  /* 0x0001a800010e7983 */ /* 0x002ea80000300800 */
[----:B------:R-:W2:Y:S04]  /*27c70*/  LDL.LU R15, [R1+0x1ac] ;  /* 0x0001ac00010f7983 */ /* 0x000ea80000300800 */
[----:B0-----:R-:W-:Y:S04]  /*27c80*/  STL.64 [R1+0x5030], R18 ;  /* 0x0050301201007387 */ /* 0x001fe80000100a00 */
[----:B------:R0:W-:Y:S04]  /*27c90*/  STL.64 [R1+0x5028], R16 ;  /* 0x0050281001007387 */ /* 0x0001e80000100a00 */
[----:B0-----:R-:W3:Y:S01]  /*27ca0*/  LDL R16, [R1+0x30] ;  /* 0x0000300001107983 */ /* 0x001ee20000100800 */
[----:B------:R-:W-:-:S03]  /*27cb0*/  IMAD.MOV.U32 R17, RZ, RZ, R3 ;  /* 0x000000ffff117224 */ /* 0x000fc600078e0003 */
[----:B------:R-:W4:Y:S04]  /*27cc0*/  LDL.LU R3, [R1+0x50cc] ;  /* 0x0050cc0001037983 */ /* 0x000f280000300800 */
[----:B---3--:R0:W-:Y:S04]  /*27cd0*/  STL.64 [R1+0x50a0], R16 ;  /* 0x0050a01001007387 */ /* 0x0081e80000100a00 */
[----:B----4-:R-:W1:Y:S04]  /*27ce0*/  LDSM.16.MT88.4 R20, [R3+0x21000] ;  /* 0x021000000314783b */ /* 0x010e680000004200 */
[----:B0-----:R-:W3:Y:S04]  /*27cf0*/  LDL.LU R16, [R1+0x190] ;  /* 0x0001900001107983 */ /* 0x001ee80000300800 */
[----:B------:R-:W3:Y:S04]  /*27d00*/  LDL.LU R17, [R1+0x194] ;  /* 0x0001940001117983 */ /* 0x000ee80000300800 */
[----:B------:R-:W4:Y:S04]  /*27d10*/  LDL.LU R18, [R1+0x198] ;  /* 0x0001980001127983 */ /* 0x000f280000300800 */
[----:B------:R-:W4:Y:S04]  /*27d20*/  LDL.LU R19, [R1+0x19c] ;  /* 0x00019c0001137983 */ /* 0x000f280000300800 */
[----:B----4-:R-:W-:Y:S04]  /*27d30*/  STL.64 [R1+0x50b8], R18 ;  /* 0x0050b81201007387 */ /* 0x010fe80000100a00 */
[----:B---3--:R0:W-:Y:S04]  /*27d40*/  STL.64 [R1+0x50b0], R16 ;  /* 0x0050b01001007387 */ /* 0x0081e80000100a00 */
[----:B0-----:R-:W3:Y:S04]  /*27d50*/  LDL.LU R16, [R1+0x1c0] ;  /* 0x0001c00001107983 */ /* 0x001ee80000300800 */
[----:B------:R-:W3:Y:S04]  /*27d60*/  LDL.LU R17, [R1+0x1c4] ;  /* 0x0001c40001117983 */ /* 0x000ee80000300800 */
[----:B------:R-:W3:Y:S04]  /*27d70*/  LDL.LU R18, [R1+0x1c8] ;  /* 0x0001c80001127983 */ /* 0x000ee80000300800 */
[----:B------:R-:W3:Y:S04]  /*27d80*/  LDL.LU R19, [R1+0x1cc] ;  /* 0x0001cc0001137983 */ /* 0x000ee80000300800 */
[----:B-1----:R-:W-:Y:S04]  /*27d90*/  STL.64 [R1+0x4ff8], R22 ;  /* 0x004ff81601007387 */ /* 0x002fe80000100a00 */
[----:B------:R0:W-:Y:S04]  /*27da0*/  STL.64 [R1+0x4ff0], R20 ;  /* 0x004ff01401007387 */ /* 0x0001e80000100a00 */
[----:B0-----:R-:W4:Y:S01]  /*27db0*/  LDL R20, [R1+0x90] ;  /* 0x0000900001147983 */ /* 0x001f220000100800 */
[----:B------:R-:W-:-:S03]  /*27dc0*/  MOV R21, R2 ;  /* 0x0000000200157202 */ /* 0x000fc60000000f00 */
[----:B------:R-:W2:Y:S04]  /*27dd0*/  LDL.LU R2, [R1+0x50c8] ;  /* 0x0050c80001027983 */ /* 0x000ea80000300800 */
[----:B----4-:R0:W-:Y:S04]  /*27de0*/  STL.64 [R1+0x5068], R20 ;  /* 0x0050681401007387 */ /* 0x0101e80000100a00 */
[----:B0-----:R-:W4:Y:S04]  /*27df0*/  LDL.LU R20, [R1+0x1b0] ;  /* 0x0001b00001147983 */ /* 0x001f280000300800 */
[----:B------:R-:W4:Y:S04]  /*27e00*/  LDL.LU R21, [R1+0x1b4] ;  /* 0x0001b40001157983 */ /* 0x000f280000300800 */
[----:B------:R-:W3:Y:S04]  /*27e10*/  LDL.LU R22, [R1+0x1b8] ;  /* 0x0001b80001167983 */ /* 0x000ee80000300800 */
[----:B------:R-:W3:Y:S01]  /*27e20*/  LDL.LU R23, [R1+0x1bc] ;  /* 0x0001bc0001177983 */ /* 0x000ee20000300800 */
[----:B------:R-:W-:-:S02]  /*27e30*/  MOV R10, R5 ;  /* 0x00000005000a7202 */ /* 0x000fc40000000f00 */
[----:B------:R-:W-:-:S07]  /*27e40*/  MOV R11, R4 ;  /* 0x00000004000b7202 */ /* 0x000fce0000000f00 */
[C---:B--2---:R-:W-:Y:S01]  /*27e50*/  HMMA.16816.F32.BF16 R8, R24.reuse, R10, R12 ;  /* 0x0000000a1808723c */ /* 0x044fe2000004180c */
[----:B---3--:R-:W-:Y:S04]  /*27e60*/  STL.64 [R1+0x5078], R22 ;  /* 0x0050781601007387 */ /* 0x008fe80000100a00 */
[----:B----4-:R0:W-:Y:S04]  /*27e70*/  STL.64 [R1+0x5070], R20 ;  /* 0x0050701401007387 */ /* 0x0101e80000100a00 */
[----:B0-----:R-:W2:Y:S04]  /*27e80*/  LDL.64 R20, [R1+0x70] ;  /* 0x0000700001147983 */ /* 0x001ea80000100a00 */
[----:B------:R-:W3:Y:S04]  /*27e90*/  LDL.LU R4, [R1+0xa0] ;  /* 0x0000a00001047983 */ /* 0x000ee80000300800 */
[----:B------:R-:W3:Y:S04]  /*27ea0*/  LDL.LU R5, [R1+0xa4] ;  /* 0x0000a40001057983 */ /* 0x000ee80000300800 */
[----:B------:R-:W3:Y:S04]  /*27eb0*/  LDL.LU R6, [R1+0xa8] ;  /* 0x0000a80001067983 */ /* 0x000ee80000300800 */
[----:B------:R-:W3:Y:S04]  /*27ec0*/  LDL.LU R7, [R1+0xac] ;  /* 0x0000ac0001077983 */ /* 0x000ee80000300800 */
[----:B------:R-:W-:Y:S04]  /*27ed0*/  STL [R1+0x4f9c], R3 ;  /* 0x004f9c0301007387 */ /* 0x000fe80000100800 */
[----:B------:R-:W4:Y:S04]  /*27ee0*/  LDL.LU.64 R14, [R1+0x50c0] ;  /* 0x0050c000010e7983 */ /* 0x000f280000300a00 */
[----:B------:R-:W-:Y:S04]  /*27ef0*/  STL.64 [R1+0xe0], R8 ;  /* 0x0000e00801007387 */ /* 0x000fe80000100a00 */
[----:B------:R-:W-:Y:S04]  /*27f00*/  STL.64 [R1+0xe8], R10 ;  /* 0x0000e80a01007387 */ /* 0x000fe80000100a00 */
[----:B------:R-:W0:Y:S04]  /*27f10*/  LDSM.16.MT88.4 R8, [R2+0x21800] ;  /* 0x021800000208783b */ /* 0x000e280000004200 */
[----:B0-----:R-:W-:Y:S04]  /*27f20*/  STL [R1+0x4fa8], R9 ;  /* 0x004fa80901007387 */ /* 0x001fe80000100800 */
[----:B------:R-:W-:Y:S04]  /*27f30*/  STL [R1+0x4fa4], R10 ;  /* 0x004fa40a01007387 */ /* 0x000fe80000100800 */
[----:B------:R-:W-:Y:S04]  /*27f40*/  STL [R1+0x4fa0], R11 ;  /* 0x004fa00b01007387 */ /* 0x000fe80000100800 */
[----:B------:R-:W-:Y:S01]  /*27f50*/  STL [R1+0x4f90], R2 ;  /* 0x004f900201007387 */ /* 0x000fe20000100800 */
[C---:B----4-:R-:W-:Y:S03]  /*27f60*/  HMMA.16816.F32.BF16 R12, R24.reuse, R14, R16 ;  /* 0x0000000e180c723c */ /* 0x050fe60000041810 */
[----:B------:R-:W4:Y:S04]  /*27f70*/  LDL.LU.64 R18, [R1+0x50b8] ;  /* 0x0050b80001127983 */ /* 0x000f280000300a00 */
[----:B------:R-:W4:Y:S11]  /*27f80*/  LDL.LU.64 R16, [R1+0x50b0] ;  /* 0x0050b00001107983 */ /* 0x000f360000300a00 */
[----:B------:R-:W-:Y:S05]  /*27f90*/  @!UPT UIADD3 URZ, URZ, URZ, URZ ;  /* 0x0000003f3f3ff290 */ /* 0x000fea000fffe03f */
[----:B------:R-:W-:Y:S04]  /*27fa0*/  STL.64 [R1+0xc0], R12 ;  /* 0x0000c00c01007387 */ /* 0x000fe80000100a00 */
[----:B------:R0:W-:Y:S04]  /*27fb0*/  STL.64 [R1+0xc8], R14 ;  /* 0x0000c80e01007387 */ /* 0x0001e80000100a00 */
[----:B0-----:R-:W4:Y:S02]  /*27fc0*/  LDL.LU.64 R14, [R1+0x50a8] ;  /* 0x0050a800010e7983 */ /* 0x001f240000300a00 */
[----:B----4-:R-:W-:Y:S02]  /*27fd0*/  HMMA.16816.F32.BF16 R24, R24, R14, R16 ;  /* 0x0000000e1818723c */ /* 0x010fe40000041810 */
[----:B------:R-:W4:Y:S04]  /*27fe0*/  LDL.LU.64 R16, [R1+0x50a0] ;  /* 0x0050a00001107983 */ /* 0x000f280000300a00 */
[----:B------:R-:W3:Y:S04]  /*27ff0*/  LDL.LU.64 R14, [R1+0x5098] ;  /* 0x00509800010e7983 */ /* 0x000ee80000300a00 */
[----:B------:R-:W3:Y:S11]  /*28000*/  LDL.LU.64 R12, [R1+0x5090] ;  /* 0x00509000010c7983 */ /* 0x000ef60000300a00 */
[----:B------:R-:W-:Y:S02]  /*28010*/  @!UPT UIADD3 URZ, URZ, URZ, URZ ;  /* 0x0000003f3f3ff290 */ /* 0x000fe4000fffe03f */
[----:B------:R-:W-:Y:S04]  /*28020*/  STL.64 [R1+0x80], R24 ;  /* 0x0000801801007387 */ /* 0x000fe80000100a00 */
[----:B------:R0:W-:Y:S04]  /*28030*/  STL.64 [R1+0x88], R26 ;  /* 0x0000881a01007387 */ /* 0x0001e80000100a00 */
[----:B0-----:R-:W3:Y:S04]  /*28040*/  LDL.LU.64 R26, [R1+0x5088] ;  /* 0x00508800011a7983 */ /* 0x001ee80000300a00 */
[----:B------:R-:W3:Y:S01]  /*28050*/  LDL.LU.64 R24, [R1+0x5080] ;  /* 0x0050800001187983 */ /* 0x000ee20000300a00 */
[----:B--2---:R-:W-:Y:S01]  /*28060*/  MOV R18, R20 ;  /* 0x0000001400127202 */ /* 0x004fe20000000f00 */
[----:B------:R-:W-:-:S02]  /*28070*/  IMAD.MOV.U32 R2, RZ, RZ, R21 ;  /* 0x000000ffff027224 */ /* 0x000fc400078e0015 */
[----:B------:R-:W4:Y:S01]  /*28080*/  LDL.LU.64 R22, [R1+0x5078] ;  /* 0x0050780001167983 */ /* 0x000f220000300a00 */
[C---:B---3--:R-:W-:Y:S03]  /*28090*/  HMMA.16816.F32.BF16 R12, R24.reuse, R20, R12 ;  /* 0x00000014180c723c */ /* 0x048fe6000004180c */
[----:B------:R-:W4:Y:S11]  /*280a0*/  LDL.LU.64 R20, [R1+0x5070] ;  /* 0x0050700001147983 */ /* 0x000f360000300a00 */
[----:B------:R-:W-:Y:S10]  /*280b0*/  @!UPT UIADD3 URZ, URZ, URZ, URZ ;  /* 0x0000003f3f3ff290 */ /* 0x000ff4000fffe03f */
[----:B------:R-:W-:Y:S01]  /*280c0*/  MOV R9, R12 ;  /* 0x0000000c00097202 */ /* 0x000fe20000000f00 */
[----:B------:R-:W-:Y:S01]  /*280d0*/  IMAD.MOV.U32 R11, RZ, RZ, R14 ;  /* 0x000000ffff0b7224 */ /* 0x000fe200078e000e */
[----:B------:R-:W-:Y:S02]  /*280e0*/  MOV R10, R13 ;  /* 0x0000000d000a7202 */ /* 0x000fe40000000f00 */
[----:B------:R-:W-:Y:S02]  /*280f0*/  MOV R3, R15 ;  /* 0x0000000f00037202 */ /* 0x000fe40000000f00 */
[----:B------:R-:W0:Y:S04]  /*28100*/  LDSM.16.MT88.4 R12, [R0+0x21800] ;  /* 0x02180000000c783b */ /* 0x000e280000004200 */
[----:B------:R-:W-:Y:S04]  /*28110*/  STL.64 [R1+0x4fb8], R10 ;  /* 0x004fb80a01007387 */ /* 0x000fe80000100a00 */
[----:B------:R1:W-:Y:S04]  /*28120*/  STL.64 [R1+0x4fb0], R8 ;  /* 0x004fb00801007387 */ /* 0x0003e80000100a00 */
[----:B-1----:R-:W2:Y:S04]  /*28130*/  LDL.LU R8, [R1+0x180] ;  /* 0x0001800001087983 */ /* 0x002ea80000300800 */
[----:B------:R-:W2:Y:S04]  /*28140*/  LDL.LU R9, [R1+0x184] ;  /* 0x0001840001097983 */ /* 0x000ea80000300800 */
[----:B------:R-:W2:Y:S04]  /*28150*/  LDL.LU R10, [R1+0x188] ;  /* 0x00018800010a7983 */ /* 0x000ea80000300800 */
[----:B------:R-:W2:Y:S04]  /*28160*/  LDL.LU R11, [R1+0x18c] ;  /* 0x00018c00010b7983 */ /* 0x000ea80000300800 */
[----:B0-----:R-:W-:Y:S04]  /*28170*/  STL.64 [R1+0x4f68], R14 ;  /* 0x004f680e01007387 */ /* 0x001fe80000100a00 */
[----:B------:R0:W-:Y:S04]  /*28180*/  STL.64 [R1+0x4f60], R12 ;  /* 0x004f600c01007387 */ /* 0x0001e80000100a00 */
[----:B0-----:R-:W3:Y:S04]  /*28190*/  LDL R12, [R1+0x60] ;  /* 0x00006000010c7983 */ /* 0x001ee80000100800 */
[----:B------:R-:W3:Y:S04]  /*281a0*/  LDL R13, [R1+0x64] ;  /* 0x00006400010d7983 */ /* 0x000ee80000100800 */
[----:B------:R-:W-:Y:S01]  /*281b0*/  STL [R1+0x4ee4], R0 ;  /* 0x004ee40001007387 */ /* 0x000fe20000100800 */
[C---:B----4-:R-:W-:Y:S11]  /*281c0*/  HMMA.16816.F32.BF16 R20, R24.reuse, R16, R20 ;  /* 0x000000101814723c */ /* 0x050ff60000041814 */
[----:B------:R-:W-:Y:S11]  /*281d0*/  @!UPT UIADD3 URZ, URZ, URZ, URZ ;  /* 0x0000003f3f3ff290 */ /* 0x000ff6000fffe03f */
[----:B------:R-:W-:Y:S01]  /*281e0*/  @!UPT UIADD3 URZ, URZ, URZ, URZ ;  /* 0x0000003f3f3ff290 */ /* 0x000fe2000fffe03f */
[----:B------:R0:W-:Y:S04]  /*281f0*/  STL.64 [R1+0xb0], R20 ;  /* 0x0000b01401007387 */ /* 0x0001e80000100a00 */
[----:B------:R-:W-:Y:S04]  /*28200*/  STL.64 [R1+0xb8], R22 ;  /* 0x0000b81601007387 */ /* 0x000fe80000100a00 */
[----:B0-----:R-:W2:Y:S04]  /*28210*/  LDL.LU.64 R20, [R1+0x5068] ;  /* 0x0050680001147983 */ /* 0x001ea80000300a00 */
[----:B------:R-:W-:Y:S01]  /*28220*/  STL.64 [R1+0x5040], R16 ;  /* 0x0050401001007387 */ /* 0x000fe20000100a00 */
[C---:B---3--:R-:W-:Y:S03]  /*28230*/  HMMA.16816.F32.BF16 R12, R24.reuse, R12, R4 ;  /* 0x0000000c180c723c */ /* 0x048fe60000041804 */
[----:B------:R-:W3:Y:S04]  /*28240*/  LDL.LU.64 R6, [R1+0x5060] ;  /* 0x0050600001067983 */ /* 0x000ee80000300a00 */
[----:B------:R-:W3:Y:S11]  /*28250*/  LDL.LU.64 R4, [R1+0x5058] ;  /* 0x0050580001047983 */ /* 0x000ef60000300a00 */
[----:B------:R-:W-:Y:S05]  /*28260*/  @!UPT UIADD3 URZ, URZ, URZ, URZ ;  /* 0x0000003f3f3ff290 */ /* 0x000fea000fffe03f */
[----:B------:R-:W-:Y:S04]  /*28270*/  STL.64 [R1+0xa0], R12 ;  /* 0x0000a00c01007387 */ /* 0x000fe80000100a00 */
[----:B------:R2:W-:Y:S02]  /*28280*/  STL.64 [R1+0xa8], R14 ;  /* 0x0000a80e01007387 */ /* 0x0005e40000100a00 */
[----:B--2---:R-:W-:Y:S02]  /*28290*/  HMMA.16816.F32.BF16 R12, R24, R20, R8 ;  /* 0x00000014180c723c */ /* 0x004fe40000041808 */
[----:B------:R0:W-:Y:S04]  /*282a0*/  STL.64 [R1+0x5038], R20 ;  /* 0x0050381401007387 */ /* 0x0001e80000100a00 */
[----:B0-----:R-:W2:Y:S04]  /*282b0*/  LDL.LU R20, [R1+0x160] ;  /* 0x0001600001147983 */ /* 0x001ea80000300800 */
[----:B------:R-:W2:Y:S04]  /*282c0*/  LDL.LU R21, [R1+0x164] ;  /* 0x0001640001157983 */ /* 0x000ea80000300800 */
[----:B------:R-:W4:Y:S04]  /*282d0*/  LDL.LU R22, [R1+0x168] ;  /* 0x0001680001167983 */ /* 0x000f280000300800 */
[----:B------:R-:W4:Y:S01]  /*282e0*/  LDL.LU R23, [R1+0x16c] ;  /* 0x00016c0001177983 */ /* 0x000f220000300800 */
[----:B------:R-:W-:Y:S01]  /*282f0*/  MOV R16, R18 ;  /* 0x0000001200107202 */ /* 0x000fe20000000f00 */
[----:B------:R-:W-:-:S02]  /*28300*/  IMAD.MOV.U32 R17, RZ, RZ, R2 ;  /* 0x000000ffff117224 */ /* 0x000fc400078e0002 */
[----:B----4-:R-:W-:Y:S04]  /*28310*/  STL.64 [R1+0x5050], R22 ;  /* 0x0050501601007387 */ /* 0x010fe80000100a00 */
[----:B--2---:R0:W-:Y:S04]  /*28320*/  STL.64 [R1+0x5048], R20 ;  /* 0x0050481401007387 */ /* 0x0041e80000100a00 */
[----:B0-----:R-:W3:Y:S04]  /*28330*/  LDL.LU R20, [R1+0x170] ;  /* 0x0001700001147983 */ /* 0x001ee80000300800 */
[----:B------:R-:W3:Y:S04]  /*28340*/  LDL.LU R21, [R1+0x174] ;  /* 0x0001740001157983 */ /* 0x000ee80000300800 */
[----:B------:R-:W3:Y:S04]  /*28350*/  LDL.LU R22, [R1+0x178] ;  /* 0x0001780001167983 */ /* 0x000ee80000300800 */
[----:B------:R-:W3:Y:S04]  /*28360*/  LDL.LU R23, [R1+0x17c] ;  /* 0x00017c0001177983 */ /* 0x000ee80000300800 */
[----:B------:R-:W2:Y:S04]  /*28370*/  LDL.LU R24, [R1+0x150] ;  /* 0x0001500001187983 */ /* 0x000ea80000300800 */
[----:B------:R-:W2:Y:S04]  /*28380*/  LDL.LU R25, [R1+0x154] ;  /* 0x0001540001197983 */ /* 0x000ea80000300800 */
[----:B------:R-:W2:Y:S04]  /*28390*/  LDL.LU R26, [R1+0x158] ;  /* 0x00015800011a7983 */ /* 0x000ea80000300800 */
[----:B------:R-:W2:Y:S04]  /*283a0*/  LDL.LU R27, [R1+0x15c] ;  /* 0x00015c00011b7983 */ /* 0x000ea80000300800 */
[----:B------:R-:W4:Y:S04]  /*283b0*/  LDL.LU R8, [R1+0x140] ;  /* 0x0001400001087983 */ /* 0x000f280000300800 */
[----:B------:R-:W4:Y:S04]  /*283c0*/  LDL.LU R9, [R1+0x144] ;  /* 0x0001440001097983 */ /* 0x000f280000300800 */
[----:B------:R-:W4:Y:S04]  /*283d0*/  LDL.LU R10, [R1+0x148] ;  /* 0x00014800010a7983 */ /* 0x000f280000300800 */
[----:B------:R-:W-:Y:S04]  /*283e0*/  STL.64 [R1+0x4f78], R14 ;  /* 0x004f780e01007387 */ /* 0x000fe80000100a00 */
[----:B------:R0:W-:Y:S04]  /*283f0*/  STL.64 [R1+0x4f70], R12 ;  /* 0x004f700c01007387 */ /* 0x0001e80000100a00 */
[----:B0-----:R-:W2:Y:S04]  /*28400*/  LDL.LU.64 R12, [R1+0x60] ;  /* 0x00006000010c7983 */ /* 0x001ea80000300a00 */
[----:B------:R-:W4:Y:S01]  /*28410*/  LDL.LU.64 R14, [R1+0x68] ;  /* 0x00006800010e7983 */ /* 0x000f220000300a00 */
[----:B---3--:R-:W-:Y:S03]  /*28420*/  HMMA.16816.F32.BF16 R16, R4, R16, R20 ;  /* 0x000000100410723c */ /* 0x008fe60000041814 */
[----:B------:R-:W3:Y:S04]  /*28430*/  LDL.LU.64 R22, [R1+0x5050] ;  /* 0x0050500001167983 */ /* 0x000ee80000300a00 */
[----:B------:R-:W3:Y:S11]  /*28440*/  LDL.LU.64 R20, [R1+0x5048] ;  /* 0x0050480001147983 */ /* 0x000ef60000300a00 */
[----:B------:R-:W-:Y:S05]  /*28450*/  @!UPT UIADD3 URZ, URZ, URZ, URZ ;  /* 0x0000003f3f3ff290 */ /* 0x000fea000fffe03f */
[----:B------:R0:W-:Y:S04]  /*28460*/  STL.64 [R1+0x20], R16 ;  /* 0x0000201001007387 */ /* 0x0001e80000100a00 */
[----:B0-----:R-:W3:Y:S01]  /*28470*/  LDL.LU.64 R16, [R1+0x5040] ;  /* 0x0050400001107983 */ /* 0x001ee20000300a00 */
[----:B------:R-:W-:Y:S01]  /*28480*/  MOV R11, R28 ;  /* 0x0000001c000b7202 */ /* 0x000fe20000000f00 */
[----:B------:R-:W-:Y:S01]  /*28490*/  IMAD.MOV.U32 R28, RZ, RZ, R19 ;  /* 0x000000ffff1c7224 */ /* 0x000fe200078e0013 */
[----:B------:R-:W-:-:S04]  /*284a0*/  MOV R2, R18 ;  /* 0x0000001200027202 */ /* 0x000fc80000000f00 */
[----:B------:R-:W-:Y:S04]  /*284b0*/  STL [R1+0x4f98], R28 ;  /* 0x004f981c01007387 */ /* 0x000fe80000100800 */
[----:B------:R-:W-:Y:S01]  /*284c0*/  STL [R1+0x4f94], R2 ;  /* 0x004f940201007387 */ /* 0x000fe20000100800 */
[C---:B--2---:R-:W-:Y:S08]  /*284d0*/  HMMA.16816.F32.BF16 R24, R4.reuse, R12, R24 ;  /* 0x0000000c0418723c */ /* 0x044ff00000041818 */
[C---:B---3--:R-:W-:Y:S01]  /*284e0*/  HMMA.16816.F32.BF16 R16, R4.reuse, R16, R20 ;  /* 0x000000100410723c */ /* 0x048fe20000041814 */
[----:B------:R-:W2:Y:S11]  /*284f0*/  LDL.LU.64 R20, [R1+0x5038] ;  /* 0x0050380001147983 */ /* 0x000eb60000300a00 */
[----:B------:R-:W-:Y:S11]  /*28500*/  @!UPT UIADD3 URZ, URZ, URZ, URZ ;  /* 0x0000003f3f3ff290 */ /* 0x000ff6000fffe03f */
[----:B------:R-:W-:Y:S04]  /*28510*/  STL.64 [R1+0x10], R16 ;  /* 0x0000101001007387 */ /* 0x000fe80000100a00 */
[----:B------:R0:W-:Y:S04]  /*28520*/  STL.64 [R1+0x18], R18 ;  /* 0x0000181201007387 */ /* 0x0001e80000100a00 */
[----:B0-----:R-:W3:Y:S04]  /*28530*/  LDL.LU.64 R18, [R1+0x5030] ;  /* 0x0050300001127983 */ /* 0x001ee80000300a00 */
[----:B------:R-:W3:Y:S04]  /*28540*/  LDL.LU.64 R16, [R1+0x5028] ;  /* 0x0050280001107983 */ /* 0x000ee80000300a00 */
[----:B----4-:R-:W-:Y:S04]  /*28550*/  STL.64 [R1+0x5020], R14 ;  /* 0x0050200e01007387 */ /* 0x010fe80000100a00 */
[----:B------:R0:W-:Y:S04]  /*28560*/  STL.64 [R1+0x5018], R12 ;  /* 0x0050180c01007387 */ /* 0x0001e80000100a00 */
[----:B0-----:R-:W4:Y:S04]  /*28570*/  LDL.LU R12, [R1+0x120] ;  /* 0x00012000010c7983 */ /* 0x001f280000300800 */
[----:B------:R-:W4:Y:S04]  /*28580*/  LDL.LU R13, [R1+0x124] ;  /* 0x00012400010d7983 */ /* 0x000f280000300800 */
[----:B------:R-:W4:Y:S04]  /*28590*/  LDL.LU R14, [R1+0x128] ;  /* 0x00012800010e7983 */ /* 0x000f280000300800 */
[----:B------:R-:W4:Y:S04]  /*285a0*/  LDL.LU R15, [R1+0x12c] ;  /* 0x00012c00010f7983 */ /* 0x000f280000300800 */
[----:B------:R-:W-:Y:S04]  /*285b0*/  STL.64 [R1+0x4f38], R26 ;  /* 0x004f381a01007387 */ /* 0x000fe80000100a00 */
[----:B------:R0:W-:Y:S04]  /*285c0*/  STL.64 [R1+0x4f30], R24 ;  /* 0x004f301801007387 */ /* 0x0001e80000100a00 */
[----:B0-----:R-:W3:Y:S04]  /*285d0*/  LDL.LU.64 R24, [R1+0x30] ;  /* 0x0000300001187983 */ /* 0x001ee80000300a00 */
[----:B------:R-:W3:Y:S04]  /*285e0*/  LDL.LU.64 R26, [R1+0x38] ;  /* 0x00003800011a7983 */ /* 0x000ee80000300a00 */
[----:B--2---:R-:W-:Y:S01]  /*285f0*/  STL.64 [R1+0x5010], R20 ;  /* 0x0050101401007387 */ /* 0x004fe20000100a00 */
[----:B----4-:R-:W-:Y:S03]  /*28600*/  HMMA.16816.F32.BF16 R4, R4, R20, R12 ;  /* 0x000000140404723c */ /* 0x010fe6000004180c */
[----:B------:R-:W0:Y:S11]  /*28610*/  LDSM.16.MT88.4 R12, [R29+0x21800] ;  /* 0x021800001d0c783b */ /* 0x000e360000004200 */
[----:B------:R-:W-:Y:S09]  /*28620*/  @!UPT UIADD3 URZ, URZ, URZ, URZ ;  /* 0x0000003f3f3ff290 */ /* 0x000ff2000fffe03f */
[----:B------:R-:W-:Y:S04]  /*28630*/  STL.64 [R1+0x4f48], R6 ;  /* 0x004f480601007387 */ /* 0x000fe80000100a00 */
[----:B------:R1:W-:Y:S04]  /*28640*/  STL.64 [R1+0x4f40], R4 ;  /* 0x004f400401007387 */ /* 0x0003e80000100a00 */
[----:B-1----:R-:W3:Y:S04]  /*28650*/  LDL.LU.64 R4, [R1+0x70] ;  /* 0x0000700001047983 */ /* 0x002ee80000300a00 */
[----:B------:R-:W2:Y:S04]  /*28660*/  LDL.LU.64 R6, [R1+0x78] ;  /* 0x0000780001067983 */ /* 0x000ea80000300a00 */
[----:B0-----:R0:W-:Y:S04]  /*28670*/  STL.64 [R1], R12 ;  /* 0x0000000c01007387 */ /* 0x0011e80000100a00 */
[----:B------:R-:W4:Y:S04]  /*28680*/  LDL.LU R20, [R1+0x110] ;  /* 0x0001100001147983 */ /* 0x000f280000300800 */
[----:B------:R-:W4:Y:S01]  /*28690*/  LDL.LU R21, [R1+0x114] ;  /* 0x0001140001157983 */ /* 0x000f220000300800 */
[----:B------:R-:W-:-:S03]  /*286a0*/  MOV R28, R14 ;  /* 0x0000000e001c7202 */ /* 0x000fc60000000f00 */
[----:B------:R-:W4:Y:S01]  /*286b0*/  LDL.LU R22, [R1+0x118] ;  /* 0x0001180001167983 */ /* 0x000f220000300800 */
[----:B------:R-:W-:-:S03]  /*286c0*/  MOV R2, R15 ;  /* 0x0000000f00027202 */ /* 0x000fc60000000f00 */
[----:B------:R-:W4:Y:S04]  /*286d0*/  LDL.LU R23, [R1+0x11c] ;  /* 0x00011c0001177983 */ /* 0x000f280000300800 */
[----:B0-----:R-:W4:Y:S04]  /*286e0*/  LDL.LU R12, [R1+0x130] ;  /* 0x00013000010c7983 */ /* 0x001f280000300800 */
[----:B------:R-:W4:Y:S04]  /*286f0*/  LDL.LU R13, [R1+0x134] ;  /* 0x00013400010d7983 */ /* 0x000f280000300800 */
[----:B------:R-:W4:Y:S04]  /*28700*/  LDL.LU R14, [R1+0x138] ;  /* 0x00013800010e7983 */ /* 0x000f280000300800 */
[----:B------:R-:W4:Y:S04]  /*28710*/  LDL.LU R15, [R1+0x13c] ;  /* 0x00013c00010f7983 */ /* 0x000f280000300800 */
[----:B------:R-:W-:Y:S01]  /*28720*/  STL [R1+0x4ee0], R29 ;  /* 0x004ee01d01007387 */ /* 0x000fe20000100800 */
[C---:B---3--:R-:W-:Y:S03]  /*28730*/  HMMA.16816.F32.BF16 R8, R16.reuse, R4, R8 ;  /* 0x000000041008723c */ /* 0x048fe60000041808 */
[----:B--2---:R-:W-:Y:S04]  /*28740*/  STL.64 [R1+0x5008], R6 ;  /* 0x0050080601007387 */ /* 0x004fe80000100a00 */
[----:B------:R0:W-:Y:S11]  /*28750*/  STL.64 [R1+0x5000], R4 ;  /* 0x0050000401007387 */ /* 0x0001f60000100a00 */
[----:B------:R-:W-:Y:S05]  /*28760*/  @!UPT UIADD3 URZ, URZ, URZ, URZ ;  /* 0x0000003f3f3ff290 */ /* 0x000fea000fffe03f */
[----:B------:R1:W-:Y:S04]  /*28770*/  STL.64 [R1+0xd0], R8 ;  /* 0x0000d00801007387 */ /* 0x0003e80000100a00 */
[----:B------:R2:W-:Y:S04]  /*28780*/  STL.64 [R1+0xd8], R10 ;  /* 0x0000d80a01007387 */ /* 0x0005e80000100a00 */
[----:B0-----:R-:W3:Y:S04]  /*28790*/  LDL.LU R4, [R1+0x100] ;  /* 0x0001000001047983 */ /* 0x001ee80000300800 */
[----:B------:R-:W3:Y:S04]  /*287a0*/  LDL.LU R5, [R1+0x104] ;  /* 0x0001040001057983 */ /* 0x000ee80000300800 */
[----:B------:R-:W3:Y:S04]  /*287b0*/  LDL.LU R6, [R1+0x108] ;  /* 0x0001080001067983 */ /* 0x000ee80000300800 */
[----:B------:R-:W3:Y:S04]  /*287c0*/  LDL.LU R7, [R1+0x10c] ;  /* 0x00010c0001077983 */ /* 0x000ee80000300800 */
[----:B-1----:R-:W3:Y:S04]  /*287d0*/  LDL.LU R8, [R1+0x80] ;  /* 0x0000800001087983 */ /* 0x002ee80000300800 */
[----:B------:R-:W3:Y:S04]  /*287e0*/  LDL.LU R9, [R1+0x84] ;  /* 0x0000840001097983 */ /* 0x000ee80000300800 */
[----:B--2---:R-:W2:Y:S04]  /*287f0*/  LDL.LU R10, [R1+0x88] ;  /* 0x00008800010a7983 */ /* 0x004ea80000300800 */
[----:B------:R-:W2:Y:S04]  /*28800*/  LDL.LU R11, [R1+0x8c] ;  /* 0x00008c00010b7983 */ /* 0x000ea80000300800 */
[----:B--2---:R-:W-:Y:S04]  /*28810*/  STL.64 [R1+0x4fc8], R10 ;  /* 0x004fc80a01007387 */ /* 0x004fe80000100a00 */
[----:B---3--:R0:W-:Y:S04]  /*28820*/  STL.64 [R1+0x4fc0], R8 ;  /* 0x004fc00801007387 */ /* 0x0081e80000100a00 */
[----:B0-----:R-:W2:Y:S04]  /*28830*/  LDL.LU R8, [R1+0xc0] ;  /* 0x0000c00001087983 */ /* 0x001ea80000300800 */
[----:B------:R-:W2:Y:S04]  /*28840*/  LDL.LU R9, [R1+0xc4] ;  /* 0x0000c40001097983 */ /* 0x000ea80000300800 */
[----:B------:R-:W3:Y:S04]  /*28850*/  LDL.LU R10, [R1+0xc8] ;  /* 0x0000c800010a7983 */ /* 0x000ee80000300800 */
[----:B------:R-:W3:Y:S01]  /*28860*/  LDL.LU R11, [R1+0xcc] ;  /* 0x0000cc00010b7983 */ /* 0x000ee20000300800 */
[C---:B----4-:R-:W-:Y:S03]  /*28870*/  HMMA.16816.F32.BF16 R12, R16.reuse, R24, R12 ;  /* 0x00000018100c723c */ /* 0x050fe6000004180c */
[----:B---3--:R-:W-:Y:S04]  /*28880*/  STL.64 [R1+0x4fd8], R10 ;  /* 0x004fd80a01007387 */ /* 0x008fe80000100a00 */
[----:B--2---:R0:W-:Y:S04]  /*28890*/  STL.64 [R1+0x4fd0], R8 ;  /* 0x004fd00801007387 */ /* 0x0041e80000100a00 */
[----:B0-----:R-:W2:Y:S04]  /*288a0*/  LDL.LU R8, [R1+0xe0] ;  /* 0x0000e00001087983 */ /* 0x001ea80000300800 */
[----:B------:R-:W2:Y:S04]  /*288b0*/  LDL.LU R9, [R1+0xe4] ;  /* 0x0000e40001097983 */ /* 0x000ea80000300800 */
[----:B------:R-:W3:Y:S04]  /*288c0*/  LDL.LU R10, [R1+0xe8] ;  /* 0x0000e800010a7983 */ /* 0x000ee80000300800 */
[----:B------:R-:W3:Y:S04]  /*288d0*/  LDL.LU R11, [R1+0xec] ;  /* 0x0000ec00010b7983 */ /* 0x000ee80000300800 */
[----:B---3--:R-:W-:Y:S04]  /*288e0*/  STL.64 [R1+0x4fe8], R10 ;  /* 0x004fe80a01007387 */ /* 0x008fe80000100a00 */
[----:B--2---:R0:W-:Y:S04]  /*288f0*/  STL.64 [R1+0x4fe0], R8 ;  /* 0x004fe00801007387 */ /* 0x0041e80000100a00 */
[----:B0-----:R-:W2:Y:S04]  /*28900*/  LDL.LU R8, [R1+0xf0] ;  /* 0x0000f00001087983 */ /* 0x001ea80000300800 */
[----:B------:R-:W2:Y:S04]  /*28910*/  LDL.LU R9, [R1+0xf4] ;  /* 0x0000f40001097983 */ /* 0x000ea80000300800 */
[----:B------:R-:W2:Y:S04]  /*28920*/  LDL.LU R10, [R1+0xf8] ;  /* 0x0000f800010a7983 */ /* 0x000ea80000300800 */
[----:B------:R-:W2:Y:S04]  /*28930*/  LDL.LU R11, [R1+0xfc] ;  /* 0x0000fc00010b7983 */ /* 0x000ea80000300800 */
[----:B------:R-:W-:Y:S04]  /*28940*/  STL.64 [R1+0x180], R12 ;  /* 0x0001800c01007387 */ /* 0x000fe80000100a00 */
[----:B------:R0:W-:Y:S04]  /*28950*/  STL.64 [R1+0x188], R14 ;  /* 0x0001880e01007387 */ /* 0x0001e80000100a00 */
[----:B0-----:R-:W3:Y:S04]  /*28960*/  LDL.LU.64 R14, [R1+0x5020] ;  /* 0x00502000010e7983 */ /* 0x001ee80000300a00 */
[----:B------:R-:W4:Y:S02]  /*28970*/  LDL.LU.64 R12, [R1+0x5018] ;  /* 0x00501800010c7983 */ /* 0x000f240000300a00 */
[----:B----4-:R-:W-:Y:S11]  /*28980*/  HMMA.16816.F32.BF16 R20, R16, R12, R20 ;  /* 0x0000000c1014723c */ /* 0x010ff60000041814 */
[----:B------:R-:W-:Y:S11]  /*28990*/  @!UPT UIADD3 URZ, URZ, URZ, URZ ;  /* 0x0000003f3f3ff290 */ /* 0x000ff6000fffe03f */
[----:B------:R-:W-:Y:S01]  /*289a0*/  @!UPT UIADD3 URZ, URZ, URZ, URZ ;  /* 0x0000003f3f3ff290 */ /* 0x000fe2000fffe03f */
[----:B------:R0:W-:Y:S04]  /*289b0*/  STL.64 [R1+0x190], R20 ;  /* 0x0001901401007387 */ /* 0x0001e80000100a00 */
[----:B------:R1:W-:Y:S04]  /*289c0*/  STL [R1+0x198], R22 ;  /* 0x0001981601007387 */ /* 0x0003e80000100800 */
[----:B0-----:R-:W1:Y:S01]  /*289d0*/  LDL.LU.64 R20, [R1+0x5010] ;  /* 0x0050100001147983 */ /* 0x001e620000300a00 */
[----:B------:R-:W-:-:S05]  /*289e0*/  IMAD.MOV.U32 R29, RZ, RZ, R23 ;  /* 0x000000ffff1d7224 */ /* 0x000fca00078e0017 */
[----:B------:R-:W-:Y:S01]  /*289f0*/  STL [R1+0x4ef8], R29 ;  /* 0x004ef81d01007387 */ /* 0x000fe20000100800 */
[----:B-1----:R-:W-:Y:S03]  /*28a00*/  HMMA.16816.F32.BF16 R20, R16, R20, R4 ;  /* 0x000000141014723c */ /* 0x002fe60000041804 */
[----:B------:R-:W4:Y:S04]  /*28a10*/  LDL.LU.64 R6, [R1+0x5008] ;  /* 0x0050080001067983 */ /* 0x000f280000300a00 */
[----:B------:R-:W2:Y:S11]  /*28a20*/  LDL.LU.64 R4, [R1+0x5000] ;  /* 0x0050000001047983 */ /* 0x000eb60000300a00 */
[----:B------:R-:W-:Y:S06]  /*28a30*/  @!UPT UIADD3 URZ, URZ, URZ, URZ ;  /* 0x0000003f3f3ff290 */ /* 0x000fec000fffe03f */
[----:B------:R-:W-:Y:S01]  /*28a40*/  IMAD.MOV.U32 R17, RZ, RZ, R22 ;  /* 0x000000ffff117224 */ /* 0x000fe200078e0016 */
[----:B------:R-:W-:Y:S02]  /*28a50*/  MOV R16, R23 ;  /* 0x0000001700107202 */ /* 0x000fe40000000f00 */
[----:B------:R-:W-:Y:S01]  /*28a60*/  MOV R0, R20 ;  /* 0x0000001400007202 */ /* 0x000fe20000000f00 */
[----:B------:R-:W2:Y:S01]  /*28a70*/  LDL.LU.64 R22, [R1+0x4ff8] ;  /* 0x004ff80001167983 */ /* 0x000ea20000300a00 */
[----:B------:R-:W-:-:S03]  /*28a80*/  MOV R18, R21 ;  /* 0x0000001500127202 */ /* 0x000fc60000000f00 */
[----:B------:R-:W2:Y:S04]  /*28a90*/  LDL.LU.64 R20, [R1+0x4ff0] ;  /* 0x004ff00001147983 */ /* 0x000ea80000300a00 */
[----:B------:R-:W-:Y:S04]  /*28aa0*/  STL [R1+0x4f08], R16 ;  /* 0x004f081001007387 */ /* 0x000fe80000100800 */
[----:B------:R-:W-:Y:S04]  /*28ab0*/  STL [R1+0x4f04], R17 ;  /* 0x004f041101007387 */ /* 0x000fe80000100800 */
[----:B------:R-:W-:Y:S04]  /*28ac0*/  STL [R1+0x4f00], R18 ;  /* 0x004f001201007387 */ /* 0x000fe80000100800 */
[----:B------:R-:W-:Y:S04]  /*28ad0*/  STL [R1+0x4efc], R0 ;  /* 0x004efc0001007387 */ /* 0x000fe80000100800 */
[----:B------:R-:W3:Y:S01]  /*28ae0*/  LDL R19, [R1+0x720] ;  /* 0x0007200001137983 */ /* 0x000ee20000100800 */
[C---:B--2---:R-:W-:Y:S11]  /*28af0*/  HMMA.16816.F32.BF16 R8, R20.reuse, R4, R8 ;  /* 0x000000041408723c */ /* 0x044ff60000041808 */
[----:B------:R-:W-:Y:S11]  /*28b00*/  @!UPT UIADD3 URZ, URZ, URZ, URZ ;  /* 0x0000003f3f3ff290 */ /* 0x000ff6000fffe03f */
[----:B------:R-:W-:Y:S01]  /*28b10*/  @!UPT UIADD3 URZ, URZ, URZ, URZ ;  /* 0x0000003f3f3ff290 */ /* 0x000fe2000fffe03f */
[----:B------:R-:W-:Y:S04]  /*28b20*/  STL.64 [R1+0xf0], R8 ;  /* 0x0000f00801007387 */ /* 0x000fe80000100a00 */
[----:B------:R0:W-:Y:S04]  /*28b30*/  STL.64 [R1+0xf8], R10 ;  /* 0x0000f80a01007387 */ /* 0x0001e80000100a00 */
[----:B0-----:R-:W2:Y:S04]  /*28b40*/  LDL.LU.64 R10, [R1+0x4fe8] ;  /* 0x004fe800010a7983 */ /* 0x001ea80000300a00 */
[----:B------:R-:W2:Y:S02]  /*28b50*/  LDL.LU.64 R8, [R1+0x4fe0] ;  /* 0x004fe00001087983 */ /* 0x000ea40000300a00 */
[C---:B--2---:R-:W-:Y:S11]  /*28b60*/  HMMA.16816.F32.BF16 R8, R20.reuse, R24, R8 ;  /* 0x000000181408723c */ /* 0x044ff60000041808 */
        /* <DEDUP_REMOVED lines=8> */
[----:B---3--:R-:W-:Y:S04]  /*28bf0*/  STL.64 [R1+0x4f28], R18 ;  /* 0x004f281201007387 */ /* 0x008fe80000100a00 */
[----:B------:R0:W-:Y:S04]  /*28c00*/  STL.64 [R1+0x4f20], R16 ;  /* 0x004f201001007387 */ /* 0x0001e80000100a00 */
[----:B0-----:R-:W3:Y:S04]  /*28c10*/  LDL.LU.64 R16, [R1+0x90] ;  /* 0x0000900001107983 */ /* 0x001ee80000300a00 */
[----:B------:R-:W3:Y:S01]  /*28c20*/  LDL.LU.64 R18, [R1+0x98] ;  /* 0x0000980001127983 */ /* 0x000ee20000300a00 */
[C---:B--2---:R-:W-:Y:S11]  /*28c30*/  HMMA.16816.F32.BF16 R8, R20.reuse, R12, R8 ;  /* 0x0000000c1408723c */ /* 0x044ff60000041808 */
[----:B------:R-:W-:Y:S11]  /*28c40*/  @!UPT UIADD3 URZ, URZ, URZ, URZ ;  /* 0x0000003f3f3ff290 */ /* 0x000ff6000fffe03f */
[----:B------:R-:W-:Y:S01]  /*28c50*/  @!UPT UIADD3 URZ, URZ, URZ, URZ ;  /* 0x0000003f3f3ff290 */ /* 0x000fe2000fffe03f */
[----:B------:R-:W-:Y:S04]  /*28c60*/  STL.64 [R1+0xc0], R8 ;  /* 0x0000c00801007387 */ /* 0x000fe80000100a00 */
[----:B------:R0:W-:Y:S04]  /*28c70*/  STL.64 [R1+0xc8], R10 ;  /* 0x0000c80a01007387 */ /* 0x0001e80000100a00 */
[----:B0-----:R-:W3:Y:S04]  /*28c80*/  LDL.LU.64 R10, [R1+0x4fc8] ;  /* 0x004fc800010a7983 */ /* 0x001ee80000300a00 */
[----:B------:R-:W3:Y:S04]  /*28c90*/  LDL.LU.64 R8, [R1+0x4fc0] ;  /* 0x004fc00001087983 */ /* 0x000ee80000300a00 */
[----:B------:R0:W-:Y:S04]  /*28ca0*/  STL.64 [R1+0x4f88], R14 ;  /* 0x004f880e01007387 */ /* 0x0001e80000100a00 */
[----:B------:R-:W2:Y:S04]  /*28cb0*/  LDL.LU R12, [R1+0xb0] ;  /* 0x0000b000010c7983 */ /* 0x000ea80000300800 */
[----:B------:R-:W2:Y:S04]  /*28cc0*/  LDL.LU R13, [R1+0xb4] ;  /* 0x0000b400010d7983 */ /* 0x000ea80000300800 */
[----:B0-----:R-:W2:Y:S04]  /*28cd0*/  LDL.LU R14, [R1+0xb8] ;  /* 0x0000b800010e7983 */ /* 0x001ea80000300800 */
[----:B------:R-:W2:Y:S01]  /*28ce0*/  LDL.LU R15, [R1+0xbc] ;  /* 0x0000bc00010f7983 */ /* 0x000ea20000300800 */
[----:B---3--:R-:W-:Y:S03]  /*28cf0*/  HMMA.16816.F32.BF16 R20, R20, R16, R8 ;  /* 0x000000101414723c */ /* 0x008fe60000041808 */
[----:B------:R-:W3:Y:S04]  /*28d00*/  LDL.LU.64 R10, [R1+0x4fb8] ;  /* 0x004fb800010a7983 */ /* 0x000ee80000300a00 */
[----:B------:R-:W2:Y:S11]  /*28d10*/  LDL.LU.64 R8, [R1+0x4fb0] ;  /* 0x004fb00001087983 */ /* 0x000eb60000300a00 */
[----:B------:R-:W-:Y:S05]  /*28d20*/  @!UPT UIADD3 URZ, URZ, URZ, URZ ;  /* 0x0000003f3f3ff290 */ /* 0x000fea000fffe03f */
[----:B------:R-:W-:Y:S04]  /*28d30*/  STL.64 [R1+0x170], R20 ;  /* 0x0001701401007387 */ /* 0x000fe80000100a00 */
[----:B------:R0:W-:Y:S02]  /*28d40*/  STL.64 [R1+0x178], R22 ;  /* 0x0001781601007387 */ /* 0x0001e40000100a00 */
[----:B0-----:R-:W-:Y:S01]  /*28d50*/  IMAD.MOV.U32 R23, RZ, RZ, R3 ;  /* 0x000000ffff177224 */ /* 0x001fe200078e0003 */
[----:B---3--:R-:W-:Y:S02]  /*28d60*/  MOV R21, R10 ;  /* 0x0000000a00157202 */ /* 0x008fe40000000f00 */
[----:B------:R-:W-:Y:S01]  /*28d70*/  MOV R22, R11 ;  /* 0x0000000b00167202 */ /* 0x000fe20000000f00 */
[----:B--2---:R-:W-:-:S02]  /*28d80*/  IMAD.MOV.U32 R20, RZ, RZ, R9 ;  /* 0x000000ffff147224 */ /* 0x004fc400078e0009 */
[----:B------:R-:W4:Y:S04]  /*28d90*/  LDL.LU R9, [R1+0x4fa8] ;  /* 0x004fa80001097983 */ /* 0x000f280000300800 */
[----:B------:R-:W4:Y:S04]  /*28da0*/  LDL.LU R10, [R1+0x4fa4] ;  /* 0x004fa400010a7983 */ /* 0x000f280000300800 */
[----:B------:R-:W4:Y:S04]  /*28db0*/  LDL.LU R11, [R1+0x4fa0] ;  /* 0x004fa000010b7983 */ /* 0x000f280000300800 */
[----:B------:R-:W2:Y:S04]  /*28dc0*/  LDL.LU R3, [R1+0x4f9c] ;  /* 0x004f9c0001037983 */ /* 0x000ea80000300800 */
[----:B------:R0:W-:Y:S04]  /*28dd0*/  STL.64 [R1+0x4f80], R18 ;  /* 0x004f801201007387 */ /* 0x0001e80000100a00 */
[----:B------:R-:W3:Y:S04]  /*28de0*/  LDL.LU R16, [R1+0xa0] ;  /* 0x0000a00001107983 */ /* 0x000ee80000300800 */
[----:B------:R-:W3:Y:S04]  /*28df0*/  LDL.LU R17, [R1+0xa4] ;  /* 0x0000a40001117983 */ /* 0x000ee80000300800 */
[----:B0-----:R-:W3:Y:S04]  /*28e00*/  LDL.LU R18, [R1+0xa8] ;  /* 0x0000a80001127983 */ /* 0x001ee80000300800 */
[----:B------:R-:W3:Y:S01]  /*28e10*/  LDL.LU R19, [R1+0xac] ;  /* 0x0000ac0001137983 */ /* 0x000ee20000300800 */
[----:B----4-:R-:W-:Y:S11]  /*28e20*/  HMMA.16816.F32.BF16 R20, R8, R6, R20 ;  /* 0x000000060814723c */ /* 0x010ff60000041814 */
[----:B------:R-:W-:Y:S11]  /*28e30*/  @!UPT UIADD3 URZ, URZ, URZ, URZ ;  /* 0x0000003f3f3ff290 */ /* 0x000ff6000fffe03f */
[----:B------:R-:W-:Y:S01]  /*28e40*/  @!UPT UIADD3 URZ, URZ, URZ, URZ ;  /* 0x0000003f3f3ff290 */ /* 0x000fe2000fffe03f */
[----:B------:R-:W-:Y:S04]  /*28e50*/  STL.64 [R1+0x160], R20 ;  /* 0x0001601401007387 */ /* 0x000fe80000100a00 */
[----:B------:R-:W-:Y:S04]  /*28e60*/  STL.64 [R1+0x168], R22 ;  /* 0x0001681601007387 */ /* 0x000fe80000100a00 */
[----:B--2---:R-:W0:Y:S04]  /*28e70*/  LDSM.16.MT88.4 R20, [R3+0x21800] ;  /* 0x021800000314783b */ /* 0x004e280000004200 */
[----:B0-----:R-:W-:Y:S04]  /*28e80*/  STL.64 [R1+0x4ec0], R22 ;  /* 0x004ec01601007387 */ /* 0x001fe80000100a00 */
[----:B------:R0:W-:Y:S04]  /*28e90*/  STL.64 [R1+0x4eb8], R20 ;  /* 0x004eb81401007387 */ /* 0x0001e80000100a00 */
[----:B0-----:R-:W2:Y:S04]  /*28ea0*/  LDL.LU R20, [R1] ;  /* 0x0000000001147983 */ /* 0x001ea80000300800 */
[----:B------:R-:W2:Y:S01]  /*28eb0*/  LDL.LU R21, [R1+0x4] ;  /* 0x0000040001157983 */ /* 0x000ea20000300800 */
[----:B------:R-:W-:-:S02]  /*28ec0*/  MOV R22, R28 ;  /* 0x0000001c00167202 */ /* 0x000fc40000000f00 */
[----:B------:R-:W-:Y:S01]  /*28ed0*/  MOV R23, R2 ;  /* 0x0000000200177202 */ /* 0x000fe20000000f00 */
[----:B------:R-:W4:Y:S04]  /*28ee0*/  LDL.LU R28, [R1+0x4f98] ;  /* 0x004f9800011c7983 */ /* 0x000f280000300800 */
[----:B------:R-:W3:Y:S04]  /*28ef0*/  LDL.LU R2, [R1+0x4f94] ;  /* 0x004f940001027983 */ /* 0x000ee80000300800 */
[----:B------:R-:W-:Y:S01]  /*28f00*/  STL.64 [R1+0x4f18], R22 ;  /* 0x004f181601007387 */ /* 0x000fe20000100a00 */
[----:B------:R-:W-:Y:S03]  /*28f10*/  HMMA.16816.F32.BF16 R12, R8, R26, R12 ;  /* 0x0000001a080c723c */ /* 0x000fe6000004180c */
[----:B--2---:R0:W-:Y:S04]  /*28f20*/  STL.64 [R1+0x4f10], R20 ;  /* 0x004f101401007387 */ /* 0x0041e80000100a00 */
[----:B0-----:R-:W2:Y:S04]  /*28f30*/  LDL.LU R20, [R1+0x10] ;  /* 0x0000100001147983 */ /* 0x001ea80000300800 */
[----:B------:R-:W2:Y:S04]  /*28f40*/  LDL.LU R21, [R1+0x14] ;  /* 0x0000140001157983 */ /* 0x000ea80000300800 */
[----:B------:R-:W2:Y:S04]  /*28f50*/  LDL.LU R22, [R1+0x18] ;  /* 0x0000180001167983 */ /* 0x000ea80000300800 */
[----:B------:R-:W2:Y:S04]  /*28f60*/  LDL.LU R23, [R1+0x1c] ;  /* 0x00001c0001177983 */ /* 0x000ea80000300800 */
[----:B--2---:R3:W-:Y:S04]  /*28f70*/  STL.64 [R1+0x4f58], R22 ;  /* 0x004f581601007387 */ /* 0x0047e80000100a00 */
[----:B------:R0:W-:Y:S01]  /*28f80*/  STL.64 [R1+0x4f50], R20 ;  /* 0x004f501401007387 */ /* 0x0001e20000100a00 */
[----:B---3--:R-:W-:-:S03]  /*28f90*/  IMAD.MOV.U32 R22, RZ, RZ, R2 ;  /* 0x000000ffff167224 */ /* 0x008fc600078e0002 */
[----:B0-----:R-:W2:Y:S04]  /*28fa0*/  LDL.LU R20, [R1+0x20] ;  /* 0x0000200001147983 */ /* 0x001ea80000300800 */
[----:B------:R-:W2:Y:S04]  /*28fb0*/  LDL.LU R21, [R1+0x24] ;  /* 0x0000240001157983 */ /* 0x000ea80000300800 */
[----:B------:R-:W3:Y:S04]  /*28fc0*/  LDL.LU R2, [R1+0x4f90] ;  /* 0x004f900001027983 */ /* 0x000ee80000300800 */
[----:B------:R-:W-:Y:S04]  /*28fd0*/  STL.64 [R1+0x150], R12 ;  /* 0x0001500c01007387 */ /* 0x000fe80000100a00 */
[----:B------:R0:W-:Y:S04]  /*28fe0*/  STL.64 [R1+0x158], R14 ;  /* 0x0001580e01007387 */ /* 0x0001e80000100a00 */
[----:B0-----:R-:W2:Y:S02]  /*28ff0*/  LDL.LU.64 R14, [R1+0x4f88] ;  /* 0x004f8800010e7983 */ /* 0x001ea40000300a00 */
[C---:B--2---:R-:W-:Y:S01]  /*29000*/  HMMA.16816.F32.BF16 R16, R8.reuse, R14, R16 ;  /* 0x0000000e0810723c */ /* 0x044fe20000041810 */
[----:B------:R-:W-:Y:S01]  /*29010*/  MOV R5, R14 ;  /* 0x0000000e00057202 */ /* 0x000fe20000000f00 */
[----:B------:R-:W-:Y:S11]  /*29020*/  IMAD.MOV.U32 R4, RZ, RZ, R15 ;  /* 0x000000ffff047224 */ /* 0x000ff600078e000f */
[----:B------:R-:W-:Y:S10]  /*29030*/  @!UPT UIADD3 URZ, URZ, URZ, URZ ;  /* 0x0000003f3f3ff290 */ /* 0x000ff4000fffe03f */
[----:B------:R-:W-:Y:S04]  /*29040*/  STL.64 [R1+0x140], R16 ;  /* 0x0001401001007387 */ /* 0x000fe80000100a00 */
[----:B------:R0:W-:Y:S04]  /*29050*/  STL.64 [R1+0x148], R18 ;  /* 0x0001481201007387 */ /* 0x0001e80000100a00 */
[----:B0-----:R-:W2:Y:S04]  /*29060*/  LDL.LU.64 R18, [R1+0x4f80] ;  /* 0x004f800001127983 */ /* 0x001ea80000300a00 */
[----:B------:R-:W2:Y:S04]  /*29070*/  LDL.LU.64 R14, [R1+0x4f78] ;  /* 0x004f7800010e7983 */ /* 0x000ea80000300a00 */
[----:B------:R-:W2:Y:S01]  /*29080*/  LDL.LU.64 R12, [R1+0x4f70] ;  /* 0x004f7000010c7983 */ /* 0x000ea20000300a00 */
[----:B----4-:R-:W-:Y:S01]  /*29090*/  MOV R23, R28 ;  /* 0x0000001c00177202 */ /* 0x010fe20000000f00 */
[----:B--2---:R-:W-:Y:S02]  /*290a0*/  HMMA.16816.F32.BF16 R8, R8, R18, R12 ;  /* 0x000000120808723c */ /* 0x004fe4000004180c */
[----:B------:R-:W2:Y:S04]  /*290b0*/  LDL.LU.64 R14, [R1+0x4f68] ;  /* 0x004f6800010e7983 */ /* 0x000ea80000300a00 */
[----:B------:R-:W2:Y:S11]  /*290c0*/  LDL.LU.64 R12, [R1+0x4f60] ;  /* 0x004f6000010c7983 */ /* 0x000eb60000300a00 */
[----:B------:R-:W-:Y:S06]  /*290d0*/  @!UPT UIADD3 URZ, URZ, URZ, URZ ;  /* 0x0000003f3f3ff290 */ /* 0x000fec000fffe03f */
[----:B------:R-:W-:Y:S04]  /*290e0*/  STL.64 [R1+0x130], R8 ;  /* 0x0001300801007387 */ /* 0x000fe80000100a00 */
[----:B------:R-:W-:Y:S01]  /*290f0*/  STL.64 [R1+0x138], R10 ;  /* 0x0001380a01007387 */ /* 0x000fe20000100a00 */
[----:B--2---:R-:W-:Y:S11]  /*29100*/  HMMA.16816.F32.BF16 R20, R12, R6, R20 ;  /* 0x000000060c14723c */ /* 0x004ff60000041814 */
[----:B------:R-:W-:Y:S11]  /*29110*/  @!UPT UIADD3 URZ, URZ, URZ, URZ ;  /* 0x0000003f3f3ff290 */ /* 0x000ff6000fffe03f */
[----:B------:R-:W-:Y:S01]  /*29120*/  @!UPT UIADD3 URZ, URZ, URZ, URZ ;  /* 0x0000003f3f3ff290 */ /* 0x000fe2000fffe03f */
[----:B------:R-:W-:Y:S04]  /*29130*/  STL.64 [R1+0x20], R20 ;  /* 0x0000201401007387 */ /* 0x000fe80000100a00 */
[----:B------:R0:W-:Y:S04]  /*29140*/  STL.64 [R1+0x28], R22 ;  /* 0x0000281601007387 */ /* 0x0001e80000100a00 */
[----:B0-----:R-:W2:Y:S04]  /*29150*/  LDL.LU.64 R22, [R1+0x4f58] ;  /* 0x004f580001167983 */ /* 0x001ea80000300a00 */
[----:B------:R-:W2:Y:S01]  /*29160*/  LDL.LU.64 R20, [R1+0x4f50] ;  /* 0x004f500001147983 */ /* 0x000ea20000300a00 */
[----:B------:R-:W-:Y:S01]  /*29170*/  IMAD.MOV.U32 R29, RZ, RZ, R6 ;  /* 0x000000ffff1d7224 */ /* 0x000fe200078e0006 */
[----:B------:R-:W-:-:S02]  /*29180*/  MOV R28, R7 ;  /* 0x00000007001c7202 */ /* 0x000fc40000000f00 */
[----:B------:R-:W-:Y:S01]  /*29190*/  MOV R10, R5 ;  /* 0x00000005000a7202 */ /* 0x000fe20000000f00 */
[----:B------:R-:W4:Y:S01]  /*291a0*/  LDL.LU.64 R6, [R1+0x4f48] ;  /* 0x004f480001067983 */ /* 0x000f220000300a00 */
[----:B------:R-:W-:-:S03]  /*291b0*/  MOV R11, R4 ;  /* 0x00000004000b7202 */ /* 0x000fc60000000f00 */
[----:B------:R-:W4:Y:S01]  /*291c0*/  LDL.LU.64 R4, [R1+0x4f40] ;  /* 0x004f400001047983 */ /* 0x000f220000300a00 */
[C---:B--2---:R-:W-:Y:S11]  /*291d0*/  HMMA.16816.F32.BF16 R20, R12.reuse, R26, R20 ;  /* 0x0000001a0c14723c */ /* 0x044ff60000041814 */
[----:B------:R-:W-:Y:S11]  /*291e0*/  @!UPT UIADD3 URZ, URZ, URZ, URZ ;  /* 0x0000003f3f3ff290 */ /* 0x000ff6000fffe03f */
[----:B------:R-:W-:Y:S01]  /*291f0*/  @!UPT UIADD3 URZ, URZ, URZ, URZ ;  /* 0x0000003f3f3ff290 */ /* 0x000fe2000fffe03f */
[----:B------:R0:W-:Y:S04]  /*29200*/  STL.64 [R1+0x10], R20 ;  /* 0x0000101401007387 */ /* 0x0001e80000100a00 */
[----:B------:R-:W-:Y:S01]  /*29210*/  STL.64 [R1+0x18], R22 ;  /* 0x0000181601007387 */ /* 0x000fe20000100a00 */
[----:B0-----:R-:W-:Y:S01]  /*29220*/  MOV R21, R26 ;  /* 0x0000001a00157202 */ /* 0x001fe20000000f00 */
[----:B------:R-:W-:Y:S02]  /*29230*/  IMAD.MOV.U32 R20, RZ, RZ, R27 ;  /* 0x000000ffff147224 */ /* 0x000fe400078e001b */
[----:B------:R-:W2:Y:S04]  /*29240*/  LDL.LU.64 R26, [R1+0x4f38] ;  /* 0x004f3800011a7983 */ /* 0x000ea80000300a00 */
[----:B------:R-:W2:Y:S01]  /*29250*/  LDL.LU.64 R24, [R1+0x4f30] ;  /* 0x004f300001187983 */ /* 0x000ea20000300a00 */
[----:B----4-:R-:W-:Y:S01]  /*29260*/  HMMA.16816.F32.BF16 R4, R12, R18, R4 ;  /* 0x000000120c04723c */ /* 0x010fe20000041804 */
[----:B------:R-:W-:-:S02]  /*29270*/  MOV R9, R18 ;  /* 0x0000001200097202 */ /* 0x000fc40000000f00 */
[----:B------:R-:W-:-:S05]  /*29280*/  MOV R8, R19 ;  /* 0x0000001300087202 */ /* 0x000fca0000000f00 */
[----:B--2---:R-:W-:Y:S11]  /*29290*/  HMMA.16816.F32.BF16 R24, R12, R10, R24 ;  /* 0x0000000a0c18723c */ /* 0x004ff60000041818 */
[----:B------:R-:W-:Y:S11]  /*292a0*/  @!UPT UIADD3 URZ, URZ, URZ, URZ ;  /* 0x0000003f3f3ff290 */ /* 0x000ff6000fffe03f */
[----:B------:R-:W-:Y:S01]  /*292b0*/  @!UPT UIADD3 URZ, URZ, URZ, URZ ;  /* 0x0000003f3f3ff290 */ /* 0x000fe2000fffe03f */
[----:B------:R-:W-:Y:S04]  /*292c0*/  STL.64 [R1+0xb0], R24 ;  /* 0x0000b01801007387 */ /* 0x000fe80000100a00 */
[----:B------:R-:W-:Y:S04]  /*292d0*/  STL.64 [R1+0xb8], R26 ;  /* 0x0000b81a01007387 */ /* 0x000fe80000100a00 */
[----:B------:R-:W-:Y:S04]  /*292e0*/  STL.64 [R1+0x100], R4 ;  /* 0x0001000401007387 */ /* 0x000fe80000100a00 */
[----:B------:R-:W-:Y:S04]  /*292f0*/  STL.64 [R1+0x108], R6 ;  /* 0x0001080601007387 */ /* 0x000fe80000100a00 */
[----:B------:R-:W2:Y:S04]  /*29300*/  LDL.LU.64 R18, [R1+0x4f28] ;  /* 0x004f280001127983 */ /* 0x000ea80000300a00 */
[----:B------:R-:W4:Y:S04]  /*29310*/  LDL.LU.64 R16, [R1+0x4f20] ;  /* 0x004f200001107983 */ /* 0x000f280000300a00 */
[----:B---3--:R-:W0:Y:S01]  /*29320*/  LDSM.16.MT88.4 R24, [R2+0x22000] ;  /* 0x022000000218783b */ /* 0x008e220000004200 */
[----:B------:R-:W-:Y:S01]  /*29330*/  IMAD.MOV.U32 R14, RZ, RZ, R21 ;  /* 0x000000ffff0e7224 */ /* 0x000fe200078e0015 */
[----:B------:R-:W-:-:S02]  /*29340*/  MOV R15, R20 ;  /* 0x00000014000f7202 */ /* 0x000fc40000000f00 */
[----:B------:R-:W-:Y:S04]  /*29350*/  STL.64 [R1+0x4ef0], R10 ;  /* 0x004ef00a01007387 */ /* 0x000fe80000100a00 */
[----:B------:R1:W-:Y:S04]  /*29360*/  STL.64 [R1+0x4ee8], R8 ;  /* 0x004ee80801007387 */ /* 0x0003e80000100a00 */
[----:B-1----:R-:W3:Y:S04]  /*29370*/  LDL.LU R8, [R1+0xd0] ;  /* 0x0000d00001087983 */ /* 0x002ee80000300800 */
[----:B------:R-:W3:Y:S04]  /*29380*/  LDL.LU R9, [R1+0xd4] ;  /* 0x0000d40001097983 */ /* 0x000ee80000300800 */
[----:B------:R-:W3:Y:S04]  /*29390*/  LDL.LU R10, [R1+0xd8] ;  /* 0x0000d800010a7983 */ /* 0x000ee80000300800 */
[----:B------:R-:W3:Y:S04]  /*293a0*/  LDL.LU R11, [R1+0xdc] ;  /* 0x0000dc00010b7983 */ /* 0x000ee80000300800 */
[----:B0-----:R-:W-:Y:S04]  /*293b0*/  STL [R1+0x4e8c], R26 ;  /* 0x004e8c1a01007387 */ /* 0x001fe80000100800 */
[----:B------:R-:W-:Y:S04]  /*293c0*/  STL [R1+0x4e88], R27 ;  /* 0x004e881b01007387 */ /* 0x000fe80000100800 */
[----:B--2---:R-:W0:Y:S04]  /*293d0*/  LDSM.16.M88.4 R4, [R19+0x80] ;  /* 0x000080001304783b */ /* 0x004e280000000200 */
[----:B------:R-:W1:Y:S04]  /*293e0*/  LDSM.16.M88.4 R20, [R19+0x8080] ;  /* 0x008080001314783b */ /* 0x000e680000000200 */
[----:B0-----:R0:W-:Y:S04]  /*293f0*/  STL.64 [R1+0x80], R4 ;  /* 0x0000800401007387 */ /* 0x0011e80000100a00 */
[----:B------:R2:W-:Y:S04]  /*29400*/  STL.64 [R1+0x88], R6 ;  /* 0x0000880601007387 */ /* 0x0005e80000100a00 */
[----:B0-----:R-:W3:Y:S04]  /*29410*/  LDL.LU R4, [R1+0x180] ;  /* 0x0001800001047983 */ /* 0x001ee80000300800 */
[----:B-1----:R-:W-:Y:S04]  /*29420*/  STL.64 [R1+0x50], R20 ;  /* 0x0000501401007387 */ /* 0x002fe80000100a00 */
[----:B------:R-:W-:Y:S04]  /*29430*/  STL.64 [R1+0x58], R22 ;  /* 0x0000581601007387 */ /* 0x000fe80000100a00 */
[----:B------:R-:W0:Y:S04]  /*29440*/  LDSM.16.M88.4 R20, [R19+0x10080] ;  /* 0x010080001314783b */ /* 0x000e280000000200 */
[----:B------:R-:W3:Y:S04]  /*29450*/  LDL.LU R5, [R1+0x184] ;  /* 0x0001840001057983 */ /* 0x000ee80000300800 */
[----:B--2---:R-:W2:Y:S04]  /*29460*/  LDL.LU R6, [R1+0x188] ;  /* 0x0001880001067983 */ /* 0x004ea80000300800 */
[----:B------:R-:W2:Y:S04]  /*29470*/  LDL.LU R7, [R1+0x18c] ;  /* 0x00018c0001077983 */ /* 0x000ea80000300800 */
[----:B0-----:R0:W-:Y:S01]  /*29480*/  STL.64 [R1+0x48], R22 ;  /* 0x0000481601007387 */ /* 0x0011e20000100a00 */
[----:B------:R-:W-:Y:S01]  /*29490*/  MOV R26, R20 ;  /* 0x00000014001a7202 */ /* 0x000fe20000000f00 */
[----:B------:R-:W-:-:S02]  /*294a0*/  IMAD.MOV.U32 R27, RZ, RZ, R21 ;  /* 0x000000ffff1b7224 */ /* 0x000fc400078e0015 */
[----:B0-----:R-:W3:Y:S04]  /*294b0*/  LDL.LU.64 R22, [R1+0x4f18] ;  /* 0x004f180001167983 */ /* 0x001ee80000300a00 */
[----:B------:R-:W3:Y:S04]  /*294c0*/  LDL.LU.64 R20, [R1+0x4f10] ;  /* 0x004f100001147983 */ /* 0x000ee80000300a00 */
[----:B------:R0:W-:Y:S04]  /*294d0*/  STL.64 [R1+0x4e98], R26 ;  /* 0x004e981a01007387 */ /* 0x0001e80000100a00 */
[----:B------:R4:W-:Y:S01]  /*294e0*/  STL.64 [R1+0x4e90], R24 ;  /* 0x004e901801007387 */ /* 0x0009e20000100a00 */
[----:B0-----:R-:W-:Y:S01]  /*294f0*/  IMAD.MOV.U32 R26, RZ, RZ, R18 ;  /* 0x000000ffff1a7224 */ /* 0x001fe200078e0012 */
[----:B------:R-:W-:-:S02]  /*29500*/  MOV R27, R0 ;  /* 0x00000000001b7202 */ /* 0x000fc40000000f00 */
[----:B----4-:R-:W-:Y:S02]  /*29510*/  MOV R24, R16 ;  /* 0x0000001000187202 */ /* 0x010fe40000000f00 */
[----:B------:R-:W4:Y:S01]  /*29520*/  LDL.LU R16, [R1+0x4f08] ;  /* 0x004f080001107983 */ /* 0x000f220000300800 */
[----:B------:R-:W-:-:S03]  /*29530*/  MOV R25, R17 ;  /* 0x0000001100197202 */ /* 0x000fc60000000f00 */
[----:B------:R-:W2:Y:S04]  /*29540*/  LDL.LU R17, [R1+0x4f04] ;  /* 0x004f040001117983 */ /* 0x000ea80000300800 */
[----:B------:R-:W2:Y:S04]  /*29550*/  LDL.LU R18, [R1+0x4f00] ;  /* 0x004f000001127983 */ /* 0x000ea80000300800 */
[----:B------:R-:W2:Y:S04]  /*29560*/  LDL.LU R0, [R1+0x4efc] ;  /* 0x004efc0001007983 */ /* 0x000ea80000300800 */
[----:B------:R0:W-:Y:S04]  /*29570*/  STL.64 [R1+0x4ea8], R26 ;  /* 0x004ea81a01007387 */ /* 0x0001e80000100a00 */
[----:B------:R2:W-:Y:S01]  /*29580*/  STL.64 [R1+0x4ea0], R24 ;  /* 0x004ea01801007387 */ /* 0x0005e20000100a00 */
[----:B0-----:R-:W-:-:S03]  /*29590*/  MOV R26, R29 ;  /* 0x0000001d001a7202 */ /* 0x001fc60000000f00 */
[----:B------:R-:W4:Y:S01]  /*295a0*/  LDL.LU R29, [R1+0x4ef8] ;  /* 0x004ef800011d7983 */ /* 0x000f220000300800 */
[----:B------:R-:W-:-:S07]  /*295b0*/  IMAD.MOV.U32 R27, RZ, RZ, R28 ;  /* 0x000000ffff1b7224 */ /* 0x000fce00078e001c */
[----:B---3--:R-:W-:Y:S11]  /*295c0*/  HMMA.16816.F32.BF16 R8, R20, R26, R8 ;  /* 0x0000001a1408723c */ /* 0x008ff60000041808 */
[----:B------:R-:W-:Y:S11]  /*295d0*/  @!UPT UIADD3 URZ, URZ, URZ, URZ ;  /* 0x0000003f3f3ff290 */ /* 0x000ff6000fffe03f */
[----:B------:R-:W-:Y:S01]  /*295e0*/  @!UPT UIADD3 URZ, URZ, URZ, URZ ;  /* 0x0000003f3f3ff290 */ /* 0x000fe2000fffe03f */
[----:B------:R-:W-:Y:S01]  /*295f0*/  STL.64 [R1+0xe0], R8 ;  /* 0x0000e00801007387 */ /* 0x000fe20000100a00 */
[----:B------:R-:W-:-:S03]  /*29600*/  MOV R28, R11 ;  /* 0x0000000b001c7202 */ /* 0x000fc60000000f00 */
[----:B------:R0:W-:Y:S01]  /*29610*/  STL [R1+0xe8], R10 ;  /* 0x0000e80a01007387 */ /* 0x0001e20000100800 */
[----:B--2---:R-:W-:-:S03]  /*29620*/  MOV R24, R0 ;  /* 0x0000000000187202 */ /* 0x004fc60000000f00 */
[----:B0-----:R-:W2:Y:S04]  /*29630*/  LDL.LU.64 R10, [R1+0x4ef0] ;  /* 0x004ef000010a7983 */ /* 0x001ea80000300a00 */
[----:B------:R-:W3:Y:S04]  /*29640*/  LDL.LU.64 R8, [R1+0x4ee8] ;  /* 0x004ee80001087983 */ /* 0x000ee80000300a00 */
[----:B------:R0:W-:Y:S04]  /*29650*/  STL.64 [R1+0x4ec8], R26 ;  /* 0x004ec81a01007387 */ /* 0x0001e80000100a00 */
[----:B------:R-:W2:Y:S01]  /*29660*/  LDL.LU R0, [R1+0x4ee4] ;  /* 0x004ee40001007983 */ /* 0x000ea20000300800 */
[----:B------:R-:W-:Y:S01]  /*29670*/  IMAD.MOV.U32 R25, RZ, RZ, R18 ;  /* 0x000000ffff197224 */ /* 0x000fe200078e0012 */
[----:B0-----:R-:W-:-:S02]  /*29680*/  MOV R26, R17 ;  /* 0x00000011001a7202 */ /* 0x001fc40000000f00 */
[----:B----4-:R-:W-:Y:S02]  /*29690*/  MOV R27, R16 ;  /* 0x00000010001b7202 */ /* 0x010fe40000000f00 */
[----:B------:R-:W0:Y:S04]  /*296a0*/  LDSM.16.M88.4 R16, [R19+0x18080] ;  /* 0x018080001310783b */ /* 0x000e280000000200 */
[----:B------:R1:W-:Y:S04]  /*296b0*/  STL.64 [R1+0x4ed8], R26 ;  /* 0x004ed81a01007387 */ /* 0x0003e80000100a00 */
[----:B------:R4:W-:Y:S01]  /*296c0*/  STL.64 [R1+0x4ed0], R24 ;  /* 0x004ed01801007387 */ /* 0x0009e20000100a00 */
[----:B-1----:R-:W-:-:S03]  /*296d0*/  IMAD.MOV.U32 R27, RZ, RZ, R29 ;  /* 0x000000ffff1b7224 */ /* 0x002fc600078e001d */
[----:B----4-:R-:W4:Y:S04]  /*296e0*/  LDL.LU R24, [R1+0x190] ;  /* 0x0001900001187983 */ /* 0x010f280000300800 */
[----:B------:R-:W4:Y:S04]  /*296f0*/  LDL.LU R25, [R1+0x194] ;  /* 0x0001940001197983 */ /* 0x000f280000300800 */
[----:B------:R-:W4:Y:S04]  /*29700*/  LDL.LU R26, [R1+0x198] ;  /* 0x00019800011a7983 */ /* 0x000f280000300800 */
[----:B------:R-:W3:Y:S04]  /*29710*/  LDL.LU R29, [R1+0x4ee0] ;  /* 0x004ee000011d7983 */ /* 0x000ee80000300800 */
[----:B0-----:R-:W-:Y:S04]  /*29720*/  STL.64 [R1+0xa0], R16 ;  /* 0x0000a01001007387 */ /* 0x001fe80000100a00 */
[----:B------:R-:W-:Y:S01]  /*29730*/  STL.64 [R1+0xa8], R18 ;  /* 0x0000a81201007387 */ /* 0x000fe20000100a00 */
[C---:B------:R-:W-:Y:S03]  /*29740*/  HMMA.16816.F32.BF16 R4, R20.reuse, R14, R4 ;  /* 0x0000000e1404723c */ /* 0x040fe60000041804 */
[----:B--2---:R-:W0:Y:S04]  /*29750*/  LDSM.16.MT88.4 R16, [R0+0x22000] ;  /* 0x022000000010783b */ /* 0x004e280000004200 */
[----:B0-----:R-:W-:Y:S04]  /*29760*/  STL.64 [R1+0x4e58], R18 ;  /* 0x004e581201007387 */ /* 0x001fe80000100a00 */
[----:B------:R-:W-:Y:S04]  /*29770*/  STL.64 [R1+0x4e50], R16 ;  /* 0x004e501001007387 */ /* 0x000fe80000100a00 */
[----:B------:R0:W-:Y:S04]  /*29780*/  STL.64 [R1+0x4eb0], R14 ;  /* 0x004eb00e01007387 */ /* 0x0001e80000100a00 */
[----:B------:R-:W2:Y:S04]  /*29790*/  LDL.LU R12, [R1+0xf0] ;  /* 0x0000f000010c7983 */ /* 0x000ea80000300800 */
[----:B------:R-:W-:Y:S04]  /*297a0*/  STL.64 [R1+0x180], R4 ;  /* 0x0001800401007387 */ /* 0x000fe80000100a00 */
[----:B------:R-:W-:Y:S04]  /*297b0*/  STL.64 [R1+0x188], R6 ;  /* 0x0001880601007387 */ /* 0x000fe80000100a00 */
[----:B---3--:R-:W1:Y:S01]  /*297c0*/  LDSM.16.MT88.4 R4, [R29+0x22000] ;  /* 0x022000001d04783b */ /* 0x008e620000004200 */
[----:B----4-:R-:W-:Y:S03]  /*297d0*/  HMMA.16816.F32.BF16 R24, R20, R10, R24 ;  /* 0x0000000a1418723c */ /* 0x010fe60000041818 */
[----:B------:R-:W2:Y:S04]  /*297e0*/  LDL.LU R13, [R1+0xf4] ;  /* 0x0000f400010d7983 */ /* 0x000ea80000300800 */
[----:B0-----:R-:W2:Y:S04]  /*297f0*/  LDL.LU R14, [R1+0xf8] ;  /* 0x0000f800010e7983 */ /* 0x001ea80000300800 */
[----:B------:R-:W2:Y:S04]  /*29800*/  LDL.LU R15, [R1+0xfc] ;  /* 0x0000fc00010f7983 */ /* 0x000ea80000300800 */
[----:B-1----:R-:W-:Y:S04]  /*29810*/  STL.64 [R1+0x4e10], R6 ;  /* 0x004e100601007387 */ /* 0x002fe80000100a00 */
[----:B------:R0:W-:Y:S04]  /*29820*/  STL.64 [R1+0x4e08], R4 ;  /* 0x004e080401007387 */ /* 0x0001e80000100a00 */
[----:B0-----:R-:W3:Y:S04]  /*29830*/  LDL.LU R4, [R1+0x170] ;  /* 0x0001700001047983 */ /* 0x001ee80000300800 */
[----:B------:R-:W3:Y:S04]  /*29840*/  LDL.LU R5, [R1+0x174] ;  /* 0x0001740001057983 */ /* 0x000ee80000300800 */
[----:B------:R-:W3:Y:S04]  /*29850*/  LDL.LU R6, [R1+0x178] ;  /* 0x0001780001067983 */ /* 0x000ee80000300800 */
[----:B------:R-:W3:Y:S04]  /*29860*/  LDL.LU R7, [R1+0x17c] ;  /* 0x00017c0001077983 */ /* 0x000ee80000300800 */
[----:B------:R-:W-:Y:S04]  /*29870*/  STL [R1+0x4df8], R29 ;  /* 0x004df81d01007387 */ /* 0x000fe80000100800 */
[----:B------:R-:W-:Y:S04]  /*29880*/  STL.64 [R1+0x190], R24 ;  /* 0x0001901801007387 */ /* 0x000fe80000100a00 */
[----:B------:R0:W-:Y:S04]  /*29890*/  STL.64 [R1+0x198], R26 ;  /* 0x0001981a01007387 */ /* 0x0001e80000100a00 */
[----:B0-----:R-:W4:Y:S04]  /*298a0*/  LDL.LU.64 R26, [R1+0x4ed8] ;  /* 0x004ed800011a7983 */ /* 0x001f280000300a00 */
[----:B------:R-:W4:Y:S01]  /*298b0*/  LDL.LU.64 R24, [R1+0x4ed0] ;  /* 0x004ed00001187983 */ /* 0x000f220000300a00 */
[----:B------:R-:W-:-:S02]  /*298c0*/  MOV R18, R9 ;  /* 0x0000000900127202 */ /* 0x000fc40000000f00 */
[----:B------:R-:W-:-:S07]  /*298d0*/  MOV R19, R8 ;  /* 0x0000000800137202 */ /* 0x000fce0000000f00 */
[----:B----4-:R-:W-:Y:S01]  /*298e0*/  HMMA.16816.F32.BF16 R20, R20, R18, R24 ;  /* 0x000000121414723c */ /* 0x010fe20000041818 */
[----:B------:R-:W2:Y:S11]  /*298f0*/  LDL.LU.64 R26, [R1+0x4ec8] ;  /* 0x004ec800011a7983 */ /* 0x000eb60000300a00 */
[----:B------:R-:W-:Y:S11]  /*29900*/  @!UPT UIADD3 URZ, URZ, URZ, URZ ;  /* 0x0000003f3f3ff290 */ /* 0x000ff6000fffe03f */
[----:B------:R-:W-:Y:S04]  /*29910*/  STL.64 [R1+0x120], R20 ;  /* 0x0001201401007387 */ /* 0x000fe80000100a00 */
[----:B------:R0:W-:Y:S04]  /*29920*/  STL.64 [R1+0x128], R22 ;  /* 0x0001281601007387 */ /* 0x0001e80000100a00 */
[----:B0-----:R-:W2:Y:S04]  /*29930*/  LDL.LU.64 R22, [R1+0x4ec0] ;  /* 0x004ec00001167983 */ /* 0x001ea80000300a00 */
[----:B------:R-:W2:Y:S02]  /*29940*/  LDL.LU.64 R20, [R1+0x4eb8] ;  /* 0x004eb80001147983 */ /* 0x000ea40000300a00 */
[C---:B--2---:R-:W-:Y:S02]  /*29950*/  HMMA.16816.F32.BF16 R24, R20.reuse, R26, R12 ;  /* 0x0000001a1418723c */ /* 0x044fe4000004180c */
[----:B------:R-:W2:Y:S11]  /*29960*/  LDL.LU.64 R14, [R1+0x4eb0] ;  /* 0x004eb000010e7983 */ /* 0x000eb60000300a00 */
[----:B------:R-:W-:Y:S10]  /*29970*/  @!UPT UIADD3 URZ, URZ, URZ, URZ ;  /* 0x0000003f3f3ff290 */ /* 0x000ff4000fffe03f */
[----:B------:R-:W-:Y:S04]  /*29980*/  STL.64 [R1+0xf0], R24 ;  /* 0x0000f01801007387 */ /* 0x000fe80000100a00 */
[----:B------:R0:W-:Y:S04]  /*29990*/  STL.64 [R1+0xf8], R26 ;  /* 0x0000f81a01007387 */ /* 0x0001e80000100a00 */
[----:B0-----:R-:W2:Y:S04]  /*299a0*/  LDL.LU.64 R26, [R1+0x4ea8] ;  /* 0x004ea800011a7983 */ /* 0x001ea80000300a00 */
[----:B------:R-:W2:Y:S02]  /*299b0*/  LDL.LU.64 R24, [R1+0x4ea0] ;  /* 0x004ea00001187983 */ /* 0x000ea40000300a00 */
[----:B--2---:R-:W-:Y:S02]  /*299c0*/  HMMA.16816.F32.BF16 R12, R20, R14, R24 ;  /* 0x0000000e140c723c */ /* 0x004fe40000041818 */
[----:B------:R-:W2:Y:S04]  /*299d0*/  LDL.LU.64 R26, [R1+0x4e98] ;  /* 0x004e9800011a7983 */ /* 0x000ea80000300a00 */
[----:B------:R-:W4:Y:S11]  /*299e0*/  LDL.LU.64 R24, [R1+0x4e90] ;  /* 0x004e900001187983 */ /* 0x000f360000300a00 */
[----:B------:R-:W-:Y:S06]  /*299f0*/  @!UPT UIADD3 URZ, URZ, URZ, URZ ;  /* 0x0000003f3f3ff290 */ /* 0x000fec000fffe03f */
[----:B------:R-:W-:Y:S01]  /*29a00*/  STL.64 [R1+0xd0], R12 ;  /* 0x0000d00c01007387 */ /* 0x000fe20000100a00 */
[----:B------:R-:W-:-:S03]  /*29a10*/  IMAD.MOV.U32 R29, RZ, RZ, R15 ;  /* 0x000000ffff1d7224 */ /* 0x000fc600078e000f */
[----:B------:R-:W-:Y:S04]  /*29a20*/  STL [R1+0xd8], R14 ;  /* 0x0000d80e01007387 */ /* 0x000fe80000100800 */
[----:B------:R-:W0:Y:S04]  /*29a30*/  LDSM.16.MT88.4 R12, [R3+0x22000] ;  /* 0x02200000030c783b */ /* 0x000e280000004200 */
[----:B------:R-:W-:Y:S04]  /*29a40*/  STL [R1+0x4dfc], R29 ;  /* 0x004dfc1d01007387 */ /* 0x000fe80000100800 */
[----:B0-----:R-:W-:Y:S04]  /*29a50*/  STL [R1+0x4dc0], R13 ;  /* 0x004dc00d01007387 */ /* 0x001fe80000100800 */
[----:B------:R-:W-:Y:S04]  /*29a60*/  STL [R1+0x4dbc], R14 ;  /* 0x004dbc0e01007387 */ /* 0x000fe80000100800 */
[----:B------:R-:W-:Y:S04]  /*29a70*/  STL [R1+0x4db8], R15 ;  /* 0x004db80f01007387 */ /* 0x000fe80000100800 */
[----:B------:R0:W-:Y:S04]  /*29a80*/  STL [R1+0x4e38], R12 ;  /* 0x004e380c01007387 */ /* 0x0001e80000100800 */
[----:B0-----:R-:W2:Y:S04]  /*29a90*/  LDL.LU R12, [R1+0xc0] ;  /* 0x0000c000010c7983 */ /* 0x001ea80000300800 */
[----:B------:R-:W2:Y:S04]  /*29aa0*/  LDL.LU R13, [R1+0xc4] ;  /* 0x0000c400010d7983 */ /* 0x000ea80000300800 */
[----:B------:R-:W2:Y:S04]  /*29ab0*/  LDL.LU R14, [R1+0xc8] ;  /* 0x0000c800010e7983 */ /* 0x000ea80000300800 */
[----:B------:R-:W2:Y:S04]  /*29ac0*/  LDL.LU R15, [R1+0xcc] ;  /* 0x0000cc00010f7983 */ /* 0x000ea80000300800 */
[----:B------:R-:W-:Y:S01]  /*29ad0*/  STL [R1+0x4d40], R3 ;  /* 0x004d400301007387 */ /* 0x000fe20000100800 */
[C---:B--2---:R-:W-:Y:S03]  /*29ae0*/  HMMA.16816.F32.BF16 R12, R20.reuse, R10, R12 ;  /* 0x0000000a140c723c */ /* 0x044fe6000004180c */
[----:B------:R-:W0:Y:S04]  /*29af0*/  LDSM.16.MT88.4 R8, [R2+0x22800] ;  /* 0x022800000208783b */ /* 0x000e280000004200 */
[----:B0-----:R-:W-:Y:S11]  /*29b00*/  STL.64 [R1+0x4d70], R10 ;  /* 0x004d700a01007387 */ /* 0x001ff60000100a00 */
[----:B------:R-:W-:Y:S05]  /*29b10*/  @!UPT UIADD3 URZ, URZ, URZ, URZ ;  /* 0x0000003f3f3ff290 */ /* 0x000fea000fffe03f */
[----:B------:R-:W-:Y:S04]  /*29b20*/  STL.64 [R1+0xc0], R12 ;  /* 0x0000c00c01007387 */ /* 0x000fe80000100a00 */
[----:B------:R-:W-:Y:S04]  /*29b30*/  STL.64 [R1+0xc8], R14 ;  /* 0x0000c80e01007387 */ /* 0x000fe80000100a00 */
[----:B------:R3:W-:Y:S04]  /*29b40*/  STL.64 [R1+0x4d68], R8 ;  /* 0x004d680801007387 */ /* 0x0007e80000100a00 */
[----:B------:R-:W-:Y:S01]  /*29b50*/  STL [R1+0x4d1c], R2 ;  /* 0x004d1c0201007387 */ /* 0x000fe20000100800 */
[----:B---3--:R-:W-:Y:S03]  /*29b60*/  HMMA.16816.F32.BF16 R8, R20, R18, R4 ;  /* 0x000000121408723c */ /* 0x008fe60000041804 */
[----:B------:R-:W2:Y:S04]  /*29b70*/  LDL.LU R20, [R1+0x140] ;  /* 0x0001400001147983 */ /* 0x000ea80000300800 */
[----:B------:R-:W2:Y:S04]  /*29b80*/  LDL.LU R21, [R1+0x144] ;  /* 0x0001440001157983 */ /* 0x000ea80000300800 */
[----:B------:R-:W3:Y:S04]  /*29b90*/  LDL.LU R22, [R1+0x148] ;  /* 0x0001480001167983 */ /* 0x000ee80000300800 */
[----:B------:R-:W3:Y:S04]  /*29ba0*/  LDL.LU R23, [R1+0x14c] ;  /* 0x00014c0001177983 */ /* 0x000ee80000300800 */
        /* <DEDUP_REMOVED lines=8> */
[----:B0-----:R-:W4:Y:S04]  /*29c30*/  LDL R20, [R1+0x80] ;  /* 0x0000800001147983 */ /* 0x001f280000100800 */
[----:B------:R-:W4:Y:S04]  /*29c40*/  LDL R21, [R1+0x84] ;  /* 0x0000840001157983 */ /* 0x000f280000100800 */
[----:B------:R-:W-:Y:S04]  /*29c50*/  STL.64 [R1+0x4d80], R10 ;  /* 0x004d800a01007387 */ /* 0x000fe80000100a00 */
[----:B------:R0:W-:Y:S02]  /*29c60*/  STL.64 [R1+0x4d78], R8 ;  /* 0x004d780801007387 */ /* 0x0001e40000100a00 */
[----:B0-----:R-:W-:-:S02]  /*29c70*/  MOV R8, R26 ;  /* 0x0000001a00087202 */ /* 0x001fc40000000f00 */
[----:B------:R-:W-:Y:S01]  /*29c80*/  MOV R9, R27 ;  /* 0x0000001b00097202 */ /* 0x000fe20000000f00 */
[----:B------:R-:W4:Y:S04]  /*29c90*/  LDL.LU R26, [R1+0x4e8c] ;  /* 0x004e8c00011a7983 */ /* 0x000f280000300800 */
[----:B------:R-:W4:Y:S04]  /*29ca0*/  LDL.LU R27, [R1+0x4e88] ;  /* 0x004e8800011b7983 */ /* 0x000f280000300800 */
[----:B------:R0:W-:Y:S04]  /*29cb0*/  STL.64 [R1+0x4e80], R8 ;  /* 0x004e800801007387 */ /* 0x0001e80000100a00 */
[----:B0-----:R-:W4:Y:S04]  /*29cc0*/  LDL.LU R8, [R1+0x160] ;  /* 0x0001600001087983 */ /* 0x001f280000300800 */
[----:B------:R-:W4:Y:S04]  /*29cd0*/  LDL.LU R9, [R1+0x164] ;  /* 0x0001640001097983 */ /* 0x000f280000300800 */
[----:B------:R-:W4:Y:S04]  /*29ce0*/  LDL.LU R10, [R1+0x168] ;  /* 0x00016800010a7983 */ /* 0x000f280000300800 */
[----:B------:R-:W4:Y:S04]  /*29cf0*/  LDL.LU R11, [R1+0x16c] ;  /* 0x00016c00010b7983 */ /* 0x000f280000300800 */
[----:B------:R-:W2:Y:S04]  /*29d00*/  LDL.LU R4, [R1+0x100] ;  /* 0x0001000001047983 */ /* 0x000ea80000300800 */
[----:B------:R-:W2:Y:S04]  /*29d10*/  LDL.LU R5, [R1+0x104] ;  /* 0x0001040001057983 */ /* 0x000ea80000300800 */
[----:B------:R-:W3:Y:S04]  /*29d20*/  LDL.LU R6, [R1+0x108] ;  /* 0x0001080001067983 */ /* 0x000ee80000300800 */
[----:B------:R-:W3:Y:S04]  /*29d30*/  LDL.LU R7, [R1+0x10c] ;  /* 0x00010c0001077983 */ /* 0x000ee80000300800 */
[----:B------:R-:W2:Y:S04]  /*29d40*/  LDL.64 R16, [R1+0xa0] ;  /* 0x0000a00001107983 */ /* 0x000ea80000100a00 */
[----:B------:R-:W2:Y:S04]  /*29d50*/  LDL.LU R12, [R1+0x10] ;  /* 0x00001000010c7983 */ /* 0x000ea80000300800 */
[----:B------:R-:W2:Y:S04]  /*29d60*/  LDL.LU R13, [R1+0x14] ;  /* 0x00001400010d7983 */ /* 0x000ea80000300800 */
[----:B------:R-:W2:Y:S04]  /*29d70*/  LDL.LU R14, [R1+0x18] ;  /* 0x00001800010e7983 */ /* 0x000ea80000300800 */
[----:B------:R-:W2:Y:S04]  /*29d80*/  LDL.LU R15, [R1+0x1c] ;  /* 0x00001c00010f7983 */ /* 0x000ea80000300800 */
[----:B--2---:R-:W-:Y:S04]  /*29d90*/  STL.64 [R1+0x4e48], R14 ;  /* 0x004e480e01007387 */ /* 0x004fe80000100a00 */
[----:B------:R0:W-:Y:S04]  /*29da0*/  STL.64 [R1+0x4e40], R12 ;  /* 0x004e400c01007387 */ /* 0x0001e80000100a00 */
[----:B0-----:R-:W2:Y:S04]  /*29db0*/  LDL.LU R12, [R1+0x20] ;  /* 0x00002000010c7983 */ /* 0x001ea80000300800 */
[----:B------:R-:W2:Y:S04]  /*29dc0*/  LDL.LU R13, [R1+0x24] ;  /* 0x00002400010d7983 */ /* 0x000ea80000300800 */
[----:B------:R-:W2:Y:S04]  /*29dd0*/  LDL.LU R14, [R1+0x28] ;  /* 0x00002800010e7983 */ /* 0x000ea80000300800 */
[----:B------:R-:W2:Y:S04]  /*29de0*/  LDL.LU R15, [R1+0x2c] ;  /* 0x00002c00010f7983 */ /* 0x000ea80000300800 */
[----:B---3--:R-:W-:Y:S04]  /*29df0*/  STL.64 [R1+0x4e20], R6 ;  /* 0x004e200601007387 */ /* 0x008fe80000100a00 */
[----:B------:R0:W-:Y:S04]  /*29e00*/  STL.64 [R1+0x4e18], R4 ;  /* 0x004e180401007387 */ /* 0x0001e80000100a00 */
[----:B0-----:R-:W3:Y:S04]  /*29e10*/  LDL.LU R4, [R1+0xb0] ;  /* 0x0000b00001047983 */ /* 0x001ee80000300800 */
[----:B------:R-:W3:Y:S04]  /*29e20*/  LDL.LU R5, [R1+0xb4] ;  /* 0x0000b40001057983 */ /* 0x000ee80000300800 */
[----:B------:R-:W2:Y:S04]  /*29e30*/  LDL.LU R6, [R1+0xb8] ;  /* 0x0000b80001067983 */ /* 0x000ea80000300800 */
[----:B------:R-:W2:Y:S01]  /*29e40*/  LDL.LU R7, [R1+0xbc] ;  /* 0x0000bc0001077983 */ /* 0x000ea20000300800 */
[C---:B----4-:R-:W-:Y:S11]  /*29e50*/  HMMA.16816.F32.BF16 R20, R24.reuse, R20, R8 ;  /* 0x000000141814723c */ /* 0x050ff60000041808 */
[----:B------:R-:W-:Y:S11]  /*29e60*/  @!UPT UIADD3 URZ, URZ, URZ, URZ ;  /* 0x0000003f3f3ff290 */ /* 0x000ff6000fffe03f */
[----:B------:R-:W-:Y:S02]  /*29e70*/  @!UPT UIADD3 URZ, URZ, URZ, URZ ;  /* 0x0000003f3f3ff290 */ /* 0x000fe4000fffe03f */
[----:B------:R-:W-:Y:S01]  /*29e80*/  IMAD.MOV.U32 R29, RZ, RZ, R23 ;  /* 0x000000ffff1d7224 */ /* 0x000fe200078e0017 */
[----:B--2---:R-:W-:Y:S04]  /*29e90*/  STL.64 [R1+0x4e30], R6 ;  /* 0x004e300601007387 */ /* 0x004fe80000100a00 */
[----:B---3--:R0:W-:Y:S04]  /*29ea0*/  STL.64 [R1+0x4e28], R4 ;  /* 0x004e280401007387 */ /* 0x0081e80000100a00 */
[----:B0-----:R-:W2:Y:S04]  /*29eb0*/  LDL R4, [R1+0x50] ;  /* 0x0000500001047983 */ /* 0x001ea80000100800 */
[----:B------:R-:W2:Y:S04]  /*29ec0*/  LDL R5, [R1+0x54] ;  /* 0x0000540001057983 */ /* 0x000ea80000100800 */
[----:B------:R-:W3:Y:S04]  /*29ed0*/  LDL.LU.64 R8, [R1+0x4e80] ;  /* 0x004e800001087983 */ /* 0x000ee80000300a00 */
[----:B------:R-:W-:Y:S04]  /*29ee0*/  STL.64 [R1+0x70], R20 ;  /* 0x0000701401007387 */ /* 0x000fe80000100a00 */
[----:B------:R0:W-:Y:S04]  /*29ef0*/  STL [R1+0x78], R22 ;  /* 0x0000781601007387 */ /* 0x0001e80000100800 */
[----:B0-----:R-:W2:Y:S04]  /*29f00*/  LDL.LU.64 R22, [R1+0x4e78] ;  /* 0x004e780001167983 */ /* 0x001ea80000300a00 */
[----:B------:R-:W2:Y:S04]  /*29f10*/  LDL.LU.64 R20, [R1+0x4e70] ;  /* 0x004e700001147983 */ /* 0x000ea80000300a00 */
[----:B------:R-:W-:Y:S01]  /*29f20*/  STL [R1+0x4e00], R29 ;  /* 0x004e001d01007387 */ /* 0x000fe20000100800 */
[C---:B--2---:R-:W-:Y:S11]  /*29f30*/  HMMA.16816.F32.BF16 R20, R24.reuse, R4, R20 ;  /* 0x000000041814723c */ /* 0x044ff60000041814 */
[----:B------:R-:W-:Y:S11]  /*29f40*/  @!UPT UIADD3 URZ, URZ, URZ, URZ ;  /* 0x0000003f3f3ff290 */ /* 0x000ff6000fffe03f */
[----:B------:R-:W-:Y:S01]  /*29f50*/  @!UPT UIADD3 URZ, URZ, URZ, URZ ;  /* 0x0000003f3f3ff290 */ /* 0x000fe2000fffe03f */
[----:B------:R-:W-:Y:S04]  /*29f60*/  STL.64 [R1+0x60], R20 ;  /* 0x0000601401007387 */ /* 0x000fe80000100a00 */
[----:B------:R0:W-:Y:S04]  /*29f70*/  STL.64 [R1+0x68], R22 ;  /* 0x0000681601007387 */ /* 0x0001e80000100a00 */
[----:B0-----:R-:W3:Y:S04]  /*29f80*/  LDL.LU.64 R22, [R1+0x4e68] ;  /* 0x004e680001167983 */ /* 0x001ee80000300a00 */
[----:B------:R-:W3:Y:S02]  /*29f90*/  LDL.LU.64 R20, [R1+0x4e60] ;  /* 0x004e600001147983 */ /* 0x000ee40000300a00 */
[----:B---3--:R-:W-:Y:S11]  /*29fa0*/  HMMA.16816.F32.BF16 R20, R24, R8, R20 ;  /* 0x000000081814723c */ /* 0x008ff60000041814 */
[----:B------:R-:W-:Y:S11]  /*29fb0*/  @!UPT UIADD3 URZ, URZ, URZ, URZ ;  /* 0x0000003f3f3ff290 */ /* 0x000ff6000fffe03f */
[----:B------:R-:W-:Y:S01]  /*29fc0*/  @!UPT UIADD3 URZ, URZ, URZ, URZ ;  /* 0x0000003f3f3ff290 */ /* 0x000fe2000fffe03f */
[----:B------:R-:W-:Y:S01]  /*29fd0*/  STL.64 [R1+0x30], R20 ;  /* 0x0000301401007387 */ /* 0x000fe20000100a00 */
[----:B------:R-:W-:-:S03]  /*29fe0*/  MOV R29, R23 ;  /* 0x00000017001d7202 */ /* 0x000fc60000000f00 */
[----:B------:R-:W-:Y:S04]  /*29ff0*/  STL [R1+0x38], R22 ;  /* 0x0000381601007387 */ /* 0x000fe80000100800 */
[----:B------:R-:W0:Y:S04]  /*2a000*/  LDSM.16.MT88.4 R20, [R0+0x22800] ;  /* 0x022800000014783b */ /* 0x000e280000004200 */
[----:B0-----:R-:W-:Y:S04]  /*2a010*/  STL.64 [R1+0x4d28], R22 ;  /* 0x004d281601007387 */ /* 0x001fe80000100a00 */
[----:B------:R0:W-:Y:S04]  /*2a020*/  STL.64 [R1+0x4d20], R20 ;  /* 0x004d201401007387 */ /* 0x0001e80000100a00 */
[----:B0-----:R-:W2:Y:S04]  /*2a030*/  LDL.LU R20, [R1+0x130] ;  /* 0x0001300001147983 */ /* 0x001ea80000300800 */
[----:B------:R-:W2:Y:S04]  /*2a040*/  LDL.LU R21, [R1+0x134] ;  /* 0x0001340001157983 */ /* 0x000ea80000300800 */
[----:B------:R-:W2:Y:S04]  /*2a050*/  LDL.LU R22, [R1+0x138] ;  /* 0x0001380001167983 */ /* 0x000ea80000300800 */
[----:B------:R-:W2:Y:S01]  /*2a060*/  LDL.LU R23, [R1+0x13c] ;  /* 0x00013c0001177983 */ /* 0x000ea20000300800 */
[----:B------:R-:W-:-:S03]  /*2a070*/  MOV R2, R16 ;  /* 0x0000001000027202 */ /* 0x000fc60000000f00 */
[----:B------:R0:W-:Y:S04]  /*2a080*/  STL [R1+0x4ce8], R0 ;  /* 0x004ce80001007387 */ /* 0x0001e80000100800 */
[----:B------:R-:W3:Y:S01]  /*2a090*/  LDL.LU.64 R18, [R1+0x4e58] ;  /* 0x004e580001127983 */ /* 0x000ee20000300a00 */
[----:B0-----:R-:W-:Y:S01]  /*2a0a0*/  IMAD.MOV.U32 R0, RZ, RZ, R17 ;  /* 0x000000ffff007224 */ /* 0x001fe200078e0011 */
[----:B--2---:R-:W-:Y:S02]  /*2a0b0*/  HMMA.16816.F32.BF16 R20, R24, R16, R20 ;  /* 0x000000101814723c */ /* 0x004fe40000041814 */
[----:B------:R-:W3:Y:S04]  /*2a0c0*/  LDL.LU.64 R16, [R1+0x4e50] ;  /* 0x004e500001107983 */ /* 0x000ee80000300a00 */
[----:B------:R-:W3:Y:S11]  /*2a0d0*/  LDL.LU.64 R24, [R1+0x80] ;  /* 0x0000800001187983 */ /* 0x000ef60000300a00 */
[----:B------:R-:W-:Y:S06]  /*2a0e0*/  @!UPT UIADD3 URZ, URZ, URZ, URZ ;  /* 0x0000003f3f3ff290 */ /* 0x000fec000fffe03f */
[----:B------:R-:W-:Y:S04]  /*2a0f0*/  STL.64 [R1+0x4d38], R22 ;  /* 0x004d381601007387 */ /* 0x000fe80000100a00 */
[----:B------:R0:W-:Y:S04]  /*2a100*/  STL.64 [R1+0x4d30], R20 ;  /* 0x004d301401007387 */ /* 0x0001e80000100a00 */
[----:B0-----:R-:W2:Y:S04]  /*2a110*/  LDL.LU R20, [R1+0xe0] ;  /* 0x0000e00001147983 */ /* 0x001ea80000300800 */
[----:B------:R-:W2:Y:S04]  /*2a120*/  LDL.LU R21, [R1+0xe4] ;  /* 0x0000e40001157983 */ /* 0x000ea80000300800 */
[----:B------:R-:W2:Y:S01]  /*2a130*/  LDL.LU R22, [R1+0xe8] ;  /* 0x0000e80001167983 */ /* 0x000ea20000300800 */
[----:B---3--:R-:W-:Y:S11]  /*2a140*/  HMMA.16816.F32.BF16 R12, R16, R24, R12 ;  /* 0x00000018100c723c */ /* 0x008ff6000004180c */
[----:B------:R-:W-:Y:S11]  /*2a150*/  @!UPT UIADD3 URZ, URZ, URZ, URZ ;  /* 0x0000003f3f3ff290 */ /* 0x000ff6000fffe03f */
[----:B------:R-:W-:Y:S01]  /*2a160*/  @!UPT UIADD3 URZ, URZ, URZ, URZ ;  /* 0x0000003f3f3ff290 */ /* 0x000fe2000fffe03f */
[----:B------:R-:W-:Y:S01]  /*2a170*/  STL.64 [R1+0x20], R12 ;  /* 0x0000200c01007387 */ /* 0x000fe20000100a00 */
[----:B------:R-:W-:-:S03]  /*2a180*/  MOV R3, R15 ;  /* 0x0000000f00037202 */ /* 0x000fc60000000f00 */
[----:B------:R0:W-:Y:S04]  /*2a190*/  STL [R1+0x28], R14 ;  /* 0x0000280e01007387 */ /* 0x0001e80000100800 */
[----:B0-----:R-:W3:Y:S04]  /*2a1a0*/  LDL.LU.64 R14, [R1+0x4e48] ;  /* 0x004e4800010e7983 */ /* 0x001ee80000300a00 */
[----:B------:R-:W3:Y:S02]  /*2a1b0*/  LDL.LU.64 R12, [R1+0x4e40] ;  /* 0x004e4000010c7983 */ /* 0x000ee40000300a00 */
[----:B---3--:R-:W-:Y:S02]  /*2a1c0*/  HMMA.16816.F32.BF16 R4, R16, R4, R12 ;  /* 0x000000041004723c */ /* 0x008fe4000004180c */
[----:B------:R-:W3:Y:S11]  /*2a1d0*/  LDL.LU R12, [R1+0x4e38] ;  /* 0x004e3800010c7983 */ /* 0x000ef60000300800 */
[----:B------:R-:W-:Y:S10]  /*2a1e0*/  @!UPT UIADD3 URZ, URZ, URZ, URZ ;  /* 0x0000003f3f3ff290 */ /* 0x000ff4000fffe03f */
[----:B------:R0:W-:Y:S01]  /*2a1f0*/  STL [R1+0x1c], R7 ;  /* 0x00001c0701007387 */ /* 0x0001e20000100800 */
[----:B------:R-:W-:Y:S01]  /*2a200*/  MOV R15, R6 ;  /* 0x00000006000f7202 */ /* 0x000fe20000000f00 */
[----:B------:R-:W-:Y:S01]  /*2a210*/  IMAD.MOV.U32 R13, RZ, RZ, R4 ;  /* 0x000000ffff0d7224 */ /* 0x000fe200078e0004 */
[----:B------:R-:W-:Y:S01]  /*2a220*/  MOV R14, R5 ;  /* 0x00000005000e7202 */ /* 0x000fe20000000f00 */
[----:B0-----:R-:W4:Y:S04]  /*2a230*/  LDL.LU.64 R6, [R1+0x4e30] ;  /* 0x004e300001067983 */ /* 0x001f280000300a00 */
[----:B------:R-:W4:Y:S01]  /*2a240*/  LDL.LU.64 R4, [R1+0x4e28] ;  /* 0x004e280001047983 */ /* 0x000f220000300a00 */
[----:B------:R-:W-:-:S03]  /*2a250*/  MOV R23, R28 ;  /* 0x0000001c00177202 */ /* 0x000fc60000000f00 */
[----:B------:R-:W-:Y:S04]  /*2a260*/  STL.64 [R1+0x4dd0], R14 ;  /* 0x004dd00e01007387 */ /* 0x000fe80000100a00 */
[----:B---3--:R0:W-:Y:S02]  /*2a270*/  STL.64 [R1+0x4dc8], R12 ;  /* 0x004dc80c01007387 */ /* 0x0081e40000100a00 */
[----:B0-----:R-:W-:Y:S01]  /*2a280*/  IMAD.MOV.U32 R12, RZ, RZ, R2 ;  /* 0x000000ffff0c7224 */ /* 0x001fe200078e0002 */
[----:B----4-:R-:W-:Y:S11]  /*2a290*/  HMMA.16816.F32.BF16 R4, R16, R8, R4 ;  /* 0x000000081004723c */ /* 0x010ff60000041804 */
[----:B------:R-:W-:Y:S11]  /*2a2a0*/  @!UPT UIADD3 URZ, URZ, URZ, URZ ;  /* 0x0000003f3f3ff290 */ /* 0x000ff6000fffe03f */
[----:B------:R-:W-:Y:S01]  /*2a2b0*/  @!UPT UIADD3 URZ, URZ, URZ, URZ ;  /* 0x0000003f3f3ff290 */ /* 0x000fe2000fffe03f */
[----:B------:R0:W-:Y:S01]  /*2a2c0*/  STL.64 [R1+0xb0], R4 ;  /* 0x0000b00401007387 */ /* 0x0001e20000100a00 */
[----:B------:R-:W-:Y:S01]  /*2a2d0*/  MOV R2, R6 ;  /* 0x0000000600027202 */ /* 0x000fe20000000f00 */
[----:B------:R-:W-:Y:S02]  /*2a2e0*/  IMAD.MOV.U32 R28, RZ, RZ, R7 ;  /* 0x000000ffff1c7224 */ /* 0x000fe400078e0007 */
[----:B------:R-:W3:Y:S04]  /*2a2f0*/  LDL.LU.64 R6, [R1+0x4e20] ;  /* 0x004e200001067983 */ /* 0x000ee80000300a00 */
[----:B0-----:R-:W3:Y:S01]  /*2a300*/  LDL.LU.64 R4, [R1+0x4e18] ;  /* 0x004e180001047983 */ /* 0x001ee20000300a00 */
[----:B------:R-:W-:-:S07]  /*2a310*/  MOV R13, R0 ;  /* 0x00000000000d7202 */ /* 0x000fce0000000f00 */
[----:B---3--:R-:W-:Y:S01]  /*2a320*/  HMMA.16816.F32.BF16 R16, R16, R12, R4 ;  /* 0x0000000c1010723c */ /* 0x008fe20000041804 */
[----:B------:R-:W2:Y:S04]  /*2a330*/  LDL.LU.64 R6, [R1+0x4e10] ;  /* 0x004e100001067983 */ /* 0x000ea80000300a00 */
[----:B------:R-:W2:Y:S01]  /*2a340*/  LDL.LU.64 R4, [R1+0x4e08] ;  /* 0x004e080001047983 */ /* 0x000ea20000300a00 */
[----:B------:R-:W-:Y:S02]  /*2a350*/  MOV R11, R24 ;  /* 0x00000018000b7202 */ /* 0x000fe40000000f00 */
[----:B------:R-:W-:Y:S11]  /*2a360*/  MOV R10, R25 ;  /* 0x00000019000a7202 */ /* 0x000ff60000000f00 */
[----:B------:R-:W-:Y:S04]  /*2a370*/  @!UPT UIADD3 URZ, URZ, URZ, URZ ;  /* 0x0000003f3f3ff290 */ /* 0x000fe8000fffe03f */
[----:B------:R-:W-:Y:S04]  /*2a380*/  STL.64 [R1+0x4cf8], R18 ;  /* 0x004cf81201007387 */ /* 0x000fe80000100a00 */
[----:B------:R0:W-:Y:S04]  /*2a390*/  STL.64 [R1+0x4cf0], R16 ;  /* 0x004cf01001007387 */ /* 0x0001e80000100a00 */
[----:B0-----:R-:W3:Y:S04]  /*2a3a0*/  LDL.LU.64 R16, [R1+0x50] ;  /* 0x0000500001107983 */ /* 0x001ee80000300a00 */
[----:B------:R-:W4:Y:S01]  /*2a3b0*/  LDL.LU.64 R18, [R1+0x58] ;  /* 0x0000580001127983 */ /* 0x000f220000300a00 */
[----:B--2---:R-:W-:Y:S11]  /*2a3c0*/  HMMA.16816.F32.BF16 R12, R4, R24, R20 ;  /* 0x00000018040c723c */ /* 0x004ff60000041814 */
[----:B------:R-:W-:Y:S11]  /*2a3d0*/  @!UPT UIADD3 URZ, URZ, URZ, URZ ;  /* 0x0000003f3f3ff290 */ /* 0x000ff6000fffe03f */
[----:B------:R-:W-:Y:S01]  /*2a3e0*/  @!UPT UIADD3 URZ, URZ, URZ, URZ ;  /* 0x0000003f3f3ff290 */ /* 0x000fe2000fffe03f */
[----:B------:R-:W-:Y:S04]  /*2a3f0*/  STL.64 [R1+0xe0], R12 ;  /* 0x0000e00c01007387 */ /* 0x000fe80000100a00 */
[----:B------:R-:W-:Y:S04]  /*2a400*/  STL [R1+0xe8], R14 ;  /* 0x0000e80e01007387 */ /* 0x000fe80000100800 */
[----:B------:R-:W-:Y:S04]  /*2a410*/  STL.64 [R1+0x4df0], R10 ;  /* 0x004df00a01007387 */ /* 0x000fe80000100a00 */
[----:B------:R-:W-:Y:S04]  /*2a420*/  STL.64 [R1+0x4de8], R8 ;  /* 0x004de80801007387 */ /* 0x000fe80000100a00 */
[----:B------:R-:W2:Y:S04]  /*2a430*/  LDL.LU R20, [R1+0x30] ;  /* 0x0000300001147983 */ /* 0x000ea80000300800 */
[----:B------:R-:W2:Y:S04]  /*2a440*/  LDL.LU R21, [R1+0x34] ;  /* 0x0000340001157983 */ /* 0x000ea80000300800 */
[----:B------:R-:W2:Y:S01]  /*2a450*/  LDL.LU R22, [R1+0x38] ;  /* 0x0000380001167983 */ /* 0x000ea20000300800 */
[----:B------:R-:W-:-:S03]  /*2a460*/  MOV R23, R29 ;  /* 0x0000001d00177202 */ /* 0x000fc60000000f00 */
[----:B------:R-:W3:Y:S01]  /*2a470*/  LDL.LU R29, [R1+0x4e00] ;  /* 0x004e0000011d7983 */ /* 0x000ee20000300800 */
[----:B------:R-:W-:-:S03]  /*2a480*/  IMAD.MOV.U32 R0, RZ, RZ, R15 ;  /* 0x000000ffff007224 */ /* 0x000fc600078e000f */
[----:B--2---:R-:W-:Y:S04]  /*2a490*/  STL.64 [R1+0x4d50], R22 ;  /* 0x004d501601007387 */ /* 0x004fe80000100a00 */
[----:B------:R0:W-:Y:S04]  /*2a4a0*/  STL.64 [R1+0x4d48], R20 ;  /* 0x004d481401007387 */ /* 0x0001e80000100a00 */
        /* <DEDUP_REMOVED lines=18> */
[----:B------:R-:W-:Y:S04]  /*2a5d0*/  STL.64 [R1+0x4d60], R22 ;  /* 0x004d601601007387 */ /* 0x000fe80000100a00 */
[----:B------:R0:W-:Y:S04]  /*2a5e0*/  STL.64 [R1+0x4d58], R20 ;  /* 0x004d581401007387 */ /* 0x0001e80000100a00 */
[----:B0-----:R-:W2:Y:S04]  /*2a5f0*/  LDL.LU R20, [R1+0x70] ;  /* 0x0000700001147983 */ /* 0x001ea80000300800 */
[----:B------:R-:W2:Y:S04]  /*2a600*/  LDL.LU R21, [R1+0x74] ;  /* 0x0000740001157983 */ /* 0x000ea80000300800 */
[----:B------:R-:W2:Y:S01]  /*2a610*/  LDL.LU R22, [R1+0x78] ;  /* 0x0000780001167983 */ /* 0x000ea20000300800 */
[----:B---3--:R-:W-:-:S03]  /*2a620*/  MOV R23, R29 ;  /* 0x0000001d00177202 */ /* 0x008fc60000000f00 */
[----:B------:R-:W3:Y:S04]  /*2a630*/  LDL.LU R29, [R1+0x4dfc] ;  /* 0x004dfc00011d7983 */ /* 0x000ee80000300800 */
[----:B--2---:R-:W-:Y:S04]  /*2a640*/  STL.64 [R1+0x4d90], R22 ;  /* 0x004d901601007387 */ /* 0x004fe80000100a00 */
[----:B------:R0:W-:Y:S04]  /*2a650*/  STL.64 [R1+0x4d88], R20 ;  /* 0x004d881401007387 */ /* 0x0001e80000100a00 */
        /* <DEDUP_REMOVED lines=10> */
[----:B------:R-:W2:Y:S01]  /*2a700*/  LDL.LU R29, [R1+0x4df8] ;  /* 0x004df800011d7983 */ /* 0x000ea20000300800 */
[C---:B------:R-:W-:Y:S03]  /*2a710*/  HMMA.16816.F32.BF16 R8, R4.reuse, R16, R8 ;  /* 0x000000100408723c */ /* 0x040fe60000041808 */
[----:B--2---:R-:W0:Y:S04]  /*2a720*/  LDSM.16.MT88.4 R24, [R29+0x22800] ;  /* 0x022800001d18783b */ /* 0x004e280000004200 */
[----:B---3--:R-:W-:Y:S04]  /*2a730*/  STL.64 [R1+0x4db0], R22 ;  /* 0x004db01601007387 */ /* 0x008fe80000100a00 */
[----:B------:R1:W-:Y:S04]  /*2a740*/  STL.64 [R1+0x4da8], R20 ;  /* 0x004da81401007387 */ /* 0x0003e80000100a00 */
[----:B-1----:R-:W2:Y:S04]  /*2a750*/  LDL.LU R20, [R1+0xf0] ;  /* 0x0000f00001147983 */ /* 0x002ea80000300800 */
[----:B------:R-:W2:Y:S04]  /*2a760*/  LDL.LU R21, [R1+0xf4] ;  /* 0x0000f40001157983 */ /* 0x000ea80000300800 */
[----:B------:R-:W2:Y:S04]  /*2a770*/  LDL.LU R22, [R1+0xf8] ;  /* 0x0000f80001167983 */ /* 0x000ea80000300800 */
[----:B------:R-:W2:Y:S04]  /*2a780*/  LDL.LU R23, [R1+0xfc] ;  /* 0x0000fc0001177983 */ /* 0x000ea80000300800 */
[----:B0-----:R-:W-:Y:S04]  /*2a790*/  STL.64 [R1+0x4ce0], R26 ;  /* 0x004ce01a01007387 */ /* 0x001fe80000100a00 */
[----:B------:R0:W-:Y:S04]  /*2a7a0*/  STL.64 [R1+0x4cd8], R24 ;  /* 0x004cd81801007387 */ /* 0x0001e80000100a00 */
[----:B0-----:R-:W3:Y:S04]  /*2a7b0*/  LDL.LU.64 R24, [R1+0xa0] ;  /* 0x0000a00001187983 */ /* 0x001ee80000300a00 */
[----:B------:R-:W2:Y:S04]  /*2a7c0*/  LDL.64 R26, [R1+0xa8] ;  /* 0x0000a800011a7983 */ /* 0x000ea80000100a00 */
[----:B------:R-:W-:Y:S04]  /*2a7d0*/  STL [R1+0x4cd4], R29 ;  /* 0x004cd41d01007387 */ /* 0x000fe80000100800 */
[----:B------:R-:W-:Y:S04]  /*2a7e0*/  STL.64 [R1+0x100], R8 ;  /* 0x0001000801007387 */ /* 0x000fe80000100a00 */
[----:B------:R0:W-:Y:S04]  /*2a7f0*/  STL.64 [R1+0x108], R10 ;  /* 0x0001080a01007387 */ /* 0x0001e80000100a00 */
[----:B0-----:R-:W2:Y:S04]  /*2a800*/  LDL.LU.64 R10, [R1+0x4df0] ;  /* 0x004df000010a7983 */ /* 0x001ea80000300a00 */
        /* <DEDUP_REMOVED lines=10> */
[----:B------:R-:W3:Y:S11]  /*2a8b0*/  LDL.LU.64 R12, [R1+0x4dc8] ;  /* 0x004dc800010c7983 */ /* 0x000ef60000300a00 */
[----:B------:R-:W-:Y:S06]  /*2a8c0*/  @!UPT UIADD3 URZ, URZ, URZ, URZ ;  /* 0x0000003f3f3ff290 */ /* 0x000fec000fffe03f */
[----:B------:R2:W-:Y:S01]  /*2a8d0*/  STL.64 [R1+0x1a0], R4 ;  /* 0x0001a00401007387 */ /* 0x0005e20000100a00 */
[----:B------:R-:W-:-:S03]  /*2a8e0*/  MOV R29, R7 ;  /* 0x00000007001d7202 */ /* 0x000fc60000000f00 */
[----:B------:R0:W-:Y:S01]  /*2a8f0*/  STL [R1+0x1a8], R6 ;  /* 0x0001a80601007387 */ /* 0x0001e20000100800 */
[----:B--2---:R-:W-:Y:S01]  /*2a900*/  IMAD.MOV.U32 R5, RZ, RZ, R14 ;  /* 0x000000ffff057224 */ /* 0x004fe200078e000e */
[----:B0-----:R-:W-:Y:S02]  /*2a910*/  MOV R6, R15 ;  /* 0x0000000f00067202 */ /* 0x001fe40000000f00 */
[----:B---3--:R-:W-:Y:S02]  /*2a920*/  MOV R4, R13 ;  /* 0x0000000d00047202 */ /* 0x008fe40000000f00 */
[----:B------:R-:W2:Y:S04]  /*2a930*/  LDL.LU R13, [R1+0x4dc0] ;  /* 0x004dc000010d7983 */ /* 0x000ea80000300800 */
[----:B------:R-:W2:Y:S04]  /*2a940*/  LDL.LU R14, [R1+0x4dbc] ;  /* 0x004dbc00010e7983 */ /* 0x000ea80000300800 */
[----:B------:R-:W2:Y:S04]  /*2a950*/  LDL.LU R15, [R1+0x4db8] ;  /* 0x004db800010f7983 */ /* 0x000ea80000300800 */
[----:B------:R-:W3:Y:S04]  /*2a960*/  LDL.LU R7, [R1+0x1c] ;  /* 0x00001c0001077983 */ /* 0x000ee80000300800 */
[----:B---3--:R0:W-:Y:S04]  /*2a970*/  STL.64 [R1+0x4d08], R6 ;  /* 0x004d080601007387 */ /* 0x0081e80000100a00 */
[----:B------:R1:W-:Y:S04]  /*2a980*/  STL.64 [R1+0x4d00], R4 ;  /* 0x004d000401007387 */ /* 0x0003e80000100a00 */
[----:B0-----:R-:W3:Y:S01]  /*2a990*/  LDL R6, [R1+0x88] ;  /* 0x0000880001067983 */ /* 0x001ee20000100800 */
[----:B-1----:R-:W-:Y:S01]  /*2a9a0*/  MOV R4, R11 ;  /* 0x0000000b00047202 */ /* 0x002fe20000000f00 */
[----:B------:R-:W-:-:S02]  /*2a9b0*/  IMAD.MOV.U32 R5, RZ, RZ, R10 ;  /* 0x000000ffff057224 */ /* 0x000fc400078e000a */
[----:B------:R-:W3:Y:S05]  /*2a9c0*/  LDL R7, [R1+0x8c] ;  /* 0x00008c0001077983 */ /* 0x000eea0000100800 */
        /* <DEDUP_REMOVED lines=12> */
[----:B0-----:R-:W2:Y:S04]  /*2aa90*/  LDL.LU.64 R22, [R1+0x4da0] ;  /* 0x004da00001167983 */ /* 0x001ea80000300a00 */
[----:B------:R-:W2:Y:S02]  /*2aaa0*/  LDL.LU.64 R20, [R1+0x4d98] ;  /* 0x004d980001147983 */ /* 0x000ea40000300a00 */
[C---:B--2---:R-:W-:Y:S02]  /*2aab0*/  HMMA.16816.F32.BF16 R8, R12.reuse, R8, R20 ;  /* 0x000000080c08723c */ /* 0x044fe40000041814 */
[----:B------:R-:W3:Y:S04]  /*2aac0*/  LDL.LU.64 R22, [R1+0x4d90] ;  /* 0x004d900001167983 */ /* 0x000ee80000300a00 */
[----:B------:R-:W3:Y:S11]  /*2aad0*/  LDL.LU.64 R20, [R1+0x4d88] ;  /* 0x004d880001147983 */ /* 0x000ef60000300a00 */
[----:B------:R-:W-:Y:S06]  /*2aae0*/  @!UPT UIADD3 URZ, URZ, URZ, URZ ;  /* 0x0000003f3f3ff290 */ /* 0x000fec000fffe03f */
[----:B------:R-:W-:Y:S04]  /*2aaf0*/  STL.64 [R1+0x170], R8 ;  /* 0x0001700801007387 */ /* 0x000fe80000100a00 */
[----:B------:R0:W-:Y:S04]  /*2ab00*/  STL.64 [R1+0x178], R10 ;  /* 0x0001780a01007387 */ /* 0x0001e80000100a00 */
[----:B0-----:R-:W2:Y:S04]  /*2ab10*/  LDL.LU.64 R10, [R1+0x4d80] ;  /* 0x004d8000010a7983 */ /* 0x001ea80000300a00 */
[----:B------:R-:W2:Y:S02]  /*2ab20*/  LDL.LU.64 R8, [R1+0x4d78] ;  /* 0x004d780001087983 */ /* 0x000ea40000300a00 */
[----:B--2---:R-:W-:Y:S02]  /*2ab30*/  HMMA.16816.F32.BF16 R12, R12, R24, R8 ;  /* 0x000000180c0c723c */ /* 0x004fe40000041808 */
[----:B------:R-:W3:Y:S04]  /*2ab40*/  LDL.LU.64 R10, [R1+0x4d70] ;  /* 0x004d7000010a7983 */ /* 0x000ee80000300a00 */
[----:B------:R-:W3:Y:S11]  /*2ab50*/  LDL.LU.64 R8, [R1+0x4d68] ;  /* 0x004d680001087983 */ /* 0x000ef60000300a00 */
[----:B------:R-:W-:Y:S06]  /*2ab60*/  @!UPT UIADD3 URZ, URZ, URZ, URZ ;  /* 0x0000003f3f3ff290 */ /* 0x000fec000fffe03f */
[----:B------:R-:W-:Y:S04]  /*2ab70*/  STL.64 [R1+0x90], R12 ;  /* 0x0000900c01007387 */ /* 0x000fe80000100a00 */
[----:B------:R0:W-:Y:S04]  /*2ab80*/  STL.64 [R1+0x98], R14 ;  /* 0x0000980e01007387 */ /* 0x0001e80000100a00 */
[----:B0-----:R-:W2:Y:S01]  /*2ab90*/  LDL.LU.64 R14, [R1+0x48] ;  /* 0x00004800010e7983 */ /* 0x001ea20000300a00 */
[C---:B---3--:R-:W-:Y:S11]  /*2aba0*/  HMMA.16816.F32.BF16 R20, R8.reuse, R6, R20 ;  /* 0x000000060814723c */ /* 0x048ff60000041814 */
[----:B------:R-:W-:Y:S11]  /*2abb0*/  @!UPT UIADD3 URZ, URZ, URZ, URZ ;  /* 0x0000003f3f3ff290 */ /* 0x000ff6000fffe03f */
[----:B------:R-:W-:Y:S01]  /*2abc0*/  @!UPT UIADD3 URZ, URZ, URZ, URZ ;  /* 0x0000003f3f3ff290 */ /* 0x000fe2000fffe03f */
[----:B------:R-:W-:Y:S04]  /*2abd0*/  STL.64 [R1+0x160], R20 ;  /* 0x0001601401007387 */ /* 0x000fe80000100a00 */
[----:B------:R0:W-:Y:S04]  /*2abe0*/  STL.64 [R1+0x168], R22 ;  /* 0x0001681601007387 */ /* 0x0001e80000100a00 */
[----:B0-----:R-:W4:Y:S04]  /*2abf0*/  LDL.LU.64 R22, [R1+0x4d60] ;  /* 0x004d600001167983 */ /* 0x001f280000300a00 */
[----:B------:R-:W4:Y:S02]  /*2ac00*/  LDL.LU.64 R20, [R1+0x4d58] ;  /* 0x004d580001147983 */ /* 0x000f240000300a00 */
[----:B----4-:R-:W-:Y:S11]  /*2ac10*/  HMMA.16816.F32.BF16 R20, R8, R18, R20 ;  /* 0x000000120814723c */ /* 0x010ff60000041814 */
[----:B------:R-:W-:Y:S11]  /*2ac20*/  @!UPT UIADD3 URZ, URZ, URZ, URZ ;  /* 0x0000003f3f3ff290 */ /* 0x000ff6000fffe03f */
[----:B------:R-:W-:Y:S01]  /*2ac30*/  @!UPT UIADD3 URZ, URZ, URZ, URZ ;  /* 0x0000003f3f3ff290 */ /* 0x000fe2000fffe03f */
[----:B------:R-:W-:Y:S04]  /*2ac40*/  STL.64 [R1+0x70], R20 ;  /* 0x0000701401007387 */ /* 0x000fe80000100a00 */
[----:B------:R0:W-:Y:S04]  /*2ac50*/  STL.64 [R1+0x78], R22 ;  /* 0x0000781601007387 */ /* 0x0001e80000100a00 */
[----:B0-----:R-:W2:Y:S04]  /*2ac60*/  LDL.LU.64 R22, [R1+0x4d50] ;  /* 0x004d500001167983 */ /* 0x001ea80000300a00 */
[----:B------:R-:W2:Y:S04]  /*2ac70*/  LDL.LU.64 R20, [R1+0x4d48] ;  /* 0x004d480001147983 */ /* 0x000ea80000300a00 */
[----:B------:R0:W-:Y:S04]  /*2ac80*/  STL.64 [R1+0x4d10], R18 ;  /* 0x004d101201007387 */ /* 0x0001e80000100a00 */
[----:B------:R-:W3:Y:S04]  /*2ac90*/  LDL.LU R16, [R1+0x20] ;  /* 0x0000200001107983 */ /* 0x000ee80000300800 */
[----:B------:R-:W3:Y:S04]  /*2aca0*/  LDL.LU R17, [R1+0x24] ;  /* 0x0000240001117983 */ /* 0x000ee80000300800 */
[----:B0-----:R-:W3:Y:S01]  /*2acb0*/  LDL.LU R18, [R1+0x28] ;  /* 0x0000280001127983 */ /* 0x001ee20000300800 */
[----:B------:R-:W-:-:S03]  /*2acc0*/  MOV R19, R3 ;  /* 0x0000000300137202 */ /* 0x000fc60000000f00 */
[----:B------:R-:W4:Y:S01]  /*2acd0*/  LDL.LU R3, [R1+0x4d40] ;  /* 0x004d400001037983 */ /* 0x000f220000300800 */
[C---:B--2---:R-:W-:Y:S11]  /*2ace0*/  HMMA.16816.F32.BF16 R20, R8.reuse, R14, R20 ;  /* 0x0000000e0814723c */ /* 0x044ff60000041814 */
[----:B------:R-:W-:Y:S11]  /*2acf0*/  @!UPT UIADD3 URZ, URZ, URZ, URZ ;  /* 0x0000003f3f3ff290 */ /* 0x000ff6000fffe03f */
[----:B------:R-:W-:Y:S01]  /*2ad00*/  @!UPT UIADD3 URZ, URZ, URZ, URZ ;  /* 0x0000003f3f3ff290 */ /* 0x000fe2000fffe03f */
        /* <DEDUP_REMOVED lines=9> */
[----:B------:R-:W-:Y:S04]  /*2ada0*/  STL.64 [R1+0x68], R10 ;  /* 0x0000680a01007387 */ /* 0x000fe80000100a00 */
[----:B----4-:R-:W0:Y:S04]  /*2adb0*/  LDSM.16.MT88.4 R8, [R3+0x22800] ;  /* 0x022800000308783b */ /* 0x010e280000004200 */
[----:B------:R-:W-:Y:S04]  /*2adc0*/  STL [R1+0x4cd0], R3 ;  /* 0x004cd00301007387 */ /* 0x000fe80000100800 */
[----:B0-----:R0:W-:Y:S04]  /*2add0*/  STL.64 [R1+0x4cb0], R10 ;  /* 0x004cb00a01007387 */ /* 0x0011e80000100a00 */
[----:B------:R1:W-:Y:S01]  /*2ade0*/  STL.64 [R1+0x4ca8], R8 ;  /* 0x004ca80801007387 */ /* 0x0003e20000100a00 */
[----:B0-----:R-:W-:Y:S01]  /*2adf0*/  MOV R10, R2 ;  /* 0x00000002000a7202 */ /* 0x001fe20000000f00 */
[----:B------:R-:W-:-:S02]  /*2ae00*/  IMAD.MOV.U32 R11, RZ, RZ, R28 ;  /* 0x000000ffff0b7224 */ /* 0x000fc400078e001c */
[----:B-1----:R-:W2:Y:S04]  /*2ae10*/  LDL.LU R8, [R1+0xb0] ;  /* 0x0000b00001087983 */ /* 0x002ea80000300800 */
[----:B------:R-:W2:Y:S04]  /*2ae20*/  LDL.LU R9, [R1+0xb4] ;  /* 0x0000b40001097983 */ /* 0x000ea80000300800 */
[----:B------:R-:W4:Y:S04]  /*2ae30*/  LDL.LU R2, [R1+0x4d1c] ;  /* 0x004d1c0001027983 */ /* 0x000f280000300800 */
[----:B------:R-:W2:Y:S01]  /*2ae40*/  LDL.LU R28, [R1+0x4d18] ;  /* 0x004d1800011c7983 */ /* 0x000ea20000300800 */
[----:B---3--:R-:W-:Y:S03]  /*2ae50*/  HMMA.16816.F32.BF16 R4, R20, R6, R16 ;  /* 0x000000061404723c */ /* 0x008fe60000041810 */
[----:B------:R-:W3:Y:S11]  /*2ae60*/  LDL.LU.64 R18, [R1+0x4d10] ;  /* 0x004d100001127983 */ /* 0x000ef60000300a00 */
[----:B------:R-:W-:Y:S09]  /*2ae70*/  @!UPT UIADD3 URZ, URZ, URZ, URZ ;  /* 0x0000003f3f3ff290 */ /* 0x000ff2000fffe03f */
[----:B------:R-:W-:Y:S04]  /*2ae80*/  STL.64 [R1+0x150], R4 ;  /* 0x0001500401007387 */ /* 0x000fe80000100a00 */
[----:B------:R0:W-:Y:S04]  /*2ae90*/  STL.64 [R1+0x158], R6 ;  /* 0x0001580601007387 */ /* 0x0001e80000100a00 */
[----:B0-----:R-:W2:Y:S04]  /*2aea0*/  LDL.LU.64 R6, [R1+0x4d08] ;  /* 0x004d080001067983 */ /* 0x001ea80000300a00 */
[----:B------:R-:W2:Y:S01]  /*2aeb0*/  LDL.LU.64 R4, [R1+0x4d00] ;  /* 0x004d000001047983 */ /* 0x000ea20000300a00 */
[----:B---3--:R-:W-:-:S02]  /*2aec0*/  MOV R12, R18 ;  /* 0x00000012000c7202 */ /* 0x008fc40000000f00 */
[----:B------:R-:W-:Y:S01]  /*2aed0*/  MOV R3, R19 ;  /* 0x0000001300037202 */ /* 0x000fe20000000f00 */
[C---:B--2---:R-:W-:Y:S11]  /*2aee0*/  HMMA.16816.F32.BF16 R4, R20.reuse, R18, R4 ;  /* 0x000000121404723c */ /* 0x044ff60000041804 */
[----:B------:R-:W-:Y:S11]  /*2aef0*/  @!UPT UIADD3 URZ, URZ, URZ, URZ ;  /* 0x0000003f3f3ff290 */ /* 0x000ff6000fffe03f */
[----:B------:R-:W-:Y:S01]  /*2af00*/  @!UPT UIADD3 URZ, URZ, URZ, URZ ;  /* 0x0000003f3f3ff290 */ /* 0x000fe2000fffe03f */
[----:B------:R-:W-:Y:S04]  /*2af10*/  STL.64 [R1+0x140], R4 ;  /* 0x0001400401007387 */ /* 0x000fe80000100a00 */
[----:B------:R-:W-:Y:S04]  /*2af20*/  STL.64 [R1+0x148], R6 ;  /* 0x0001480601007387 */ /* 0x000fe80000100a00 */
[----:B------:R-:W2:Y:S04]  /*2af30*/  LDL.LU.64 R18, [R1+0x4cf8] ;  /* 0x004cf80001127983 */ /* 0x000ea80000300a00 */
[----:B------:R-:W2:Y:S04]  /*2af40*/  LDL.LU.64 R16, [R1+0x4cf0] ;  /* 0x004cf00001107983 */ /* 0x000ea80000300a00 */
[----:B----4-:R-:W0:Y:S01]  /*2af50*/  LDSM.16.MT88.4 R4, [R2+0x23000] ;  /* 0x023000000204783b */ /* 0x010e220000004200 */
[----:B------:R-:W-:Y:S03]  /*2af60*/  HMMA.16816.F32.BF16 R8, R20, R14, R8 ;  /* 0x0000000e1408723c */ /* 0x000fe60000041808 */
[----:B------:R-:W-:Y:S04]  /*2af70*/  STL [R1+0x4cb8], R2 ;  /* 0x004cb80201007387 */ /* 0x000fe80000100800 */
[----:B0-----:R0:W-:Y:S04]  /*2af80*/  STL.64 [R1+0x4c88], R6 ;  /* 0x004c880601007387 */ /* 0x0011e80000100a00 */
[----:B------:R-:W-:Y:S11]  /*2af90*/  STL.64 [R1+0x4c80], R4 ;  /* 0x004c800401007387 */ /* 0x000ff60000100a00 */
[----:B------:R-:W-:Y:S01]  /*2afa0*/  @!UPT UIADD3 URZ, URZ, URZ, URZ ;  /* 0x0000003f3f3ff290 */ /* 0x000fe2000fffe03f */
[----:B------:R1:W-:Y:S01]  /*2afb0*/  STL.64 [R1+0x130], R8 ;  /* 0x0001300801007387 */ /* 0x0003e20000100a00 */
[----:B0-----:R-:W-:Y:S01]  /*2afc0*/  IMAD.MOV.U32 R6, RZ, RZ, R12 ;  /* 0x000000ffff067224 */ /* 0x001fe200078e000c */
[----:B-1----:R-:W-:Y:S01]  /*2afd0*/  MOV R9, R14 ;  /* 0x0000000e00097202 */ /* 0x002fe20000000f00 */
[----:B------:R-:W-:Y:S02]  /*2afe0*/  IMAD.MOV.U32 R8, RZ, RZ, R15 ;  /* 0x000000ffff087224 */ /* 0x000fe400078e000f */
[----:B------:R-:W0:Y:S04]  /*2aff0*/  LDSM.16.M88.4 R12, [R28+0x80] ;  /* 0x000080001c0c783b */ /* 0x000e280000000200 */
[----:B------:R-:W-:Y:S01]  /*2b000*/  STL.64 [R1+0x138], R10 ;  /* 0x0001380a01007387 */ /* 0x000fe20000100a00 */
[----:B------:R-:W-:-:S03]  /*2b010*/  IMAD.MOV.U32 R2, RZ, RZ, R27 ;  /* 0x000000ffff027224 */ /* 0x000fc600078e001b */
[----:B0-----:R-:W-:Y:S01]  /*2b020*/  STL.64 [R1+0x20], R12 ;  /* 0x0000200c01007387 */ /* 0x001fe20000100a00 */
[----:B------:R-:W-:Y:S02]  /*2b030*/  MOV R5, R12 ;  /* 0x0000000c00057202 */ /* 0x000fe40000000f00 */
[----:B------:R-:W-:Y:S01]  /*2b040*/  MOV R4, R13 ;  /* 0x0000000d00047202 */ /* 0x000fe20000000f00 */
[----:B------:R-:W-:Y:S04]  /*2b050*/  STL.64 [R1+0x28], R14 ;  /* 0x0000280e01007387 */ /* 0x000fe80000100a00 */
[----:B------:R-:W0:Y:S04]  /*2b060*/  LDSM.16.M88.4 R12, [R28+0x8080] ;  /* 0x008080001c0c783b */ /* 0x000e280000000200 */
[----:B0-----:R0:W-:Y:S04]  /*2b070*/  STL.64 [R1+0x30], R12 ;  /* 0x0000300c01007387 */ /* 0x0011e80000100a00 */
[----:B------:R1:W-:Y:S04]  /*2b080*/  STL.64 [R1+0x38], R14 ;  /* 0x0000380e01007387 */ /* 0x0003e80000100a00 */
[----:B0-----:R-:W3:Y:S04]  /*2b090*/  LDL.LU R12, [R1+0x100] ;  /* 0x00010000010c7983 */ /* 0x001ee80000300800 */
[----:B------:R-:W3:Y:S04]  /*2b0a0*/  LDL.LU R13, [R1+0x104] ;  /* 0x00010400010d7983 */ /* 0x000ee80000300800 */
[----:B-1----:R-:W3:Y:S04]  /*2b0b0*/  LDL.LU R14, [R1+0x108] ;  /* 0x00010800010e7983 */ /* 0x002ee80000300800 */
[----:B------:R-:W3:Y:S01]  /*2b0c0*/  LDL.LU R15, [R1+0x10c] ;  /* 0x00010c00010f7983 */ /* 0x000ee20000300800 */
[----:B--2---:R-:W-:Y:S03]  /*2b0d0*/  HMMA.16816.F32.BF16 R16, R20, R26, R16 ;  /* 0x0000001a1410723c */ /* 0x004fe60000041810 */
[----:B------:R-:W0:Y:S04]  /*2b0e0*/  LDSM.16.M88.4 R24, [R28+0x10080] ;  /* 0x010080001c18783b */ /* 0x000e280000000200 */
[----:B------:R-:W2:Y:S01]  /*2b0f0*/  LDL.LU R20, [R1+0xe0] ;  /* 0x0000e00001147983 */ /* 0x000ea20000300800 */
[----:B------:R-:W-:Y:S11]  /*2b100*/  MOV R23, R0 ;  /* 0x0000000000177202 */ /* 0x000ff60000000f00 */
[----:B------:R-:W-:Y:S04]  /*2b110*/  @!UPT UIADD3 URZ, URZ, URZ, URZ ;  /* 0x0000003f3f3ff290 */ /* 0x000fe8000fffe03f */
[----:B------:R-:W-:Y:S04]  /*2b120*/  STL.64 [R1+0x120], R16 ;  /* 0x0001201001007387 */ /* 0x000fe80000100a00 */
[----:B------:R1:W-:Y:S04]  /*2b130*/  STL.64 [R1+0x128], R18 ;  /* 0x0001281201007387 */ /* 0x0003e80000100a00 */
[----:B------:R-:W2:Y:S04]  /*2b140*/  LDL.LU R21, [R1+0xe4] ;  /* 0x0000e40001157983 */ /* 0x000ea80000300800 */
[----:B------:R-:W2:Y:S04]  /*2b150*/  LDL.LU R22, [R1+0xe8] ;  /* 0x0000e80001167983 */ /* 0x000ea80000300800 */
[----:B------:R-:W4:Y:S04]  /*2b160*/  LDL.LU R0, [R1+0x4ce8] ;  /* 0x004ce80001007983 */ /* 0x000f280000300800 */
[----:B-1----:R-:W2:Y:S04]  /*2b170*/  LDL.LU.64 R18, [R1+0x88] ;  /* 0x0000880001127983 */ /* 0x002ea80000300a00 */
[----:B0-----:R-:W-:Y:S04]  /*2b180*/  STL.64 [R1+0x10], R24 ;  /* 0x0000101801007387 */ /* 0x001fe80000100a00 */
[----:B------:R-:W-:Y:S04]  /*2b190*/  STL.64 [R1+0x18], R26 ;  /* 0x0000181a01007387 */ /* 0x000fe80000100a00 */
[----:B------:R-:W0:Y:S04]  /*2b1a0*/  LDSM.16.M88.4 R24, [R28+0x18080] ;  /* 0x018080001c18783b */ /* 0x000e280000000200 */
[----:B0-----:R-:W-:Y:S01]  /*2b1b0*/  STL.64 [R1], R24 ;  /* 0x0000001801007387 */ /* 0x001fe20000100a00 */
[----:B------:R-:W-:-:S03]  /*2b1c0*/  MOV R28, R27 ;  /* 0x0000001b001c7202 */ /* 0x000fc60000000f00 */
[----:B------:R0:W-:Y:S04]  /*2b1d0*/  STL [R1+0x8], R26 ;  /* 0x0000081a01007387 */ /* 0x0001e80000100800 */
[----:B0-----:R-:W2:Y:S04]  /*2b1e0*/  LDL.LU.64 R26, [R1+0x4ce0] ;  /* 0x004ce000011a7983 */ /* 0x001ea80000300a00 */
[----:B------:R-:W2:Y:S04]  /*2b1f0*/  LDL.LU.64 R24, [R1+0x4cd8] ;  /* 0x004cd80001187983 */ /* 0x000ea80000300a00 */
[----:B------:R-:W-:Y:S01]  /*2b200*/  STL [R1+0x4b60], R28 ;  /* 0x004b601c01007387 */ /* 0x000fe20000100800 */
[----:B------:R-:W-:Y:S01]  /*2b210*/  MOV R11, R29 ;  /* 0x0000001d000b7202 */ /* 0x000fe20000000f00 */
[----:B--2---:R-:W-:Y:S11]  /*2b220*/  HMMA.16816.F32.BF16 R20, R24, R18, R20 ;  /* 0x000000121814723c */ /* 0x004ff60000041814 */
[----:B------:R-:W-:Y:S11]  /*2b230*/  @!UPT UIADD3 URZ, URZ, URZ, URZ ;  /* 0x0000003f3f3ff290 */ /* 0x000ff6000fffe03f */
[----:B------:R-:W-:Y:S01]  /*2b240*/  @!UPT UIADD3 URZ, URZ, URZ, URZ ;  /* 0x0000003f3f3ff290 */ /* 0x000fe2000fffe03f */
[----:B------:R-:W-:Y:S04]  /*2b250*/  STL.64 [R1+0x110], R20 ;  /* 0x0001101401007387 */ /* 0x000fe80000100a00 */
[----:B------:R-:W-:Y:S04]  /*2b260*/  STL.64 [R1+0x118], R22 ;  /* 0x0001181601007387 */ /* 0x000fe80000100a00 */
[----:B----4-:R-:W0:Y:S04]  /*2b270*/  LDSM.16.MT88.4 R20, [R0+0x23000] ;  /* 0x023000000014783b */ /* 0x010e280000004200 */
[----:B------:R-:W-:Y:S04]  /*2b280*/  STL [R1+0x4c70], R0 ;  /* 0x004c700001007387 */ /* 0x000fe80000100800 */
[----:B0-----:R0:W-:Y:S04]  /*2b290*/  STL.64 [R1+0x4c58], R22 ;  /* 0x004c581601007387 */ /* 0x0011e80000100a00 */
[----:B------:R-:W-:Y:S01]  /*2b2a0*/  STL.64 [R1+0x4c50], R20 ;  /* 0x004c501401007387 */ /* 0x000fe20000100a00 */
[----:B0-----:R-:W-:Y:S01]  /*2b2b0*/  IMAD.MOV.U32 R23, RZ, RZ, R8 ;  /* 0x000000ffff177224 */ /* 0x001fe200078e0008 */
[----:B------:R-:W-:-:S02]  /*2b2c0*/  MOV R22, R9 ;  /* 0x0000000900167202 */ /* 0x000fc40000000f00 */
[----:B------:R-:W2:Y:S04]  /*2b2d0*/  LDL.LU R8, [R1+0x1a0] ;  /* 0x0001a00001087983 */ /* 0x000ea80000300800 */
[----:B------:R-:W2:Y:S04]  /*2b2e0*/  LDL.LU R9, [R1+0x1a4] ;  /* 0x0001a40001097983 */ /* 0x000ea80000300800 */
[----:B------:R-:W4:Y:S04]  /*2b2f0*/  LDL.LU R10, [R1+0x1a8] ;  /* 0x0001a800010a7983 */ /* 0x000f280000300800 */
[----:B------:R-:W2:Y:S01]  /*2b300*/  LDL.LU R29, [R1+0x4cd4] ;  /* 0x004cd400011d7983 */ /* 0x000ea20000300800 */
[----:B------:R-:W-:Y:S01]  /*2b310*/  MOV R7, R3 ;  /* 0x0000000300077202 */ /* 0x000fe20000000f00 */
[----:B------:R-:W-:Y:S01]  /*2b320*/  IMAD.MOV.U32 R3, RZ, RZ, R18 ;  /* 0x000000ffff037224 */ /* 0x000fe200078e0012 */
[----:B------:R-:W-:-:S02]  /*2b330*/  MOV R28, R19 ;  /* 0x00000013001c7202 */ /* 0x000fc40000000f00 */
[----:B--2---:R-:W0:Y:S04]  /*2b340*/  LDSM.16.MT88.4 R16, [R29+0x23000] ;  /* 0x023000001d10783b */ /* 0x004e280000004200 */
[----:B----4-:R-:W-:Y:S04]  /*2b350*/  STL.64 [R1+0x4cc8], R10 ;  /* 0x004cc80a01007387 */ /* 0x010fe80000100a00 */
[----:B------:R1:W-:Y:S04]  /*2b360*/  STL.64 [R1+0x4cc0], R8 ;  /* 0x004cc00801007387 */ /* 0x0003e80000100a00 */
[----:B-1----:R-:W2:Y:S04]  /*2b370*/  LDL.LU R8, [R1+0x1c0] ;  /* 0x0001c00001087983 */ /* 0x002ea80000300800 */
[----:B------:R-:W2:Y:S04]  /*2b380*/  LDL.LU R9, [R1+0x1c4] ;  /* 0x0001c40001097983 */ /* 0x000ea80000300800 */
[----:B------:R-:W2:Y:S04]  /*2b390*/  LDL.LU R10, [R1+0x1c8] ;  /* 0x0001c800010a7983 */ /* 0x000ea80000300800 */
[----:B------:R-:W2:Y:S04]  /*2b3a0*/  LDL.LU R11, [R1+0x1cc] ;  /* 0x0001cc00010b7983 */ /* 0x000ea80000300800 */
[----:B0-----:R-:W-:Y:S04]  /*2b3b0*/  STL [R1+0x4c10], R16 ;  /* 0x004c101001007387 */ /* 0x001fe80000100800 */
[----:B------:R-:W-:Y:S04]  /*2b3c0*/  STL [R1+0x4c0c], R17 ;  /* 0x004c0c1101007387 */ /* 0x000fe80000100800 */
[----:B------:R0:W-:Y:S04]  /*2b3d0*/  STL [R1+0x4c08], R18 ;  /* 0x004c081201007387 */ /* 0x0001e80000100800 */
[----:B------:R-:W-:Y:S01]  /*2b3e0*/  STL [R1+0x4c04], R19 ;  /* 0x004c041301007387 */ /* 0x000fe20000100800 */
[----:B0-----:R-:W-:-:S03]  /*2b3f0*/  MOV R18, R3 ;  /* 0x0000000300127202 */ /* 0x001fc60000000f00 */
[----:B------:R-:W4:Y:S01]  /*2b400*/  LDL.LU R3, [R1+0x4cd0] ;  /* 0x004cd00001037983 */ /* 0x000f220000300800 */
[C---:B---3--:R-:W-:Y:S03]  /*2b410*/  HMMA.16816.F32.BF16 R12, R24.reuse, R6, R12 ;  /* 0x00000006180c723c */ /* 0x048fe6000004180c */
[----:B------:R-:W-:Y:S04]  /*2b420*/  STL [R1+0x4c00], R29 ;  /* 0x004c001d01007387 */ /* 0x000fe80000100800 */
[----:B------:R-:W-:Y:S04]  /*2b430*/  STL.64 [R1+0x4ca0], R6 ;  /* 0x004ca00601007387 */ /* 0x000fe80000100a00 */
[----:B------:R0:W-:Y:S11]  /*2b440*/  STL.64 [R1+0x4c98], R4 ;  /* 0x004c980401007387 */ /* 0x0001f60000100a00 */
[----:B------:R-:W-:Y:S01]  /*2b450*/  @!UPT UIADD3 URZ, URZ, URZ, URZ ;  /* 0x0000003f3f3ff290 */ /* 0x000fe2000fffe03f */
[----:B------:R-:W-:Y:S04]  /*2b460*/  STL.64 [R1+0x100], R12 ;  /* 0x0001000c01007387 */ /* 0x000fe80000100a00 */
[----:B------:R-:W-:Y:S04]  /*2b470*/  STL.64 [R1+0x108], R14 ;  /* 0x0001080e01007387 */ /* 0x000fe80000100a00 */
[----:B0-----:R-:W3:Y:S04]  /*2b480*/  LDL.LU R4, [R1+0x190] ;  /* 0x0001900001047983 */ /* 0x001ee80000300800 */
[----:B------:R-:W3:Y:S04]  /*2b490*/  LDL.LU R5, [R1+0x194] ;  /* 0x0001940001057983 */ /* 0x000ee80000300800 */
[----:B------:R-:W3:Y:S04]  /*2b4a0*/  LDL.LU R6, [R1+0x198] ;  /* 0x0001980001067983 */ /* 0x000ee80000300800 */
[----:B------:R-:W3:Y:S04]  /*2b4b0*/  LDL.LU R7, [R1+0x19c] ;  /* 0x00019c0001077983 */ /* 0x000ee80000300800 */
[----:B----4-:R-:W0:Y:S04]  /*2b4c0*/  LDSM.16.MT88.4 R12, [R3+0x23000] ;  /* 0x02300000030c783b */ /* 0x010e280000004200 */
[----:B0-----:R-:W-:Y:S04]  /*2b4d0*/  STL.64 [R1+0x4bd0], R14 ;  /* 0x004bd00e01007387 */ /* 0x001fe80000100a00 */
[----:B------:R0:W-:Y:S04]  /*2b4e0*/  STL.64 [R1+0x4bc8], R12 ;  /* 0x004bc80c01007387 */ /* 0x0001e80000100a00 */
[----:B0-----:R-:W4:Y:S01]  /*2b4f0*/  LDL.LU.64 R12, [R1] ;  /* 0x00000000010c7983 */ /* 0x001f220000300a00 */
[----:B--2---:R-:W-:Y:S03]  /*2b500*/  HMMA.16816.F32.BF16 R8, R24, R22, R8 ;  /* 0x000000161808723c */ /* 0x004fe60000041808 */
[----:B------:R-:W-:Y:S11]  /*2b510*/  STL [R1+0x4b64], R3 ;  /* 0x004b640301007387 */ /* 0x000ff60000100800 */
[----:B------:R-:W-:Y:S09]  /*2b520*/  @!UPT UIADD3 URZ, URZ, URZ, URZ ;  /* 0x0000003f3f3ff290 */ /* 0x000ff2000fffe03f */
[----:B------:R0:W-:Y:S01]  /*2b530*/  STL.64 [R1+0xf0], R8 ;  /* 0x0000f00801007387 */ /* 0x0001e20000100a00 */
[----:B------:R-:W-:Y:S02]  /*2b540*/  MOV R14, R10 ;  /* 0x0000000a000e7202 */ /* 0x000fe40000000f00 */
[----:B------:R-:W-:Y:S02]  /*2b550*/  MOV R15, R11 ;  /* 0x0000000b000f7202 */ /* 0x000fe40000000f00 */
[----:B------:R-:W2:Y:S04]  /*2b560*/  LDL.LU.64 R10, [R1+0x4cc8] ;  /* 0x004cc800010a7983 */ /* 0x000ea80000300a00 */
[----:B0-----:R-:W2:Y:S04]  /*2b570*/  LDL.LU.64 R8, [R1+0x4cc0] ;  /* 0x004cc00001087983 */ /* 0x001ea80000300a00 */
[----:B------:R0:W-:Y:S04]  /*2b580*/  STL.64 [R1+0x4c90], R22 ;  /* 0x004c901601007387 */ /* 0x0001e80000100a00 */
[----:B------:R-:W2:Y:S04]  /*2b590*/  LDL.LU R20, [R1+0x180] ;  /* 0x0001800001147983 */ /* 0x000ea80000300800 */
[----:B------:R-:W2:Y:S04]  /*2b5a0*/  LDL.LU R21, [R1+0x184] ;  /* 0x0001840001157983 */ /* 0x000ea80000300800 */
[----:B0-----:R-:W2:Y:S04]  /*2b5b0*/  LDL.LU R22, [R1+0x188] ;  /* 0x0001880001167983 */ /* 0x001ea80000300800 */
[----:B------:R-:W2:Y:S04]  /*2b5c0*/  LDL.LU R23, [R1+0x18c] ;  /* 0x00018c0001177983 */ /* 0x000ea80000300800 */
[----:B------:R0:W-:Y:S04]  /*2b5d0*/  STL.64 [R1+0x4c68], R14 ;  /* 0x004c680e01007387 */ /* 0x0001e80000100a00 */
[----:B----4-:R-:W-:Y:S04]  /*2b5e0*/  STL.64 [R1+0x4c60], R12 ;  /* 0x004c600c01007387 */ /* 0x010fe80000100a00 */
[----:B0-----:R-:W2:Y:S01]  /*2b5f0*/  LDL.LU R14, [R1+0xa8] ;  /* 0x0000a800010e7983 */ /* 0x001ea20000300800 */
[----:B------:R-:W-:-:S03]  /*2b600*/  IMAD.MOV.U32 R15, RZ, RZ, R2 ;  /* 0x000000ffff0f7224 */ /* 0x000fc600078e0002 */
[----:B------:R-:W4:Y:S01]  /*2b610*/  LDL.LU R2, [R1+0x4cb8] ;  /* 0x004cb80001027983 */ /* 0x000f220000300800 */
[----:B------:R-:W-:-:S03]  /*2b620*/  IMAD.MOV.U32 R19, RZ, RZ, R28 ;  /* 0x000000ffff137224 */ /* 0x000fc600078e001c */
[----:B--2---:R-:W-:Y:S01]  /*2b630*/  HMMA.16816.F32.BF16 R24, R24, R14, R8 ;  /* 0x0000000e1818723c */ /* 0x004fe20000041808 */
[----:B------:R-:W3:Y:S04]  /*2b640*/  LDL.LU.64 R10, [R1+0x4cb0] ;  /* 0x004cb000010a7983 */ /* 0x000ee80000300a00 */
[----:B------:R-:W3:Y:S11]  /*2b650*/  LDL.LU.64 R8, [R1+0x4ca8] ;  /* 0x004ca80001087983 */ /* 0x000ef60000300a00 */
[----:B------:R-:W-:Y:S07]  /*2b660*/  @!UPT UIADD3 URZ, URZ, URZ, URZ ;  /* 0x0000003f3f3ff290 */ /* 0x000fee000fffe03f */
[----:B------:R0:W-:Y:S01]  /*2b670*/  STL.64 [R1+0xe0], R24 ;  /* 0x0000e01801007387 */ /* 0x0001e20000100a00 */
[----:B------:R-:W-:-:S03]  /*2b680*/  MOV R29, R27 ;  /* 0x0000001b001d7202 */ /* 0x000fc60000000f00 */
[----:B------:R1:W-:Y:S04]  /*2b690*/  STL [R1+0xe8], R26 ;  /* 0x0000e81a01007387 */ /* 0x0003e80000100800 */
[----:B0-----:R-:W2:Y:S04]  /*2b6a0*/  LDL.LU R24, [R1+0x170] ;  /* 0x0001700001187983 */ /* 0x001ea80000300800 */
[----:B------:R-:W2:Y:S04]  /*2b6b0*/  LDL.LU R25, [R1+0x174] ;  /* 0x0001740001197983 */ /* 0x000ea80000300800 */
[----:B-1----:R-:W2:Y:S04]  /*2b6c0*/  LDL.LU R26, [R1+0x178] ;  /* 0x00017800011a7983 */ /* 0x002ea80000300800 */
[----:B------:R-:W2:Y:S04]  /*2b6d0*/  LDL.LU R27, [R1+0x17c] ;  /* 0x00017c00011b7983 */ /* 0x000ea80000300800 */
[----:B------:R-:W-:Y:S01]  /*2b6e0*/  STL [R1+0x4c14], R29 ;  /* 0x004c141d01007387 */ /* 0x000fe20000100800 */
[----:B---3--:R-:W-:Y:S11]  /*2b6f0*/  HMMA.16816.F32.BF16 R4, R8, R18, R4 ;  /* 0x000000120804723c */ /* 0x008ff60000041804 */
[----:B------:R-:W-:Y:S11]  /*2b700*/  @!UPT UIADD3 URZ, URZ, URZ, URZ ;  /* 0x0000003f3f3ff290 */ /* 0x000ff6000fffe03f */
[----:B------:R-:W-:Y:S02]  /*2b710*/  @!UPT UIADD3 URZ, URZ, URZ, URZ ;  /* 0x0000003f3f3ff290 */ /* 0x000fe4000fffe03f */
[----:B------:R-:W-:Y:S01]  /*2b720*/  MOV R18, R6 ;  /* 0x0000000600127202 */ /* 0x000fe20000000f00 */
[----:B------:R-:W-:Y:S01]  /*2b730*/  IMAD.MOV.U32 R17, RZ, RZ, R5 ;  /* 0x000000ffff117224 */ /* 0x000fe200078e0005 */
[----:B------:R-:W-:Y:S02]  /*2b740*/  MOV R19, R7 ;  /* 0x0000000700137202 */ /* 0x000fe40000000f00 */
[----:B------:R-:W-:Y:S01]  /*2b750*/  MOV R16, R4 ;  /* 0x0000000400107202 */ /* 0x000fe20000000f00 */
[----:B------:R-:W3:Y:S04]  /*2b760*/  LDL.LU.64 R6, [R1+0x4ca0] ;  /* 0x004ca00001067983 */ /* 0x000ee80000300a00 */
[----:B------:R-:W2:Y:S04]  /*2b770*/  LDL.LU.64 R4, [R1+0x4c98] ;  /* 0x004c980001047983 */ /* 0x000ea80000300a00 */
[----:B------:R2:W-:Y:S04]  /*2b780*/  STL [R1+0x4c24], R16 ;  /* 0x004c241001007387 */ /* 0x0005e80000100800 */
[----:B------:R0:W-:Y:S04]  /*2b790*/  STL [R1+0x4c20], R17 ;  /* 0x004c201101007387 */ /* 0x0001e80000100800 */
[----:B------:R-:W-:Y:S04]  /*2b7a0*/  STL [R1+0x4c1c], R18 ;  /* 0x004c1c1201007387 */ /* 0x000fe80000100800 */
[----:B------:R-:W-:Y:S01]  /*2b7b0*/  STL [R1+0x4c18], R19 ;  /* 0x004c181301007387 */ /* 0x000fe20000100800 */
[----:B--2---:R-:W-:Y:S01]  /*2b7c0*/  IMAD.MOV.U32 R16, RZ, RZ, R5 ;  /* 0x000000ffff107224 */ /* 0x004fe200078e0005 */
[----:B0-----:R-:W-:-:S02]  /*2b7d0*/  MOV R17, R4 ;  /* 0x0000000400117202 */ /* 0x001fc40000000f00 */
[C---:B---3--:R-:W-:Y:S01]  /*2b7e0*/  HMMA.16816.F32.BF16 R4, R8.reuse, R6, R20 ;  /* 0x000000060804723c */ /* 0x048fe20000041814 */
[----:B------:R-:W2:Y:S11]  /*2b7f0*/  LDL.LU.64 R22, [R1+0x4c90] ;  /* 0x004c900001167983 */ /* 0x000eb60000300a00 */
[----:B------:R-:W-:Y:S11]  /*2b800*/  @!UPT UIADD3 URZ, URZ, URZ, URZ ;  /* 0x0000003f3f3ff290 */ /* 0x000ff6000fffe03f */
[----:B------:R-:W-:Y:S04]  /*2b810*/  STL.64 [R1+0xc0], R4 ;  /* 0x0000c00401007387 */ /* 0x000fe80000100a00 */
[----:B------:R0:W-:Y:S04]  /*2b820*/  STL.64 [R1+0xc8], R6 ;  /* 0x0000c80601007387 */ /* 0x0001e80000100a00 */
[----:B0-----:R-:W3:Y:S04]  /*2b830*/  LDL.LU.64 R6, [R1+0x4c88] ;  /* 0x004c880001067983 */ /* 0x001ee80000300a00 */
[----:B------:R-:W3:Y:S01]  /*2b840*/  LDL.LU.64 R4, [R1+0x4c80] ;  /* 0x004c800001047983 */ /* 0x000ee20000300a00 */
[C---:B--2---:R-:W-:Y:S11]  /*2b850*/  HMMA.16816.F32.BF16 R24, R8.reuse, R22, R24 ;  /* 0x000000160818723c */ /* 0x044ff60000041818 */
[----:B------:R-:W-:Y:S11]  /*2b860*/  @!UPT UIADD3 URZ, URZ, URZ, URZ ;  /* 0x0000003f3f3ff290 */ /* 0x000ff6000fffe03f */
[----:B------:R-:W-:Y:S02]  /*2b870*/  @!UPT UIADD3 URZ, URZ, URZ, URZ ;  /* 0x0000003f3f3ff290 */ /* 0x000fe4000fffe03f */
[----:B------:R-:W-:Y:S01]  /*2b880*/  MOV R0, R24 ;  /* 0x0000001800007202 */ /* 0x000fe20000000f00 */
[----:B------:R-:W-:Y:S01]  /*2b890*/  IMAD.MOV.U32 R28, RZ, RZ, R25 ;  /* 0x000000ffff1c7224 */ /* 0x000fe200078e0019 */
[----:B------:R-:W-:Y:S02]  /*2b8a0*/  MOV R23, R26 ;  /* 0x0000001a00177202 */ /* 0x000fe40000000f00 */
[----:B------:R-:W-:Y:S02]  /*2b8b0*/  MOV R22, R27 ;  /* 0x0000001b00167202 */ /* 0x000fe40000000f00 */
[----:B----4-:R-:W0:Y:S04]  /*2b8c0*/  LDSM.16.MT88.4 R24, [R2+0x23800] ;  /* 0x023800000218783b */ /* 0x010e280000004200 */
[----:B0-----:R-:W-:Y:S04]  /*2b8d0*/  STL.64 [R1+0x4b70], R26 ;  /* 0x004b701a01007387 */ /* 0x001fe80000100a00 */
[----:B------:R0:W-:Y:S04]  /*2b8e0*/  STL.64 [R1+0x4b68], R24 ;  /* 0x004b681801007387 */ /* 0x0001e80000100a00 */
[----:B0-----:R-:W2:Y:S04]  /*2b8f0*/  LDL.LU R24, [R1+0x90] ;  /* 0x0000900001187983 */ /* 0x001ea80000300800 */
[----:B------:R-:W2:Y:S04]  /*2b900*/  LDL.LU R25, [R1+0x94] ;  /* 0x0000940001197983 */ /* 0x000ea80000300800 */
[----:B------:R-:W2:Y:S04]  /*2b910*/  LDL.LU R26, [R1+0x98] ;  /* 0x00009800011a7983 */ /* 0x000ea80000300800 */
[----:B------:R-:W2:Y:S04]  /*2b920*/  LDL.LU R27, [R1+0x9c] ;  /* 0x00009c00011b7983 */ /* 0x000ea80000300800 */
[----:B------:R-:W-:Y:S01]  /*2b930*/  STL [R1+0x4b58], R2 ;  /* 0x004b580201007387 */ /* 0x000fe20000100800 */
[----:B--2---:R-:W-:Y:S03]  /*2b940*/  HMMA.16816.F32.BF16 R24, R8, R14, R24 ;  /* 0x0000000e0818723c */ /* 0x004fe60000041818 */
[----:B------:R-:W2:Y:S04]  /*2b950*/  LDL.LU.64 R8, [R1+0x30] ;  /* 0x0000300001087983 */ /* 0x000ea80000300a00 */
        /* <DEDUP_REMOVED lines=9> */
[----:B------:R-:W2:Y:S04]  /*2b9f0*/  LDL.LU.64 R20, [R1+0x10] ;  /* 0x0000100001147983 */ /* 0x000ea80000300a00 */
[----:B------:R-:W-:Y:S04]  /*2ba00*/  STL.64 [R1+0x4b80], R26 ;  /* 0x004b801a01007387 */ /* 0x000fe80000100a00 */
[----:B------:R0:W-:Y:S04]  /*2ba10*/  STL.64 [R1+0x4b78], R24 ;  /* 0x004b781801007387 */ /* 0x0001e80000100a00 */
[----:B0-----:R-:W4:Y:S04]  /*2ba20*/  LDL.LU R24, [R1+0x70] ;  /* 0x0000700001187983 */ /* 0x001f280000300800 */
[----:B------:R-:W4:Y:S04]  /*2ba30*/  LDL.LU R25, [R1+0x74] ;  /* 0x0000740001197983 */ /* 0x000f280000300800 */
[----:B------:R-:W4:Y:S04]  /*2ba40*/  LDL.LU R26, [R1+0x78] ;  /* 0x00007800011a7983 */ /* 0x000f280000300800 */
[----:B------:R-:W4:Y:S01]  /*2ba50*/  LDL.LU R27, [R1+0x7c] ;  /* 0x00007c00011b7983 */ /* 0x000f220000300800 */
[----:B---3--:R-:W-:Y:S11]  /*2ba60*/  HMMA.16816.F32.BF16 R8, R4, R16, R8 ;  /* 0x000000100408723c */ /* 0x008ff60000041808 */
[----:B------:R-:W-:Y:S11]  /*2ba70*/  @!UPT UIADD3 URZ, URZ, URZ, URZ ;  /* 0x0000003f3f3ff290 */ /* 0x000ff6000fffe03f */
[----:B------:R-:W-:Y:S02]  /*2ba80*/  @!UPT UIADD3 URZ, URZ, URZ, URZ ;  /* 0x0000003f3f3ff290 */ /* 0x000fe4000fffe03f */
[----:B------:R-:W-:Y:S01]  /*2ba90*/  IMAD.MOV.U32 R17, RZ, RZ, R8 ;  /* 0x000000ffff117224 */ /* 0x000fe200078e0008 */
[----:B------:R-:W-:Y:S02]  /*2baa0*/  MOV R18, R9 ;  /* 0x0000000900127202 */ /* 0x000fe40000000f00 */
[----:B------:R-:W4:Y:S01]  /*2bab0*/  LDL.LU.64 R8, [R1+0x4c78] ;  /* 0x004c780001087983 */ /* 0x000f220000300a00 */
[----:B------:R-:W-:-:S05]  /*2bac0*/  MOV R19, R10 ;  /* 0x0000000a00137202 */ /* 0x000fca0000000f00 */
[----:B------:R-:W-:Y:S04]  /*2bad0*/  STL.64 [R1+0x4c40], R18 ;  /* 0x004c401201007387 */ /* 0x000fe80000100a00 */
[----:B------:R0:W-:Y:S04]  /*2bae0*/  STL [R1+0x4c38], R17 ;  /* 0x004c381101007387 */ /* 0x0001e80000100800 */
[----:B0-----:R-:W3:Y:S01]  /*2baf0*/  LDL.64 R16, [R1+0x20] ;  /* 0x0000200001107983 */ /* 0x001ee20000100a00 */
[----:B----4-:R-:W-:Y:S11]  /*2bb00*/  HMMA.16816.F32.BF16 R24, R4, R8, R24 ;  /* 0x000000080418723c */ /* 0x010ff60000041818 */
[----:B------:R-:W-:Y:S11]  /*2bb10*/  @!UPT UIADD3 URZ, URZ, URZ, URZ ;  /* 0x0000003f3f3ff290 */ /* 0x000ff6000fffe03f */
[----:B------:R-:W-:Y:S01]  /*2bb20*/  @!UPT UIADD3 URZ, URZ, URZ, URZ ;  /* 0x0000003f3f3ff290 */ /* 0x000fe2000fffe03f */
[----:B------:R0:W-:Y:S04]  /*2bb30*/  STL.64 [R1+0x70], R24 ;  /* 0x0000701801007387 */ /* 0x0001e80000100a00 */
[----:B------:R1:W-:Y:S01]  /*2bb40*/  STL.64 [R1+0x78], R26 ;  /* 0x0000781a01007387 */ /* 0x0003e20000100a00 */
[----:B0-----:R-:W-:-:S03]  /*2bb50*/  IMAD.MOV.U32 R24, RZ, RZ, R0 ;  /* 0x000000ffff187224 */ /* 0x001fc600078e0000 */
[----:B------:R-:W4:Y:S01]  /*2bb60*/  LDL.LU R0, [R1+0x4c70] ;  /* 0x004c700001007983 */ /* 0x000f220000300800 */
[----:B------:R-:W-:Y:S01]  /*2bb70*/  IMAD.MOV.U32 R29, RZ, RZ, R11 ;  /* 0x000000ffff1d7224 */ /* 0x000fe200078e000b */
[----:B------:R-:W-:Y:S02]  /*2bb80*/  MOV R3, R8 ;  /* 0x0000000800037202 */ /* 0x000fe40000000f00 */
[----:B------:R-:W-:Y:S01]  /*2bb90*/  MOV R2, R9 ;  /* 0x0000000900027202 */ /* 0x000fe20000000f00 */
[----:B-1----:R-:W-:Y:S01]  /*2bba0*/  IMAD.MOV.U32 R27, RZ, RZ, R22 ;  /* 0x000000ffff1b7224 */ /* 0x002fe200078e0016 */
[----:B------:R-:W-:Y:S01]  /*2bbb0*/  MOV R26, R23 ;  /* 0x00000017001a7202 */ /* 0x000fe20000000f00 */
[----:B--2---:R-:W-:Y:S01]  /*2bbc0*/  HMMA.16816.F32.BF16 R12, R4, R20, R12 ;  /* 0x00000014040c723c */ /* 0x004fe2000004180c */
[----:B------:R-:W-:-:S03]  /*2bbd0*/  MOV R25, R28 ;  /* 0x0000001c00197202 */ /* 0x000fc60000000f00 */
[----:B------:R-:W-:Y:S04]  /*2bbe0*/  STL.64 [R1+0x4b90], R26 ;  /* 0x004b901a01007387 */ /* 0x000fe80000100a00 */
[----:B------:R0:W-:Y:S02]  /*2bbf0*/  STL.64 [R1+0x4b88], R24 ;  /* 0x004b881801007387 */ /* 0x0001e40000100a00 */
[----:B0-----:R-:W-:Y:S02]  /*2bc00*/  MOV R24, R3 ;  /* 0x0000000300187202 */ /* 0x001fe40000000f00 */
[----:B------:R-:W-:-:S05]  /*2bc10*/  MOV R25, R2 ;  /* 0x0000000200197202 */ /* 0x000fca0000000f00 */
[----:B------:R0:W-:Y:S04]  /*2bc20*/  STL.64 [R1+0x4c48], R24 ;  /* 0x004c481801007387 */ /* 0x0001e80000100a00 */
[----:B0-----:R-:W3:Y:S04]  /*2bc30*/  LDL.LU R24, [R1+0x150] ;  /* 0x0001500001187983 */ /* 0x001ee80000300800 */
[----:B------:R-:W3:Y:S04]  /*2bc40*/  LDL.LU R25, [R1+0x154] ;  /* 0x0001540001197983 */ /* 0x000ee80000300800 */
[----:B------:R-:W3:Y:S04]  /*2bc50*/  LDL.LU R26, [R1+0x158] ;  /* 0x00015800011a7983 */ /* 0x000ee80000300800 */
[----:B------:R-:W3:Y:S01]  /*2bc60*/  LDL.LU R27, [R1+0x15c] ;  /* 0x00015c00011b7983 */ /* 0x000ee20000300800 */
[----:B------:R-:W-:-:S03]  /*2bc70*/  IMAD.MOV.U32 R2, RZ, RZ, R20 ;  /* 0x000000ffff027224 */ /* 0x000fc600078e0014 */
[----:B----4-:R-:W0:Y:S04]  /*2bc80*/  LDSM.16.MT88.4 R8, [R0+0x23800] ;  /* 0x023800000008783b */ /* 0x010e280000004200 */
[----:B------:R1:W-:Y:S02]  /*2bc90*/  STL [R1+0x4b5c], R0 ;  /* 0x004b5c0001007387 */ /* 0x0003e40000100800 */
[----:B-1----:R-:W-:Y:S02]  /*2bca0*/  MOV R0, R21 ;  /* 0x0000001500007202 */ /* 0x002fe40000000f00 */
[----:B0-----:R-:W-:Y:S04]  /*2bcb0*/  STL.64 [R1+0x4b40], R10 ;  /* 0x004b400a01007387 */ /* 0x001fe80000100a00 */
[----:B------:R0:W-:Y:S04]  /*2bcc0*/  STL.64 [R1+0x4b38], R8 ;  /* 0x004b380801007387 */ /* 0x0001e80000100a00 */
[----:B0-----:R-:W2:Y:S04]  /*2bcd0*/  LDL.LU R8, [R1+0x60] ;  /* 0x0000600001087983 */ /* 0x001ea80000300800 */
[----:B------:R-:W2:Y:S04]  /*2bce0*/  LDL.LU R9, [R1+0x64] ;  /* 0x0000640001097983 */ /* 0x000ea80000300800 */
[----:B------:R-:W2:Y:S04]  /*2bcf0*/  LDL.LU R10, [R1+0x68] ;  /* 0x00006800010a7983 */ /* 0x000ea80000300800 */
[----:B------:R-:W2:Y:S04]  /*2bd00*/  LDL.LU R11, [R1+0x6c] ;  /* 0x00006c00010b7983 */ /* 0x000ea80000300800 */
[----:B------:R-:W-:Y:S04]  /*2bd10*/  STL.64 [R1+0xa0], R12 ;  /* 0x0000a00c01007387 */ /* 0x000fe80000100a00 */
[----:B------:R0:W-:Y:S04]  /*2bd20*/  STL.64 [R1+0xa8], R14 ;  /* 0x0000a80e01007387 */ /* 0x0001e80000100a00 */
[----:B0-----:R-:W4:Y:S04]  /*2bd30*/  LDL.LU.64 R14, [R1+0x4c68] ;  /* 0x004c6800010e7983 */ /* 0x001f280000300a00 */
[----:B------:R-:W2:Y:S04]  /*2bd40*/  LDL.LU.64 R12, [R1+0x4c60] ;  /* 0x004c6000010c7983 */ /* 0x000ea80000300a00 */
[----:B------:R-:W3:Y:S04]  /*2bd50*/  LDL.LU.64 R22, [R1+0x4c58] ;  /* 0x004c580001167983 */ /* 0x000ee80000300a00 */
[----:B------:R-:W3:Y:S01]  /*2bd60*/  LDL.LU.64 R20, [R1+0x4c50] ;  /* 0x004c500001147983 */ /* 0x000ee20000300a00 */
[----:B--2---:R-:W-:Y:S08]  /*2bd70*/  HMMA.16816.F32.BF16 R8, R4, R12, R8 ;  /* 0x0000000c0408723c */ /* 0x004ff00000041808 */
[C---:B---3--:R-:W-:Y:S01]  /*2bd80*/  HMMA.16816.F32.BF16 R24, R20.reuse, R16, R24 ;  /* 0x000000101418723c */ /* 0x048fe20000041818 */
[----:B----4-:R-:W-:Y:S04]  /*2bd90*/  STL.64 [R1+0x4c30], R14 ;  /* 0x004c300e01007387 */ /* 0x010fe80000100a00 */
[----:B------:R0:W-:Y:S04]  /*2bda0*/  STL.64 [R1+0x4c28], R12 ;  /* 0x004c280c01007387 */ /* 0x0001e80000100a00 */
[----:B0-----:R-:W2:Y:S04]  /*2bdb0*/  LDL.LU R12, [R1+0x140] ;  /* 0x00014000010c7983 */ /* 0x001ea80000300800 */
[----:B------:R-:W2:Y:S04]  /*2bdc0*/  LDL.LU R13, [R1+0x144] ;  /* 0x00014400010d7983 */ /* 0x000ea80000300800 */
[----:B------:R-:W2:Y:S04]  /*2bdd0*/  LDL.LU R14, [R1+0x148] ;  /* 0x00014800010e7983 */ /* 0x000ea80000300800 */
[----:B------:R-:W2:Y:S04]  /*2bde0*/  LDL.LU R15, [R1+0x14c] ;  /* 0x00014c00010f7983 */ /* 0x000ea80000300800 */
[----:B------:R-:W-:Y:S04]  /*2bdf0*/  STL.64 [R1+0x4b50], R10 ;  /* 0x004b500a01007387 */ /* 0x000fe80000100a00 */
[----:B------:R0:W-:Y:S04]  /*2be00*/  STL.64 [R1+0x4b48], R8 ;  /* 0x004b480801007387 */ /* 0x0001e80000100a00 */
[----:B0-----:R-:W3:Y:S04]  /*2be10*/  LDL.LU R8, [R1+0x120] ;  /* 0x0001200001087983 */ /* 0x001ee80000300800 */
[----:B------:R-:W3:Y:S04]  /*2be20*/  LDL.LU R9, [R1+0x124] ;  /* 0x0001240001097983 */ /* 0x000ee80000300800 */
[----:B------:R-:W3:Y:S04]  /*2be30*/  LDL.LU R10, [R1+0x128] ;  /* 0x00012800010a7983 */ /* 0x000ee80000300800 */
[----:B------:R-:W3:Y:S04]  /*2be40*/  LDL.LU R11, [R1+0x12c] ;  /* 0x00012c00010b7983 */ /* 0x000ee80000300800 */
[----:B------:R0:W-:Y:S04]  /*2be50*/  STL.64 [R1+0x50], R24 ;  /* 0x0000501801007387 */ /* 0x0001e80000100a00 */
[----:B------:R-:W-:Y:S04]  /*2be60*/  STL.64 [R1+0x58], R26 ;  /* 0x0000581a01007387 */ /* 0x000fe80000100a00 */
[----:B0-----:R-:W2:Y:S01]  /*2be70*/  LDL.LU.64 R24, [R1+0x4c48] ;  /* 0x004c480001187983 */ /* 0x001ea20000300a00 */
[----:B------:R-:W-:Y:S01]  /*2be80*/  MOV R16, R17 ;  /* 0x0000001100107202 */ /* 0x000fe20000000f00 */
[----:B------:R-:W-:Y:S01]  /*2be90*/  IMAD.MOV.U32 R5, RZ, RZ, R0 ;  /* 0x000000ffff057224 */ /* 0x000fe200078e0000 */
[----:B------:R-:W-:Y:S01]  /*2bea0*/  MOV R4, R2 ;  /* 0x0000000200047202 */ /* 0x000fe20000000f00 */
[----:B------:R-:W4:Y:S04]  /*2beb0*/  LDL.LU.64 R18, [R1+0x4c40] ;  /* 0x004c400001127983 */ /* 0x000f280000300a00 */
[----:B------:R-:W3:Y:S01]  /*2bec0*/  LDL.LU R17, [R1+0x4c38] ;  /* 0x004c380001117983 */ /* 0x000ee20000300800 */
[C---:B--2---:R-:W-:Y:S11]  /*2bed0*/  HMMA.16816.F32.BF16 R12, R20.reuse, R24, R12 ;  /* 0x00000018140c723c */ /* 0x044ff6000004180c */
[----:B------:R-:W-:Y:S11]  /*2bee0*/  @!UPT UIADD3 URZ, URZ, URZ, URZ ;  /* 0x0000003f3f3ff290 */ /* 0x000ff6000fffe03f */
[----:B------:R-:W-:Y:S01]  /*2bef0*/  @!UPT UIADD3 URZ, URZ, URZ, URZ ;  /* 0x0000003f3f3ff290 */ /* 0x000fe2000fffe03f */
[----:B------:R0:W-:Y:S01]  /*2bf00*/  STL.64 [R1+0x40], R12 ;  /* 0x0000400c01007387 */ /* 0x0001e20000100a00 */
[----:B------:R-:W-:Y:S01]  /*2bf10*/  MOV R0, R14 ;  /* 0x0000000e00007202 */ /* 0x000fe20000000f00 */
[----:B------:R-:W-:Y:S02]  /*2bf20*/  IMAD.MOV.U32 R2, RZ, RZ, R15 ;  /* 0x000000ffff027224 */ /* 0x000fe400078e000f */
[----:B------:R-:W2:Y:S04]  /*2bf30*/  LDL.LU.64 R14, [R1+0x4c30] ;  /* 0x004c3000010e7983 */ /* 0x000ea80000300a00 */
[----:B0-----:R-:W3:Y:S04]  /*2bf40*/  LDL.LU.64 R12, [R1+0x4c28] ;  /* 0x004c2800010c7983 */ /* 0x001ee80000300a00 */
[----:B------:R0:W-:Y:S04]  /*2bf50*/  STL.64 [R1+0x4bf8], R24 ;  /* 0x004bf81801007387 */ /* 0x0001e80000100a00 */
[----:B0-----:R-:W2:Y:S04]  /*2bf60*/  LDL.LU R24, [R1+0x130] ;  /* 0x0001300001187983 */ /* 0x001ea80000300800 */
[----:B------:R-:W2:Y:S04]  /*2bf70*/  LDL.LU R25, [R1+0x134] ;  /* 0x0001340001197983 */ /* 0x000ea80000300800 */
[----:B------:R-:W2:Y:S04]  /*2bf80*/  LDL.LU R26, [R1+0x138] ;  /* 0x00013800011a7983 */ /* 0x000ea80000300800 */
[----:B------:R-:W2:Y:S02]  /*2bf90*/  LDL.LU R27, [R1+0x13c] ;  /* 0x00013c00011b7983 */ /* 0x000ea40000300800 */
[C---:B--2---:R-:W-:Y:S08]  /*2bfa0*/  HMMA.16816.F32.BF16 R24, R20.reuse, R4, R24 ;  /* 0x000000041418723c */ /* 0x044ff00000041818 */
[----:B---3--:R-:W-:Y:S11]  /*2bfb0*/  HMMA.16816.F32.BF16 R20, R20, R12, R8 ;  /* 0x0000000c1414723c */ /* 0x008ff60000041808 */
[----:B------:R-:W-:Y:S04]  /*2bfc0*/  @!UPT UIADD3 URZ, URZ, URZ, URZ ;  /* 0x0000003f3f3ff290 */ /* 0x000fe8000fffe03f */
[----:B------:R-:W-:Y:S04]  /*2bfd0*/  STL.64 [R1+0x130], R24 ;  /* 0x0001301801007387 */ /* 0x000fe80000100a00 */
[----:B------:R0:W-:Y:S01]  /*2bfe0*/  STL.64 [R1+0x4bf0], R4 ;  /* 0x004bf00401007387 */ /* 0x0001e20000100a00 */
[----:B------:R-:W-:Y:S02]  /*2bff0*/  MOV R3, R26 ;  /* 0x0000001a00037202 */ /* 0x000fe40000000f00 */
[----:B------:R-:W-:Y:S02]  /*2c000*/  MOV R28, R27 ;  /* 0x0000001b001c7202 */ /* 0x000fe40000000f00 */
[----:B------:R-:W-:Y:S01]  /*2c010*/  IMAD.MOV.U32 R11, RZ, RZ, R20 ;  /* 0x000000ffff0b7224 */ /* 0x000fe200078e0014 */
[----:B------:R-:W-:Y:S01]  /*2c020*/  MOV R10, R21 ;  /* 0x00000015000a7202 */ /* 0x000fe20000000f00 */
[----:B0-----:R-:W2:Y:S04]  /*2c030*/  LDL.LU R4, [R1+0x100] ;  /* 0x0001000001047983 */ /* 0x001ea80000300800 */
[----:B------:R-:W2:Y:S04]  /*2c040*/  LDL.LU R5, [R1+0x104] ;  /* 0x0001040001057983 */ /* 0x000ea80000300800 */
[----:B------:R-:W2:Y:S04]  /*2c050*/  LDL.LU R6, [R1+0x108] ;  /* 0x0001080001067983 */ /* 0x000ea80000300800 */
[----:B------:R-:W2:Y:S01]  /*2c060*/  LDL.LU R7, [R1+0x10c] ;  /* 0x00010c0001077983 */ /* 0x000ea20000300800 */
[----:B------:R-:W-:-:S03]  /*2c070*/  MOV R9, R22 ;  /* 0x0000001600097202 */ /* 0x000fc60000000f00 */
[----:B------:R-:W3:Y:S01]  /*2c080*/  LDL.LU R24, [R1+0x110] ;  /* 0x0001100001187983 */ /* 0x000ee20000300800 */
[----:B------:R-:W-:-:S03]  /*2c090*/  IMAD.MOV.U32 R8, RZ, RZ, R23 ;  /* 0x000000ffff087224 */ /* 0x000fc600078e0017 */
[----:B------:R-:W3:Y:S04]  /*2c0a0*/  LDL.LU R25, [R1+0x114] ;  /* 0x0001140001197983 */ /* 0x000ee80000300800 */
[----:B------:R-:W3:Y:S04]  /*2c0b0*/  LDL.LU R26, [R1+0x118] ;  /* 0x00011800011a7983 */ /* 0x000ee80000300800 */
[----:B------:R-:W3:Y:S04]  /*2c0c0*/  LDL.LU R27, [R1+0x11c] ;  /* 0x00011c00011b7983 */ /* 0x000ee80000300800 */
[----:B------:R0:W-:Y:S04]  /*2c0d0*/  STL.64 [R1+0x4be8], R12 ;  /* 0x004be80c01007387 */ /* 0x0001e80000100a00 */
[----:B0-----:R-:W2:Y:S04]  /*2c0e0*/  LDL.LU R12, [R1+0xf0] ;  /* 0x0000f000010c7983 */ /* 0x001ea80000300800 */
[----:B------:R-:W2:Y:S04]  /*2c0f0*/  LDL.LU R13, [R1+0xf4] ;  /* 0x0000f400010d7983 */ /* 0x000ea80000300800 */
[----:B------:R-:W-:Y:S04]  /*2c100*/  STL.64 [R1+0x4ba0], R10 ;  /* 0x004ba00a01007387 */ /* 0x000fe80000100a00 */
[----:B------:R0:W-:Y:S04]  /*2c110*/  STL.64 [R1+0x4b98], R8 ;  /* 0x004b980801007387 */ /* 0x0001e80000100a00 */
[----:B0-----:R-:W2:Y:S04]  /*2c120*/  LDL.LU R8, [R1+0xc0] ;  /* 0x0000c00001087983 */ /* 0x001ea80000300800 */
[----:B------:R-:W2:Y:S04]  /*2c130*/  LDL.LU R9, [R1+0xc4] ;  /* 0x0000c40001097983 */ /* 0x000ea80000300800 */
[----:B------:R-:W2:Y:S04]  /*2c140*/  LDL.LU R10, [R1+0xc8] ;  /* 0x0000c800010a7983 */ /* 0x000ea80000300800 */
[----:B------:R-:W2:Y:S01]  /*2c150*/  LDL.LU R11, [R1+0xcc] ;  /* 0x0000cc00010b7983 */ /* 0x000ea20000300800 */
[----:B------:R-:W-:Y:S01]  /*2c160*/  MOV R20, R17 ;  /* 0x0000001100147202 */ /* 0x000fe20000000f00 */
[----:B----4-:R-:W-:Y:S01]  /*2c170*/  IMAD.MOV.U32 R21, RZ, RZ, R18 ;  /* 0x000000ffff157224 */ /* 0x010fe200078e0012 */
[----:B------:R-:W-:Y:S01]  /*2c180*/  MOV R22, R19 ;  /* 0x0000001300167202 */ /* 0x000fe20000000f00 */
[----:B--2---:R-:W-:Y:S04]  /*2c190*/  STL.64 [R1+0x4bb0], R10 ;  /* 0x004bb00a01007387 */ /* 0x004fe80000100a00 */
[----:B------:R0:W-:Y:S04]  /*2c1a0*/  STL.64 [R1+0x4ba8], R8 ;  /* 0x004ba80801007387 */ /* 0x0001e80000100a00 */
[----:B0-----:R-:W3:Y:S01]  /*2c1b0*/  LDL.LU R8, [R1+0x20] ;  /* 0x0000200001087983 */ /* 0x001ee20000300800 */
[----:B------:R-:W-:-:S03]  /*2c1c0*/  MOV R9, R16 ;  /* 0x0000001000097202 */ /* 0x000fc60000000f00 */
[----:B------:R-:W2:Y:S04]  /*2c1d0*/  LDL.LU R16, [R1+0x4c24] ;  /* 0x004c240001107983 */ /* 0x000ea80000300800 */
[----:B------:R-:W4:Y:S04]  /*2c1e0*/  LDL.LU R17, [R1+0x4c20] ;  /* 0x004c200001117983 */ /* 0x000f280000300800 */
[----:B------:R-:W3:Y:S04]  /*2c1f0*/  LDL.LU R18, [R1+0x4c1c] ;  /* 0x004c1c0001127983 */ /* 0x000ee80000300800 */
[----:B------:R-:W3:Y:S01]  /*2c200*/  LDL.LU R19, [R1+0x4c18] ;  /* 0x004c180001137983 */ /* 0x000ee20000300800 */
[----:B------:R-:W-:-:S03]  /*2c210*/  MOV R23, R29 ;  /* 0x0000001d00177202 */ /* 0x000fc60000000f00 */
[----:B------:R-:W3:Y:S04]  /*2c220*/  LDL.LU R29, [R1+0x4c14] ;  /* 0x004c1400011d7983 */ /* 0x000ee80000300800 */
[----:B------:R-:W-:Y:S04]  /*2c230*/  STL.64 [R1+0x4bc0], R22 ;  /* 0x004bc01601007387 */ /* 0x000fe80000100a00 */
[----:B------:R2:W-:Y:S02]  /*2c240*/  STL.64 [R1+0x4bb8], R20 ;  /* 0x004bb81401007387 */ /* 0x0005e40000100a00 */
[----:B--2---:R-:W-:-:S02]  /*2c250*/  IMAD.MOV.U32 R20, RZ, RZ, R16 ;  /* 0x000000ffff147224 */ /* 0x004fc400078e0010 */
[----:B------:R-:W2:Y:S01]  /*2c260*/  LDL.LU R16, [R1+0x4c10] ;  /* 0x004c100001107983 */ /* 0x000ea20000300800 */
[----:B----4-:R-:W-:-:S03]  /*2c270*/  MOV R21, R17 ;  /* 0x0000001100157202 */ /* 0x010fc60000000f00 */
[----:B------:R-:W2:Y:S01]  /*2c280*/  LDL.LU R17, [R1+0x4c0c] ;  /* 0x004c0c0001117983 */ /* 0x000ea20000300800 */
[----:B---3--:R-:W-:-:S03]  /*2c290*/  MOV R22, R18 ;  /* 0x0000001200167202 */ /* 0x008fc60000000f00 */
[----:B------:R-:W2:Y:S01]  /*2c2a0*/  LDL.LU R18, [R1+0x4c08] ;  /* 0x004c080001127983 */ /* 0x000ea20000300800 */
[----:B------:R-:W-:-:S03]  /*2c2b0*/  IMAD.MOV.U32 R23, RZ, RZ, R19 ;  /* 0x000000ffff177224 */ /* 0x000fc600078e0013 */
[----:B------:R-:W2:Y:S04]  /*2c2c0*/  LDL.LU R19, [R1+0x4c04] ;  /* 0x004c040001137983 */ /* 0x000ea80000300800 */
[----:B------:R0:W-:Y:S04]  /*2c2d0*/  STL.64 [R1+0x4be0], R22 ;  /* 0x004be01601007387 */ /* 0x0001e80000100a00 */
[----:B------:R1:W-:Y:S01]  /*2c2e0*/  STL.64 [R1+0x4bd8], R20 ;  /* 0x004bd81401007387 */ /* 0x0003e20000100a00 */
[----:B0-----:R-:W-:-:S03]  /*2c2f0*/  MOV R23, R29 ;  /* 0x0000001d00177202 */ /* 0x001fc60000000f00 */
[----:B-1----:R-:W3:Y:S04]  /*2c300*/  LDL.LU R20, [R1+0xe0] ;  /* 0x0000e00001147983 */ /* 0x002ee80000300800 */
[----:B------:R-:W3:Y:S04]  /*2c310*/  LDL.LU R21, [R1+0xe4] ;  /* 0x0000e40001157983 */ /* 0x000ee80000300800 */
[----:B------:R-:W3:Y:S04]  /*2c320*/  LDL.LU R22, [R1+0xe8] ;  /* 0x0000e80001167983 */ /* 0x000ee80000300800 */
[----:B------:R-:W4:Y:S01]  /*2c330*/  LDL.LU R29, [R1+0x4c00] ;  /* 0x004c0000011d7983 */ /* 0x000f220000300800 */
[C---:B--2---:R-:W-:Y:S11]  /*2c340*/  HMMA.16816.F32.BF16 R24, R16.reuse, R8, R24 ;  /* 0x000000081018723c */ /* 0x044ff60000041818 */
[----:B------:R-:W-:Y:S11]  /*2c350*/  @!UPT UIADD3 URZ, URZ, URZ, URZ ;  /* 0x0000003f3f3ff290 */ /* 0x000ff6000fffe03f */
[----:B------:R-:W-:Y:S01]  /*2c360*/  @!UPT UIADD3 URZ, URZ, URZ, URZ ;  /* 0x0000003f3f3ff290 */ /* 0x000fe2000fffe03f */
[----:B------:R0:W-:Y:S04]  /*2c370*/  STL.64 [R1+0x160], R24 ;  /* 0x0001601801007387 */ /* 0x0001e80000100a00 */
[----:B------:R-:W-:Y:S04]  /*2c380*/  STL.64 [R1+0x168], R26 ;  /* 0x0001681a01007387 */ /* 0x000fe80000100a00 */
[----:B0-----:R-:W2:Y:S02]  /*2c390*/  LDL.LU.64 R24, [R1+0x4bf8] ;  /* 0x004bf80001187983 */ /* 0x001ea40000300a00 */
        /* <DEDUP_REMOVED lines=10> */
[----:B------:R1:W-:Y:S04]  /*2c440*/  STL.64 [R1+0x158], R14 ;  /* 0x0001580e01007387 */ /* 0x0003e80000100a00 */
[----:B0-----:R-:W3:Y:S02]  /*2c450*/  LDL.LU.64 R12, [R1+0x4be8] ;  /* 0x004be800010c7983 */ /* 0x001ee40000300a00 */
[----:B---3--:R-:W-:Y:S02]  /*2c460*/  HMMA.16816.F32.BF16 R16, R16, R12, R20 ;  /* 0x0000000c1010723c */ /* 0x008fe40000041814 */
[----:B------:R-:W2:Y:S01]  /*2c470*/  LDL.LU.64 R22, [R1+0x4be0] ;  /* 0x004be00001167983 */ /* 0x000ea20000300a00 */
[----:B------:R-:W-:-:S03]  /*2c480*/  MOV R7, R12 ;  /* 0x0000000c00077202 */ /* 0x000fc60000000f00 */
[----:B------:R-:W2:Y:S01]  /*2c490*/  LDL.LU.64 R20, [R1+0x4bd8] ;  /* 0x004bd80001147983 */ /* 0x000ea20000300a00 */
[----:B------:R-:W-:Y:S11]  /*2c4a0*/  IMAD.MOV.U32 R6, RZ, RZ, R13 ;  /* 0x000000ffff067224 */ /* 0x000ff600078e000d */
[----:B------:R-:W-:Y:S05]  /*2c4b0*/  @!UPT UIADD3 URZ, URZ, URZ, URZ ;  /* 0x0000003f3f3ff290 */ /* 0x000fea000fffe03f */
[----:B------:R-:W-:Y:S04]  /*2c4c0*/  STL.64 [R1+0x140], R16 ;  /* 0x0001401001007387 */ /* 0x000fe80000100a00 */
[----:B------:R-:W-:Y:S04]  /*2c4d0*/  STL.64 [R1+0x148], R18 ;  /* 0x0001481201007387 */ /* 0x000fe80000100a00 */
[----:B-1----:R-:W2:Y:S04]  /*2c4e0*/  LDL.LU.64 R14, [R1+0x4bd0] ;  /* 0x004bd000010e7983 */ /* 0x002ea80000300a00 */
[----:B------:R-:W2:Y:S02]  /*2c4f0*/  LDL.LU.64 R12, [R1+0x4bc8] ;  /* 0x004bc800010c7983 */ /* 0x000ea40000300a00 */
[C---:B--2---:R-:W-:Y:S02]  /*2c500*/  HMMA.16816.F32.BF16 R8, R12.reuse, R8, R20 ;  /* 0x000000080c08723c */ /* 0x044fe40000041814 */
[----:B------:R-:W2:Y:S04]  /*2c510*/  LDL.LU.64 R22, [R1+0x4bc0] ;  /* 0x004bc00001167983 */ /* 0x000ea80000300a00 */
[----:B------:R-:W2:Y:S11]  /*2c520*/  LDL.LU.64 R20, [R1+0x4bb8] ;  /* 0x004bb80001147983 */ /* 0x000eb60000300a00 */
[----:B------:R-:W-:Y:S06]  /*2c530*/  @!UPT UIADD3 URZ, URZ, URZ, URZ ;  /* 0x0000003f3f3ff290 */ /* 0x000fec000fffe03f */
[----:B------:R-:W-:Y:S04]  /*2c540*/  STL.64 [R1+0x110], R8 ;  /* 0x0001100801007387 */ /* 0x000fe80000100a00 */
[----:B------:R0:W-:Y:S04]  /*2c550*/  STL.64 [R1+0x118], R10 ;  /* 0x0001180a01007387 */ /* 0x0001e80000100a00 */
[----:B0-----:R-:W3:Y:S04]  /*2c560*/  LDL.LU.64 R10, [R1+0x4bb0] ;  /* 0x004bb000010a7983 */ /* 0x001ee80000300a00 */
[----:B------:R-:W3:Y:S02]  /*2c570*/  LDL.LU.64 R8, [R1+0x4ba8] ;  /* 0x004ba80001087983 */ /* 0x000ee40000300a00 */
[----:B---3--:R-:W-:Y:S02]  /*2c580*/  HMMA.16816.F32.BF16 R24, R12, R24, R8 ;  /* 0x000000180c18723c */ /* 0x008fe40000041808 */
[----:B------:R-:W3:Y:S04]  /*2c590*/  LDL.LU.64 R10, [R1+0x4ba0] ;  /* 0x004ba000010a7983 */ /* 0x000ee80000300a00 */
[----:B------:R-:W2:Y:S11]  /*2c5a0*/  LDL.LU.64 R8, [R1+0x4b98] ;  /* 0x004b980001087983 */ /* 0x000eb60000300a00 */
[----:B------:R-:W-:Y:S06]  /*2c5b0*/  @!UPT UIADD3 URZ, URZ, URZ, URZ ;  /* 0x0000003f3f3ff290 */ /* 0x000fec000fffe03f */
[----:B------:R-:W-:Y:S04]  /*2c5c0*/  STL.64 [R1+0x100], R24 ;  /* 0x0001001801007387 */ /* 0x000fe80000100a00 */
[----:B------:R0:W-:Y:S04]  /*2c5d0*/  STL.64 [R1+0x108], R26 ;  /* 0x0001081a01007387 */ /* 0x0001e80000100a00 */
[----:B0-----:R-:W2:Y:S04]  /*2c5e0*/  LDL.LU.64 R26, [R1+0x4b90] ;  /* 0x004b9000011a7983 */ /* 0x001ea80000300a00 */
[----:B------:R-:W2:Y:S01]  /*2c5f0*/  LDL.LU.64 R24, [R1+0x4b88] ;  /* 0x004b880001187983 */ /* 0x000ea20000300a00 */
[----:B------:R-:W-:-:S02]  /*2c600*/  MOV R16, R7 ;  /* 0x0000000700107202 */ /* 0x000fc40000000f00 */
[----:B------:R-:W-:Y:S02]  /*2c610*/  MOV R17, R6 ;  /* 0x0000000600117202 */ /* 0x000fe40000000f00 */
[C---:B--2---:R-:W-:Y:S01]  /*2c620*/  HMMA.16816.F32.BF16 R4, R12.reuse, R4, R24 ;  /* 0x000000040c04723c */ /* 0x044fe20000041818 */
[----:B------:R-:W2:Y:S04]  /*2c630*/  LDL.LU.64 R26, [R1+0x4b80] ;  /* 0x004b8000011a7983 */ /* 0x000ea80000300a00 */
[----:B------:R-:W2:Y:S11]  /*2c640*/  LDL.LU.64 R24, [R1+0x4b78] ;  /* 0x004b780001187983 */ /* 0x000eb60000300a00 */
[----:B------:R-:W-:Y:S07]  /*2c650*/  @!UPT UIADD3 URZ, URZ, URZ, URZ ;  /* 0x0000003f3f3ff290 */ /* 0x000fee000fffe03f */
[----:B------:R-:W-:Y:S04]  /*2c660*/  STL.64 [R1+0xf0], R4 ;  /* 0x0000f00401007387 */ /* 0x000fe80000100a00 */
[----:B------:R-:W-:Y:S04]  /*2c670*/  STL.64 [R1+0xf8], R6 ;  /* 0x0000f80601007387 */ /* 0x000fe80000100a00 */
[----:B----4-:R-:W0:Y:S04]  /*2c680*/  LDSM.16.MT88.4 R4, [R29+0x23800] ;  /* 0x023800001d04783b */ /* 0x010e280000004200 */
[----:B0-----:R0:W-:Y:S04]  /*2c690*/  STL.64 [R1+0x4af8], R6 ;  /* 0x004af80601007387 */ /* 0x0011e80000100a00 */
[----:B------:R3:W-:Y:S04]  /*2c6a0*/  STL.64 [R1+0x4af0], R4 ;  /* 0x004af00401007387 */ /* 0x0007e80000100a00 */
[----:B0-----:R-:W4:Y:S01]  /*2c6b0*/  LDL.64 R6, [R1+0x28] ;  /* 0x0000280001067983 */ /* 0x001f220000100a00 */
[----:B--2---:R-:W-:Y:S03]  /*2c6c0*/  HMMA.16816.F32.BF16 R12, R12, R16, R24 ;  /* 0x000000100c0c723c */ /* 0x004fe60000041818 */
[----:B------:R-:W2:Y:S04]  /*2c6d0*/  LDL.LU.64 R26, [R1+0x4b70] ;  /* 0x004b7000011a7983 */ /* 0x000ea80000300a00 */
[----:B------:R-:W2:Y:S01]  /*2c6e0*/  LDL.LU.64 R24, [R1+0x4b68] ;  /* 0x004b680001187983 */ /* 0x000ea20000300a00 */
[----:B---3--:R-:W-:Y:S01]  /*2c6f0*/  IMAD.MOV.U32 R4, RZ, RZ, R11 ;  /* 0x000000ffff047224 */ /* 0x008fe200078e000b */
[----:B------:R-:W-:Y:S11]  /*2c700*/  MOV R5, R10 ;  /* 0x0000000a00057202 */ /* 0x000ff60000000f00 */
[----:B------:R-:W-:Y:S04]  /*2c710*/  @!UPT UIADD3 URZ, URZ, URZ, URZ ;  /* 0x0000003f3f3ff290 */ /* 0x000fe8000fffe03f */
[----:B------:R-:W-:Y:S01]  /*2c720*/  IMAD.MOV.U32 R19, RZ, RZ, R12 ;  /* 0x000000ffff137224 */ /* 0x000fe200078e000c */
[----:B------:R-:W-:Y:S01]  /*2c730*/  MOV R18, R13 ;  /* 0x0000000d00127202 */ /* 0x000fe20000000f00 */
[----:B------:R-:W-:Y:S01]  /*2c740*/  IMAD.MOV.U32 R16, RZ, RZ, R15 ;  /* 0x000000ffff107224 */ /* 0x000fe200078e000f */
[----:B------:R-:W-:Y:S01]  /*2c750*/  MOV R17, R14 ;  /* 0x0000000e00117202 */ /* 0x000fe20000000f00 */
[----:B------:R-:W3:Y:S04]  /*2c760*/  LDL.LU R12, [R1+0x70] ;  /* 0x00007000010c7983 */ /* 0x000ee80000300800 */
[----:B------:R-:W3:Y:S04]  /*2c770*/  LDL.LU R13, [R1+0x74] ;  /* 0x00007400010d7983 */ /* 0x000ee80000300800 */
[----:B------:R-:W3:Y:S04]  /*2c780*/  LDL.LU R14, [R1+0x78] ;  /* 0x00007800010e7983 */ /* 0x000ee80000300800 */
[----:B------:R-:W3:Y:S04]  /*2c790*/  LDL.LU R15, [R1+0x7c] ;  /* 0x00007c00010f7983 */ /* 0x000ee80000300800 */
[----:B------:R0:W-:Y:S04]  /*2c7a0*/  STL.64 [R1+0x4b08], R18 ;  /* 0x004b081201007387 */ /* 0x0001e80000100a00 */
[----:B------:R4:W-:Y:S04]  /*2c7b0*/  STL.64 [R1+0x4b00], R16 ;  /* 0x004b001001007387 */ /* 0x0009e80000100a00 */
[----:B0-----:R-:W3:Y:S01]  /*2c7c0*/  LDL.LU.64 R18, [R1+0x18] ;  /* 0x0000180001127983 */ /* 0x001ee20000300a00 */
[----:B----4-:R-:W-:-:S02]  /*2c7d0*/  MOV R17, R6 ;  /* 0x0000000600117202 */ /* 0x010fc40000000f00 */
[----:B------:R-:W-:Y:S01]  /*2c7e0*/  MOV R16, R7 ;  /* 0x0000000700107202 */ /* 0x000fe20000000f00 */
[----:B--2---:R-:W-:Y:S07]  /*2c7f0*/  HMMA.16816.F32.BF16 R20, R24, R6, R20 ;  /* 0x000000061814723c */ /* 0x004fee0000041814 */
[----:B------:R-:W-:Y:S01]  /*2c800*/  MOV R6, R9 ;  /* 0x0000000900067202 */ /* 0x000fe20000000f00 */
[----:B------:R-:W-:Y:S02]  /*2c810*/  IMAD.MOV.U32 R7, RZ, RZ, R8 ;  /* 0x000000ffff077224 */ /* 0x000fe400078e0008 */
[----:B------:R-:W3:Y:S04]  /*2c820*/  LDL.LU R8, [R1+0xa0] ;  /* 0x0000a00001087983 */ /* 0x000ee80000300800 */
[----:B------:R-:W3:Y:S04]  /*2c830*/  LDL.LU R9, [R1+0xa4] ;  /* 0x0000a40001097983 */ /* 0x000ee80000300800 */
[----:B------:R-:W3:Y:S04]  /*2c840*/  LDL.LU R10, [R1+0xa8] ;  /* 0x0000a800010a7983 */ /* 0x000ee80000300800 */
[----:B------:R-:W3:Y:S04]  /*2c850*/  LDL.LU R11, [R1+0xac] ;  /* 0x0000ac00010b7983 */ /* 0x000ee80000300800 */
[----:B------:R-:W-:Y:S04]  /*2c860*/  STL.64 [R1+0x4b18], R6 ;  /* 0x004b180601007387 */ /* 0x000fe80000100a00 */
[----:B------:R0:W-:Y:S04]  /*2c870*/  STL.64 [R1+0x4b10], R4 ;  /* 0x004b100401007387 */ /* 0x0001e80000100a00 */
[----:B0-----:R-:W2:Y:S04]  /*2c880*/  LDL.LU R4, [R1+0x130] ;  /* 0x0001300001047983 */ /* 0x001ea80000300800 */
[----:B------:R-:W2:Y:S01]  /*2c890*/  LDL.LU R5, [R1+0x134] ;  /* 0x0001340001057983 */ /* 0x000ea20000300800 */
[----:B------:R-:W-:-:S02]  /*2c8a0*/  MOV R6, R3 ;  /* 0x0000000300067202 */ /* 0x000fc40000000f00 */
[----:B------:R-:W-:Y:S01]  /*2c8b0*/  MOV R7, R28 ;  /* 0x0000001c00077202 */ /* 0x000fe20000000f00 */
[----:B------:R-:W4:Y:S04]  /*2c8c0*/  LDL.LU R3, [R1+0x4b64] ;  /* 0x004b640001037983 */ /* 0x000f280000300800 */
[----:B------:R-:W3:Y:S04]  /*2c8d0*/  LDL.LU R28, [R1+0x4b60] ;  /* 0x004b6000011c7983 */ /* 0x000ee80000300800 */
[----:B------:R0:W-:Y:S04]  /*2c8e0*/  STL.64 [R1+0x4b28], R6 ;  /* 0x004b280601007387 */ /* 0x0001e80000100a00 */
[----:B--2---:R-:W-:Y:S04]  /*2c8f0*/  STL.64 [R1+0x4b20], R4 ;  /* 0x004b200401007387 */ /* 0x004fe80000100a00 */
[----:B0-----:R-:W2:Y:S04]  /*2c900*/  LDL R6, [R1+0x38] ;  /* 0x0000380001067983 */ /* 0x001ea80000100800 */
[----:B------:R-:W2:Y:S04]  /*2c910*/  LDL R7, [R1+0x3c] ;  /* 0x00003c0001077983 */ /* 0x000ea80000100800 */
[----:B------:R0:W-:Y:S04]  /*2c920*/  STL.64 [R1+0x4a58], R22 ;  /* 0x004a581601007387 */ /* 0x0001e80000100a00 */
[----:B------:R1:W-:Y:S04]  /*2c930*/  STL.64 [R1+0x4a50], R20 ;  /* 0x004a501401007387 */ /* 0x0003e80000100a00 */
[----:B0-----:R-:W4:Y:S01]  /*2c940*/  LDL.LU R22, [R1+0x8] ;  /* 0x0000080001167983 */ /* 0x001f220000300800 */
[----:B---3--:R-:W-:Y:S01]  /*2c950*/  IMAD.MOV.U32 R23, RZ, RZ, R28 ;  /* 0x000000ffff177224 */ /* 0x008fe200078e001c */
[C---:B------:R-:W-:Y:S08]  /*2c960*/  HMMA.16816.F32.BF16 R8, R24.reuse, R18, R8 ;  /* 0x000000121808723c */ /* 0x040ff00000041808 */
[----:B--2---:R-:W-:Y:S11]  /*2c970*/  HMMA.16816.F32.BF16 R12, R24, R6, R12 ;  /* 0x00000006180c723c */ /* 0x004ff6000004180c */
[----:B------:R-:W-:Y:S11]  /*2c980*/  @!UPT UIADD3 URZ, URZ, URZ, URZ ;  /* 0x0000003f3f3ff290 */ /* 0x000ff6000fffe03f */
[----:B------:R-:W-:Y:S01]  /*2c990*/  @!UPT UIADD3 URZ, URZ, URZ, URZ ;  /* 0x0000003f3f3ff290 */ /* 0x000fe2000fffe03f */
[----:B------:R-:W-:Y:S01]  /*2c9a0*/  STL [R1+0xb0], R12 ;  /* 0x0000b00c01007387 */ /* 0x000fe20000100800 */
[----:B------:R-:W-:Y:S01]  /*2c9b0*/  MOV R28, R13 ;  /* 0x0000000d001c7202 */ /* 0x000fe20000000f00 */
[----:B-1----:R-:W-:Y:S01]  /*2c9c0*/  IMAD.MOV.U32 R20, RZ, RZ, R15 ;  /* 0x000000ffff147224 */ /* 0x002fe200078e000f */
[----:B------:R-:W-:Y:S02]  /*2c9d0*/  MOV R21, R14 ;  /* 0x0000000e00157202 */ /* 0x000fe40000000f00 */
[----:B----4-:R-:W0:Y:S04]  /*2c9e0*/  LDSM.16.MT88.4 R12, [R3+0x23800] ;  /* 0x02380000030c783b */ /* 0x010e280000004200 */
[----:B------:R1:W-:Y:S04]  /*2c9f0*/  STL.64 [R1+0x4b30], R6 ;  /* 0x004b300601007387 */ /* 0x0003e80000100a00 */
[----:B------:R-:W2:Y:S04]  /*2ca00*/  LDL.LU R4, [R1+0x50] ;  /* 0x0000500001047983 */ /* 0x000ea80000300800 */
[----:B------:R-:W2:Y:S04]  /*2ca10*/  LDL.LU R5, [R1+0x54] ;  /* 0x0000540001057983 */ /* 0x000ea80000300800 */
[----:B-1----:R-:W2:Y:S04]  /*2ca20*/  LDL.LU R6, [R1+0x58] ;  /* 0x0000580001067983 */ /* 0x002ea80000300800 */
[----:B------:R-:W2:Y:S04]  /*2ca30*/  LDL.LU R7, [R1+0x5c] ;  /* 0x00005c0001077983 */ /* 0x000ea80000300800 */
[----:B------:R-:W-:Y:S04]  /*2ca40*/  STL [R1+0x4ad8], R28 ;  /* 0x004ad81c01007387 */ /* 0x000fe80000100800 */
[----:B------:R-:W-:Y:S04]  /*2ca50*/  STL [R1+0x4adc], R3 ;  /* 0x004adc0301007387 */ /* 0x000fe80000100800 */
[----:B0-----:R0:W-:Y:S04]  /*2ca60*/  STL.64 [R1+0x4ab8], R14 ;  /* 0x004ab80e01007387 */ /* 0x0011e80000100a00 */
[----:B------:R1:W-:Y:S01]  /*2ca70*/  STL.64 [R1+0x4ab0], R12 ;  /* 0x004ab00c01007387 */ /* 0x0003e20000100a00 */
[----:B0-----:R-:W-:-:S02]  /*2ca80*/  MOV R14, R0 ;  /* 0x00000000000e7202 */ /* 0x001fc40000000f00 */
[----:B------:R-:W-:Y:S01]  /*2ca90*/  MOV R15, R2 ;  /* 0x00000002000f7202 */ /* 0x000fe20000000f00 */
[----:B-1----:R-:W3:Y:S04]  /*2caa0*/  LDL.LU R12, [R1+0x40] ;  /* 0x00004000010c7983 */ /* 0x002ee80000300800 */
[----:B------:R-:W3:Y:S04]  /*2cab0*/  LDL.LU R13, [R1+0x44] ;  /* 0x00004400010d7983 */ /* 0x000ee80000300800 */
[----:B------:R-:W4:Y:S04]  /*2cac0*/  LDL.LU R0, [R1+0x4b5c] ;  /* 0x004b5c0001007983 */ /* 0x000f280000300800 */
[----:B------:R-:W2:Y:S04]  /*2cad0*/  LDL.LU R2, [R1+0x4b58] ;  /* 0x004b580001027983 */ /* 0x000ea80000300800 */
[----:B------:R-:W-:Y:S04]  /*2cae0*/  STL.64 [R1+0x180], R8 ;  /* 0x0001800801007387 */ /* 0x000fe80000100a00 */
[----:B------:R0:W-:Y:S04]  /*2caf0*/  STL.64 [R1+0x188], R10 ;  /* 0x0001880a01007387 */ /* 0x0001e80000100a00 */
[----:B0-----:R-:W2:Y:S04]  /*2cb00*/  LDL.LU.64 R10, [R1+0x4b50] ;  /* 0x004b5000010a7983 */ /* 0x001ea80000300a00 */
[----:B------:R-:W2:Y:S02]  /*2cb10*/  LDL.LU.64 R8, [R1+0x4b48] ;  /* 0x004b480001087983 */ /* 0x000ea40000300a00 */
[----:B--2---:R-:W-:Y:S02]  /*2cb20*/  HMMA.16816.F32.BF16 R24, R24, R22, R8 ;  /* 0x000000161818723c */ /* 0x004fe40000041808 */
[----:B------:R-:W2:Y:S04]  /*2cb30*/  LDL.LU.64 R10, [R1+0x4b40] ;  /* 0x004b4000010a7983 */ /* 0x000ea80000300a00 */
[----:B------:R-:W2:Y:S11]  /*2cb40*/  LDL.LU.64 R8, [R1+0x4b38] ;  /* 0x004b380001087983 */ /* 0x000eb60000300a00 */
[----:B------:R-:W-:Y:S06]  /*2cb50*/  @!UPT UIADD3 URZ, URZ, URZ, URZ ;  /* 0x0000003f3f3ff290 */ /* 0x000fec000fffe03f */
[----:B------:R-:W-:Y:S04]  /*2cb60*/  STL.64 [R1+0xa0], R24 ;  /* 0x0000a01801007387 */ /* 0x000fe80000100a00 */
[----:B------:R0:W-:Y:S02]  /*2cb70*/  STL.64 [R1+0xa8], R26 ;  /* 0x0000a81a01007387 */ /* 0x0001e40000100a00 */
[----:B0-----:R-:W-:Y:S01]  /*2cb80*/  IMAD.MOV.U32 R26, RZ, RZ, R17 ;  /* 0x000000ffff1a7224 */ /* 0x001fe200078e0011 */
[----:B------:R-:W-:-:S07]  /*2cb90*/  MOV R27, R16 ;  /* 0x00000010001b7202 */ /* 0x000fce0000000f00 */
[C---:B--2---:R-:W-:Y:S01]  /*2cba0*/  HMMA.16816.F32.BF16 R24, R8.reuse, R26, R4 ;  /* 0x0000001a0818723c */ /* 0x044fe20000041804 */
[----:B------:R-:W3:Y:S11]  /*2cbb0*/  LDL.LU.64 R6, [R1+0x4b30] ;  /* 0x004b300001067983 */ /* 0x000ef60000300a00 */
[----:B------:R-:W-:Y:S11]  /*2cbc0*/  @!UPT UIADD3 URZ, URZ, URZ, URZ ;  /* 0x0000003f3f3ff290 */ /* 0x000ff6000fffe03f */
[----:B------:R-:W-:Y:S04]  /*2cbd0*/  STL.64 [R1+0x90], R24 ;  /* 0x0000901801007387 */ /* 0x000fe80000100a00 */
[----:B------:R-:W-:Y:S04]  /*2cbe0*/  STL.64 [R1+0x98], R26 ;  /* 0x0000981a01007387 */ /* 0x000fe80000100a00 */
[----:B------:R-:W0:Y:S04]  /*2cbf0*/  LDSM.16.MT88.4 R24, [R2+0x24000] ;  /* 0x024000000218783b */ /* 0x000e280000004200 */
[----:B0-----:R0:W-:Y:S01]  /*2cc00*/  STL.64 [R1+0x4a68], R26 ;  /* 0x004a681a01007387 */ /* 0x0011e20000100a00 */
[----:B---3--:R-:W-:Y:S11]  /*2cc10*/  HMMA.16816.F32.BF16 R4, R8, R6, R12 ;  /* 0x000000060804723c */ /* 0x008ff6000004180c */
[----:B------:R-:W-:Y:S11]  /*2cc20*/  @!UPT UIADD3 URZ, URZ, URZ, URZ ;  /* 0x0000003f3f3ff290 */ /* 0x000ff6000fffe03f */
[----:B------:R-:W-:Y:S01]  /*2cc30*/  @!UPT UIADD3 URZ, URZ, URZ, URZ ;  /* 0x0000003f3f3ff290 */ /* 0x000fe2000fffe03f */
[----:B------:R-:W-:Y:S04]  /*2cc40*/  STL.64 [R1+0x40], R4 ;  /* 0x0000400401007387 */ /* 0x000fe80000100a00 */
[----:B------:R-:W-:Y:S04]  /*2cc50*/  STL.64 [R1+0x48], R6 ;  /* 0x0000480601007387 */ /* 0x000fe80000100a00 */
[----:B0-----:R-:W2:Y:S04]  /*2cc60*/  LDL R27, [R1+0x720] ;  /* 0x00072000011b7983 */ /* 0x001ea80000100800 */
[----:B------:R-:W-:Y:S04]  /*2cc70*/  STL.64 [R1+0x4a60], R24 ;  /* 0x004a601801007387 */ /* 0x000fe80000100a00 */
[----:B--2---:R-:W0:Y:S04]  /*2cc80*/  LDSM.16.M88.4 R4, [R27+0x100] ;  /* 0x000100001b04783b */ /* 0x004e280000000200 */
[----:B0-----:R-:W-:Y:S01]  /*2cc90*/  STL.64 [R1+0x50], R4 ;  /* 0x0000500401007387 */ /* 0x001fe20000100a00 */
[----:B------:R-:W-:Y:S01]  /*2cca0*/  MOV R13, R4 ;  /* 0x00000004000d7202 */ /* 0x000fe20000000f00 */
[----:B------:R-:W-:-:S02]  /*2ccb0*/  IMAD.MOV.U32 R12, RZ, RZ, R5 ;  /* 0x000000ffff0c7224 */ /* 0x000fc400078e0005 */
[----:B------:R0:W-:Y:S04]  /*2ccc0*/  STL.64 [R1+0x58], R6 ;  /* 0x0000580601007387 */ /* 0x0001e80000100a00 */
[----:B0-----:R-:W2:Y:S04]  /*2ccd0*/  LDL.LU.64 R6, [R1+0x4b28] ;  /* 0x004b280001067983 */ /* 0x001ea80000300a00 */
[----:B------:R-:W2:Y:S01]  /*2cce0*/  LDL.LU.64 R4, [R1+0x4b20] ;  /* 0x004b200001047983 */ /* 0x000ea20000300a00 */
[----:B------:R-:W-:Y:S02]  /*2ccf0*/  MOV R15, R18 ;  /* 0x00000012000f7202 */ /* 0x000fe40000000f00 */
[----:B------:R-:W-:Y:S01]  /*2cd00*/  MOV R14, R19 ;  /* 0x00000013000e7202 */ /* 0x000fe20000000f00 */
[----:B--2---:R-:W-:Y:S01]  /*2cd10*/  HMMA.16816.F32.BF16 R4, R8, R18, R4 ;  /* 0x000000120804723c */ /* 0x004fe20000041804 */
[----:B------:R-:W0:Y:S11]  /*2cd20*/  LDSM.16.M88.4 R16, [R27+0x8100] ;  /* 0x008100001b10783b */ /* 0x000e360000000200 */
[----:B------:R-:W-:Y:S11]  /*2cd30*/  @!UPT UIADD3 URZ, URZ, URZ, URZ ;  /* 0x0000003f3f3ff290 */ /* 0x000ff6000fffe03f */
[----:B------:R-:W-:Y:S04]  /*2cd40*/  STL.64 [R1+0xe0], R4 ;  /* 0x0000e00401007387 */ /* 0x000fe80000100a00 */
[----:B------:R1:W-:Y:S04]  /*2cd50*/  STL.64 [R1+0xe8], R6 ;  /* 0x0000e80601007387 */ /* 0x0003e80000100a00 */
[----:B-1----:R-:W2:Y:S04]  /*2cd60*/  LDL.LU.64 R6, [R1+0x4b18] ;  /* 0x004b180001067983 */ /* 0x002ea80000300a00 */
[----:B------:R-:W2:Y:S01]  /*2cd70*/  LDL.LU.64 R4, [R1+0x4b10] ;  /* 0x004b100001047983 */ /* 0x000ea20000300a00 */
[----:B0-----:R-:W-:Y:S01]  /*2cd80*/  IMAD.MOV.U32 R3, RZ, RZ, R16 ;  /* 0x000000ffff037224 */ /* 0x001fe200078e0010 */
[----:B------:R-:W-:-:S02]  /*2cd90*/  MOV R28, R17 ;  /* 0x00000011001c7202 */ /* 0x000fc40000000f00 */
[----:B------:R-:W-:Y:S04]  /*2cda0*/  STL.64 [R1+0x80], R16 ;  /* 0x0000801001007387 */ /* 0x000fe80000100a00 */
[----:B------:R0:W-:Y:S04]  /*2cdb0*/  STL.64 [R1+0x88], R18 ;  /* 0x0000881201007387 */ /* 0x0001e80000100a00 */
[----:B0-----:R-:W3:Y:S04]  /*2cdc0*/  LDL.LU.64 R18, [R1+0x4b08] ;  /* 0x004b080001127983 */ /* 0x001ee80000300a00 */
[----:B------:R-:W3:Y:S01]  /*2cdd0*/  LDL.LU.64 R16, [R1+0x4b00] ;  /* 0x004b000001107983 */ /* 0x000ee20000300a00 */
[----:B--2---:R-:W-:Y:S03]  /*2cde0*/  HMMA.16816.F32.BF16 R8, R8, R22, R4 ;  /* 0x000000160808723c */ /* 0x004fe60000041804 */
[----:B------:R-:W2:Y:S04]  /*2cdf0*/  LDL.LU.64 R6, [R1+0x4af8] ;  /* 0x004af80001067983 */ /* 0x000ea80000300a00 */
[----:B------:R-:W2:Y:S04]  /*2ce00*/  LDL.LU.64 R4, [R1+0x4af0] ;  /* 0x004af00001047983 */ /* 0x000ea80000300a00 */
[----:B------:R-:W-:Y:S04]  /*2ce10*/  STL.64 [R1+0x4ac8], R22 ;  /* 0x004ac81601007387 */ /* 0x000fe80000100a00 */
[----:B------:R-:W-:Y:S04]  /*2ce20*/  STL.64 [R1+0x4ac0], R20 ;  /* 0x004ac01401007387 */ /* 0x000fe80000100a00 */
[----:B------:R-:W0:Y:S04]  /*2ce30*/  LDSM.16.M88.4 R20, [R27+0x10100] ;  /* 0x010100001b14783b */ /* 0x000e280000000200 */
[----:B------:R-:W-:Y:S04]  /*2ce40*/  STL.64 [R1+0xd0], R8 ;  /* 0x0000d00801007387 */ /* 0x000fe80000100a00 */
[----:B------:R-:W-:Y:S04]  /*2ce50*/  STL.64 [R1+0xd8], R10 ;  /* 0x0000d80a01007387 */ /* 0x000fe80000100a00 */
[----:B------:R1:W0:Y:S01]  /*2ce60*/  LDSM.16.M88.4 R8, [R27+0x18100] ;  /* 0x018100001b08783b */ /* 0x0002220000000200 */
[----:B---3--:R-:W-:Y:S01]  /*2ce70*/  MOV R24, R19 ;  /* 0x0000001300187202 */ /* 0x008fe20000000f00 */
[----:B------:R-:W-:Y:S01]  /*2ce80*/  IMAD.MOV.U32 R25, RZ, RZ, R18 ;  /* 0x000000ffff197224 */ /* 0x000fe200078e0012 */
[----:B------:R-:W-:-:S02]  /*2ce90*/  MOV R26, R17 ;  /* 0x00000011001a7202 */ /* 0x000fc40000000f00 */
[----:B-1----:R-:W-:Y:S02]  /*2cea0*/  MOV R27, R16 ;  /* 0x00000010001b7202 */ /* 0x002fe40000000f00 */
[----:B----4-:R-:W1:Y:S04]  /*2ceb0*/  LDSM.16.MT88.4 R16, [R0+0x24000] ;  /* 0x024000000010783b */ /* 0x010e680000004200 */
[----:B0-----:R-:W-:Y:S04]  /*2cec0*/  STL.64 [R1+0x70], R20 ;  /* 0x0000701401007387 */ /* 0x001fe80000100a00 */
[----:B------:R-:W-:Y:S04]  /*2ced0*/  STL.64 [R1+0x78], R22 ;  /* 0x0000781601007387 */ /* 0x000fe80000100a00 */
[----:B------:R-:W-:Y:S04]  /*2cee0*/  STL.64 [R1+0x60], R8 ;  /* 0x0000600801007387 */ /* 0x000fe80000100a00 */
[----:B------:R0:W-:Y:S04]  /*2cef0*/  STL.64 [R1+0x68], R10 ;  /* 0x0000680a01007387 */ /* 0x0001e80000100a00 */
[----:B0-----:R-:W2:Y:S04]  /*2cf00*/  LDL.LU.64 R10, [R1+0x28] ;  /* 0x00002800010a7983 */ /* 0x001ea80000300a00 */
[----:B------:R0:W-:Y:S04]  /*2cf10*/  STL.64 [R1+0x4a78], R26 ;  /* 0x004a781a01007387 */ /* 0x0001e80000100a00 */
[----:B------:R-:W-:Y:S01]  /*2cf20*/  STL.64 [R1+0x4a70], R24 ;  /* 0x004a701801007387 */ /* 0x000fe20000100a00 */
[----:B0-----:R-:W-:Y:S01]  /*2cf30*/  IMAD.MOV.U32 R26, RZ, RZ, R15 ;  /* 0x000000ffff1a7224 */ /* 0x001fe200078e000f */
[----:B------:R-:W-:-:S05]  /*2cf40*/  MOV R27, R14 ;  /* 0x0000000e001b7202 */ /* 0x000fca0000000f00 */
[----:B------:R-:W-:Y:S04]  /*2cf50*/  STL.64 [R1+0x4ad0], R26 ;  /* 0x004ad01a01007387 */ /* 0x000fe80000100a00 */
[----:B-1----:R-:W-:Y:S04]  /*2cf60*/  STL.64 [R1+0x4a48], R18 ;  /* 0x004a481201007387 */ /* 0x002fe80000100a00 */
[----:B------:R0:W-:Y:S02]  /*2cf70*/  STL.64 [R1+0x4a40], R16 ;  /* 0x004a401001007387 */ /* 0x0001e40000100a00 */
[----:B0-----:R-:W-:Y:S01]  /*2cf80*/  IMAD.MOV.U32 R17, RZ, RZ, R12 ;  /* 0x000000ffff117224 */ /* 0x001fe200078e000c */
[----:B------:R-:W-:Y:S01]  /*2cf90*/  MOV R16, R13 ;  /* 0x0000000d00107202 */ /* 0x000fe20000000f00 */
[----:B------:R-:W3:Y:S04]  /*2cfa0*/  LDL.LU R12, [R1+0x140] ;  /* 0x00014000010c7983 */ /* 0x000ee80000300800 */
[----:B------:R-:W3:Y:S04]  /*2cfb0*/  LDL.LU R13, [R1+0x144] ;  /* 0x00014400010d7983 */ /* 0x000ee80000300800 */
[----:B------:R-:W4:Y:S04]  /*2cfc0*/  LDL.LU R14, [R1+0x148] ;  /* 0x00014800010e7983 */ /* 0x000f280000300800 */
[----:B------:R-:W4:Y:S04]  /*2cfd0*/  LDL.LU R15, [R1+0x14c] ;  /* 0x00014c00010f7983 */ /* 0x000f280000300800 */
[----:B----4-:R-:W-:Y:S04]  /*2cfe0*/  STL.64 [R1+0x4ae8], R14 ;  /* 0x004ae80e01007387 */ /* 0x010fe80000100a00 */
[----:B---3--:R0:W-:Y:S04]  /*2cff0*/  STL.64 [R1+0x4ae0], R12 ;  /* 0x004ae00c01007387 */ /* 0x0081e80000100a00 */
[----:B0-----:R-:W2:Y:S04]  /*2d000*/  LDL.LU R12, [R1+0x160] ;  /* 0x00016000010c7983 */ /* 0x001ea80000300800 */
[----:B------:R-:W2:Y:S04]  /*2d010*/  LDL.LU R13, [R1+0x164] ;  /* 0x00016400010d7983 */ /* 0x000ea80000300800 */
[----:B------:R-:W2:Y:S04]  /*2d020*/  LDL.LU R14, [R1+0x168] ;  /* 0x00016800010e7983 */ /* 0x000ea80000300800 */
[----:B------:R-:W2:Y:S04]  /*2d030*/  LDL.LU R15, [R1+0x16c] ;  /* 0x00016c00010f7983 */ /* 0x000ea80000300800 */
[----:B------:R-:W3:Y:S04]  /*2d040*/  LDL.LU R24, [R1+0x170] ;  /* 0x0001700001187983 */ /* 0x000ee80000300800 */
[----:B------:R-:W3:Y:S04]  /*2d050*/  LDL.LU R25, [R1+0x174] ;  /* 0x0001740001197983 */ /* 0x000ee80000300800 */
[----:B------:R-:W3:Y:S04]  /*2d060*/  LDL.LU R26, [R1+0x178] ;  /* 0x00017800011a7983 */ /* 0x000ee80000300800 */
[----:B------:R-:W3:Y:S04]  /*2d070*/  LDL.LU R27, [R1+0x17c] ;  /* 0x00017c00011b7983 */ /* 0x000ee80000300800 */
[----:B------:R-:W4:Y:S04]  /*2d080*/  LDL.LU R20, [R1+0x150] ;  /* 0x0001500001147983 */ /* 0x000f280000300800 */
[----:B------:R-:W4:Y:S04]  /*2d090*/  LDL.LU R21, [R1+0x154] ;  /* 0x0001540001157983 */ /* 0x000f280000300800 */
[----:B------:R-:W4:Y:S04]  /*2d0a0*/  LDL.LU R22, [R1+0x158] ;  /* 0x0001580001167983 */ /* 0x000f280000300800 */
[----:B------:R-:W4:Y:S04]  /*2d0b0*/  LDL.LU R23, [R1+0x15c] ;  /* 0x00015c0001177983 */ /* 0x000f280000300800 */
[----:B------:R0:W-:Y:S04]  /*2d0c0*/  STL.64 [R1+0x4a80], R16 ;  /* 0x004a801001007387 */ /* 0x0001e80000100a00 */
[----:B0-----:R-:W3:Y:S04]  /*2d0d0*/  LDL.LU R16, [R1+0xf0] ;  /* 0x0000f00001107983 */ /* 0x001ee80000300800 */
[----:B------:R-:W3:Y:S04]  /*2d0e0*/  LDL.LU R17, [R1+0xf4] ;  /* 0x0000f40001117983 */ /* 0x000ee80000300800 */
[----:B------:R-:W3:Y:S04]  /*2d0f0*/  LDL.LU R18, [R1+0xf8] ;  /* 0x0000f80001127983 */ /* 0x000ee80000300800 */
[----:B------:R-:W3:Y:S01]  /*2d100*/  LDL.LU R19, [R1+0xfc] ;  /* 0x0000fc0001137983 */ /* 0x000ee20000300800 */
[----:B--2---:R-:W-:Y:S03]  /*2d110*/  HMMA.16816.F32.BF16 R12, R4, R10, R12 ;  /* 0x0000000a040c723c */ /* 0x004fe6000004180c */
[----:B---3--:R0:W-:Y:S04]  /*2d120*/  STL.64 [R1+0x4a90], R18 ;  /* 0x004a901201007387 */ /* 0x0081e80000100a00 */
[----:B------:R1:W-:Y:S04]  /*2d130*/  STL.64 [R1+0x4a88], R16 ;  /* 0x004a881001007387 */ /* 0x0003e80000100a00 */
[----:B0-----:R-:W2:Y:S01]  /*2d140*/  LDL.LU R18, [R1+0x38] ;  /* 0x0000380001127983 */ /* 0x001ea20000300800 */
[----:B-1----:R-:W-:-:S03]  /*2d150*/  MOV R17, R10 ;  /* 0x0000000a00117202 */ /* 0x002fc60000000f00 */
[----:B------:R-:W2:Y:S01]  /*2d160*/  LDL.LU R19, [R1+0x3c] ;  /* 0x00003c0001137983 */ /* 0x000ea20000300800 */
[----:B------:R-:W-:-:S03]  /*2d170*/  MOV R16, R11 ;  /* 0x0000000b00107202 */ /* 0x000fc60000000f00 */
[----:B------:R-:W0:Y:S04]  /*2d180*/  LDSM.16.MT88.4 R8, [R29+0x24000] ;  /* 0x024000001d08783b */ /* 0x000e280000004200 */
[----:B------:R-:W-:Y:S04]  /*2d190*/  STL.64 [R1+0x120], R12 ;  /* 0x0001200c01007387 */ /* 0x000fe80000100a00 */
[----:B------:R1:W-:Y:S04]  /*2d1a0*/  STL.64 [R1+0x128], R14 ;  /* 0x0001280e01007387 */ /* 0x0003e80000100a00 */
[----:B-1----:R-:W3:Y:S04]  /*2d1b0*/  LDL.LU.64 R14, [R1+0x4ae8] ;  /* 0x004ae800010e7983 */ /* 0x002ee80000300a00 */
[----:B------:R-:W3:Y:S04]  /*2d1c0*/  LDL.LU.64 R12, [R1+0x4ae0] ;  /* 0x004ae000010c7983 */ /* 0x000ee80000300a00 */
[----:B0-----:R-:W-:Y:S04]  /*2d1d0*/  STL.64 [R1+0x4a00], R10 ;  /* 0x004a000a01007387 */ /* 0x001fe80000100a00 */
[----:B------:R0:W-:Y:S02]  /*2d1e0*/  STL.64 [R1+0x49f8], R8 ;  /* 0x0049f80801007387 */ /* 0x0001e40000100a00 */
[----:B0-----:R-:W-:Y:S01]  /*2d1f0*/  IMAD.MOV.U32 R8, RZ, RZ, R3 ;  /* 0x000000ffff087224 */ /* 0x001fe200078e0003 */
[----:B------:R-:W-:Y:S01]  /*2d200*/  MOV R9, R28 ;  /* 0x0000001c00097202 */ /* 0x000fe20000000f00 */
[----:B------:R-:W3:Y:S04]  /*2d210*/  LDL.LU R3, [R1+0x4adc] ;  /* 0x004adc0001037983 */ /* 0x000ee80000300800 */
[----:B------:R-:W3:Y:S04]  /*2d220*/  LDL.LU R28, [R1+0x4ad8] ;  /* 0x004ad800011c7983 */ /* 0x000ee80000300800 */
[----:B------:R0:W-:Y:S04]  /*2d230*/  STL.64 [R1+0x4a98], R8 ;  /* 0x004a980801007387 */ /* 0x0001e80000100a00 */
[----:B0-----:R-:W3:Y:S04]  /*2d240*/  LDL.LU R8, [R1+0x100] ;  /* 0x0001000001087983 */ /* 0x001ee80000300800 */
[----:B------:R-:W3:Y:S04]  /*2d250*/  LDL.LU R9, [R1+0x104] ;  /* 0x0001040001097983 */ /* 0x000ee80000300800 */
[----:B------:R-:W3:Y:S04]  /*2d260*/  LDL.LU R10, [R1+0x108] ;  /* 0x00010800010a7983 */ /* 0x000ee80000300800 */
[----:B------:R-:W3:Y:S01]  /*2d270*/  LDL.LU R11, [R1+0x10c] ;  /* 0x00010c00010b7983 */ /* 0x000ee20000300800 */
[C---:B--2---:R-:W-:Y:S03]  /*2d280*/  HMMA.16816.F32.BF16 R24, R4.reuse, R18, R24 ;  /* 0x000000120418723c */ /* 0x044fe60000041818 */
[----:B---3--:R-:W-:Y:S04]  /*2d290*/  STL.64 [R1+0x4aa8], R10 ;  /* 0x004aa80a01007387 */ /* 0x008fe80000100a00 */
[----:B------:R0:W-:Y:S04]  /*2d2a0*/  STL.64 [R1+0x4aa0], R8 ;  /* 0x004aa00801007387 */ /* 0x0001e80000100a00 */
[----:B0-----:R-:W2:Y:S04]  /*2d2b0*/  LDL.LU R8, [R1+0x110] ;  /* 0x0001100001087983 */ /* 0x001ea80000300800 */
[----:B------:R-:W2:Y:S04]  /*2d2c0*/  LDL.LU R9, [R1+0x114] ;  /* 0x0001140001097983 */ /* 0x000ea80000300800 */
[----:B------:R-:W2:Y:S04]  /*2d2d0*/  LDL.LU R10, [R1+0x118] ;  /* 0x00011800010a7983 */ /* 0x000ea80000300800 */
[----:B------:R-:W2:Y:S04]  /*2d2e0*/  LDL.LU R11, [R1+0x11c] ;  /* 0x00011c00010b7983 */ /* 0x000ea80000300800 */
[----:B------:R-:W-:Y:S04]  /*2d2f0*/  STL [R1+0x49c4], R29 ;  /* 0x0049c41d01007387 */ /* 0x000fe80000100800 */
[----:B------:R-:W-:Y:S04]  /*2d300*/  STL.64 [R1+0x170], R24 ;  /* 0x0001701801007387 */ /* 0x000fe80000100a00 */
[----:B------:R0:W-:Y:S04]  /*2d310*/  STL.64 [R1+0x178], R26 ;  /* 0x0001781a01007387 */ /* 0x0001e80000100a00 */
[----:B0-----:R-:W4:Y:S02]  /*2d320*/  LDL.LU.64 R26, [R1+0x4ad0] ;  /* 0x004ad000011a7983 */ /* 0x001f240000300a00 */
[C---:B----4-:R-:W-:Y:S11]  /*2d330*/  HMMA.16816.F32.BF16 R20, R4.reuse, R26, R20 ;  /* 0x0000001a0414723c */ /* 0x050ff60000041814 */
[----:B------:R-:W-:Y:S11]  /*2d340*/  @!UPT UIADD3 URZ, URZ, URZ, URZ ;  /* 0x0000003f3f3ff290 */ /* 0x000ff6000fffe03f */
[----:B------:R-:W-:Y:S01]  /*2d350*/  @!UPT UIADD3 URZ, URZ, URZ, URZ ;  /* 0x0000003f3f3ff290 */ /* 0x000fe2000fffe03f */
[----:B------:R-:W-:Y:S04]  /*2d360*/  STL.64 [R1+0x160], R20 ;  /* 0x0001601401007387 */ /* 0x000fe80000100a00 */
[----:B------:R0:W-:Y:S04]  /*2d370*/  STL.64 [R1+0x168], R22 ;  /* 0x0001681601007387 */ /* 0x0001e80000100a00 */
[----:B0-----:R-:W3:Y:S04]  /*2d380*/  LDL.LU.64 R22, [R1+0x4ac8] ;  /* 0x004ac80001167983 */ /* 0x001ee80000300a00 */
[----:B------:R-:W4:Y:S01]  /*2d390*/  LDL.LU.64 R20, [R1+0x4ac0] ;  /* 0x004ac00001147983 */ /* 0x000f220000300a00 */
[----:B---3--:R-:W-:Y:S03]  /*2d3a0*/  HMMA.16816.F32.BF16 R4, R4, R22, R12 ;  /* 0x000000160404723c */ /* 0x008fe6000004180c */
[----:B------:R-:W2:Y:S04]  /*2d3b0*/  LDL.LU.64 R14, [R1+0x4ab8] ;  /* 0x004ab800010e7983 */ /* 0x000ea80000300a00 */
[----:B------:R-:W2:Y:S11]  /*2d3c0*/  LDL.LU.64 R12, [R1+0x4ab0] ;  /* 0x004ab000010c7983 */ /* 0x000eb60000300a00 */
[----:B------:R-:W-:Y:S05]  /*2d3d0*/  @!UPT UIADD3 URZ, URZ, URZ, URZ ;  /* 0x0000003f3f3ff290 */ /* 0x000fea000fffe03f */
[----:B------:R-:W-:Y:S04]  /*2d3e0*/  STL.64 [R1+0x150], R4 ;  /* 0x0001500401007387 */ /* 0x000fe80000100a00 */
[----:B------:R0:W-:Y:S02]  /*2d3f0*/  STL.64 [R1+0x158], R6 ;  /* 0x0001580601007387 */ /* 0x0001e40000100a00 */
[----:B0-----:R-:W-:Y:S01]  /*2d400*/  MOV R6, R17 ;  /* 0x0000001100067202 */ /* 0x001fe20000000f00 */
[----:B------:R-:W-:-:S07]  /*2d410*/  IMAD.MOV.U32 R7, RZ, RZ, R16 ;  /* 0x000000ffff077224 */ /* 0x000fce00078e0010 */
[C---:B--2---:R-:W-:Y:S01]  /*2d420*/  HMMA.16816.F32.BF16 R4, R12.reuse, R6, R8 ;  /* 0x000000060c04723c */ /* 0x044fe20000041808 */
[----:B------:R-:W2:Y:S04]  /*2d430*/  LDL.LU.64 R10, [R1+0x4aa8] ;  /* 0x004aa800010a7983 */ /* 0x000ea80000300a00 */
[----:B------:R-:W2:Y:S11]  /*2d440*/  LDL.LU.64 R8, [R1+0x4aa0] ;  /* 0x004aa00001087983 */ /* 0x000eb60000300a00 */
[----:B------:R-:W-:Y:S07]  /*2d450*/  @!UPT UIADD3 URZ, URZ, URZ, URZ ;  /* 0x0000003f3f3ff290 */ /* 0x000fee000fffe03f */
[----:B------:R-:W-:Y:S04]  /*2d460*/  STL.64 [R1+0x140], R4 ;  /* 0x0001400401007387 */ /* 0x000fe80000100a00 */
[----:B------:R-:W-:Y:S04]  /*2d470*/  STL.64 [R1+0x148], R6 ;  /* 0x0001480601007387 */ /* 0x000fe80000100a00 */
[----:B------:R-:W0:Y:S04]  /*2d480*/  LDSM.16.MT88.4 R4, [R3+0x24000] ;  /* 0x024000000304783b */ /* 0x000e280000004200 */
[----:B------:R-:W-:Y:S04]  /*2d490*/  STL [R1+0x49c0], R3 ;  /* 0x0049c00301007387 */ /* 0x000fe80000100800 */
[----:B0-----:R-:W-:Y:S01]  /*2d4a0*/  STL.64 [R1+0x4998], R6 ;  /* 0x0049980601007387 */ /* 0x001fe20000100a00 */
[----:B------:R0:W-:Y:S03]  /*2d4b0*/  STL.64 [R1+0x4990], R4 ;  /* 0x0049900401007387 */ /* 0x0001e60000100a00 */
[----:B0-----:R-:W3:Y:S01]  /*2d4c0*/  LDL.LU R4, [R1+0xb0] ;  /* 0x0000b00001047983 */ /* 0x001ee20000300800 */
[----:B------:R-:W-:Y:S01]  /*2d4d0*/  MOV R5, R28 ;  /* 0x0000001c00057202 */ /* 0x000fe20000000f00 */
[C---:B--2---:R-:W-:Y:S02]  /*2d4e0*/  HMMA.16816.F32.BF16 R16, R12.reuse, R18, R8 ;  /* 0x000000120c10723c */ /* 0x044fe40000041808 */
[----:B------:R-:W3:Y:S11]  /*2d4f0*/  LDL.LU.64 R8, [R1+0x4a98] ;  /* 0x004a980001087983 */ /* 0x000ef60000300a00 */
[----:B------:R-:W-:Y:S10]  /*2d500*/  @!UPT UIADD3 URZ, URZ, URZ, URZ ;  /* 0x0000003f3f3ff290 */ /* 0x000ff4000fffe03f */
[----:B------:R-:W-:Y:S01]  /*2d510*/  STL.64 [R1+0x130], R16 ;  /* 0x0001301001007387 */ /* 0x000fe20000100a00 */
[----:B------:R0:W-:Y:S01]  /*2d520*/  STL [R1+0x138], R18 ;  /* 0x0001381201007387 */ /* 0x0001e20000100800 */
[----:B------:R-:W-:Y:S02]  /*2d530*/  MOV R28, R19 ;  /* 0x00000013001c7202 */ /* 0x000fe40000000f00 */
[----:B0-----:R-:W2:Y:S01]  /*2d540*/  LDL.LU.64 R18, [R1+0x4a90] ;  /* 0x004a900001127983 */ /* 0x001ea20000300a00 */
[----:B------:R-:W2:Y:S02]  /*2d550*/  LDL.LU.64 R16, [R1+0x4a88] ;  /* 0x004a880001107983 */ /* 0x000ea40000300a00 */
[----:B------:R-:W-:Y:S01]  /*2d560*/  STL [R1+0x49c8], R28 ;  /* 0x0049c81c01007387 */ /* 0x000fe20000100800 */
[C---:B--2---:R-:W-:Y:S01]  /*2d570*/  HMMA.16816.F32.BF16 R24, R12.reuse, R26, R16 ;  /* 0x0000001a0c18723c */ /* 0x044fe20000041810 */
[----:B------:R-:W2:Y:S11]  /*2d580*/  LDL.LU.64 R16, [R1+0x4a80] ;  /* 0x004a800001107983 */ /* 0x000eb60000300a00 */
[----:B------:R-:W-:Y:S11]  /*2d590*/  @!UPT UIADD3 URZ, URZ, URZ, URZ ;  /* 0x0000003f3f3ff290 */ /* 0x000ff6000fffe03f */
[----:B------:R-:W-:Y:S01]  /*2d5a0*/  STL.64 [R1+0x110], R24 ;  /* 0x0001101801007387 */ /* 0x000fe20000100a00 */
[----:B------:R0:W-:Y:S01]  /*2d5b0*/  STL [R1+0x11c], R27 ;  /* 0x00011c1b01007387 */ /* 0x0001e20000100800 */
[----:B------:R-:W-:Y:S02]  /*2d5c0*/  MOV R29, R26 ;  /* 0x0000001a001d7202 */ /* 0x000fe40000000f00 */
[----:B0-----:R-:W2:Y:S01]  /*2d5d0*/  LDL.LU.64 R26, [R1+0x4a78] ;  /* 0x004a7800011a7983 */ /* 0x001ea20000300a00 */
[----:B------:R-:W2:Y:S02]  /*2d5e0*/  LDL.LU.64 R24, [R1+0x4a70] ;  /* 0x004a700001187983 */ /* 0x000ea40000300a00 */
[----:B------:R-:W-:Y:S01]  /*2d5f0*/  STL [R1+0x49cc], R29 ;  /* 0x0049cc1d01007387 */ /* 0x000fe20000100800 */
[----:B----4-:R-:W-:Y:S01]  /*2d600*/  MOV R6, R21 ;  /* 0x0000001500067202 */ /* 0x010fe20000000f00 */
[----:B------:R-:W-:Y:S01]  /*2d610*/  IMAD.MOV.U32 R7, RZ, RZ, R20 ;  /* 0x000000ffff077224 */ /* 0x000fe200078e0014 */
[----:B--2---:R-:W-:Y:S01]  /*2d620*/  HMMA.16816.F32.BF16 R12, R12, R22, R24 ;  /* 0x000000160c0c723c */ /* 0x004fe20000041818 */
[----:B------:R-:W2:Y:S01]  /*2d630*/  LDL.LU.64 R26, [R1+0x4a68] ;  /* 0x004a6800011a7983 */ /* 0x000ea20000300a00 */
[----:B------:R-:W2:Y:S02]  /*2d640*/  LDL.LU.64 R24, [R1+0x4a60] ;  /* 0x004a600001187983 */ /* 0x000ea40000300a00 */
[----:B------:R-:W2:Y:S02]  /*2d650*/  LDL.LU.64 R22, [R1+0x4a58] ;  /* 0x004a580001167983 */ /* 0x000ea40000300a00 */
[----:B------:R-:W2:Y:S11]  /*2d660*/  LDL.LU.64 R20, [R1+0x4a50] ;  /* 0x004a500001147983 */ /* 0x000eb60000300a00 */
[----:B------:R-:W-:Y:S06]  /*2d670*/  @!UPT UIADD3 URZ, URZ, URZ, URZ ;  /* 0x0000003f3f3ff290 */ /* 0x000fec000fffe03f */
[----:B------:R-:W-:Y:S01]  /*2d680*/  STL.64 [R1+0x100], R12 ;  /* 0x0001000c01007387 */ /* 0x000fe20000100a00 */
[----:B------:R2:W-:Y:S02]  /*2d690*/  STL [R1+0x108], R14 ;  /* 0x0001080e01007387 */ /* 0x0005e40000100800 */
[----:B------:R-:W-:-:S05]  /*2d6a0*/  IMAD.MOV.U32 R28, RZ, RZ, R15 ;  /* 0x000000ffff1c7224 */ /* 0x000fca00078e000f */
[----:B------:R-:W-:Y:S01]  /*2d6b0*/  STL [R1+0x49d0], R28 ;  /* 0x0049d01c01007387 */ /* 0x000fe20000100800 */
[C---:B--2---:R-:W-:Y:S03]  /*2d6c0*/  HMMA.16816.F32.BF16 R12, R24.reuse, R16, R20 ;  /* 0x00000010180c723c */ /* 0x044fe60000041814 */
[----:B------:R-:W0:Y:S04]  /*2d6d0*/  LDSM.16.MT88.4 R20, [R2+0x24800] ;  /* 0x024800000214783b */ /* 0x000e280000004200 */
[----:B------:R-:W2:Y:S01]  /*2d6e0*/  LDL.LU R16, [R1+0x180] ;  /* 0x0001800001107983 */ /* 0x000ea20000300800 */
[----:B---3--:R-:W-:Y:S11]  /*2d6f0*/  HMMA.16816.F32.BF16 R8, R24, R8, R4 ;  /* 0x000000081808723c */ /* 0x008ff60000041804 */
[----:B------:R-:W-:Y:S04]  /*2d700*/  @!UPT UIADD3 URZ, URZ, URZ, URZ ;  /* 0x0000003f3f3ff290 */ /* 0x000fe8000fffe03f */
[----:B------:R-:W-:Y:S01]  /*2d710*/  STL.64 [R1+0xf0], R12 ;  /* 0x0000f00c01007387 */ /* 0x000fe20000100a00 */
[----:B------:R-:W-:Y:S02]  /*2d720*/  STL.64 [R1+0xf8], R14 ;  /* 0x0000f80e01007387 */ /* 0x000fe40000100a00 */
[----:B------:R-:W1:Y:S04]  /*2d730*/  LDSM.16.MT88.4 R12, [R0+0x24800] ;  /* 0x02480000000c783b */ /* 0x000e680000004200 */
[----:B------:R-:W2:Y:S01]  /*2d740*/  LDL.LU R17, [R1+0x184] ;  /* 0x0001840001117983 */ /* 0x000ea20000300800 */
[----:B------:R-:W2:Y:S01]  /*2d750*/  LDL.LU R18, [R1+0x188] ;  /* 0x0001880001127983 */ /* 0x000ea20000300800 */
[----:B------:R-:W-:Y:S01]  /*2d760*/  MOV R4, R11 ;  /* 0x0000000b00047202 */ /* 0x000fe20000000f00 */
[----:B------:R-:W2:Y:S02]  /*2d770*/  LDL.LU R19, [R1+0x18c] ;  /* 0x00018c0001137983 */ /* 0x000ea40000300800 */
[----:B------:R-:W-:Y:S01]  /*2d780*/  IMAD.MOV.U32 R5, RZ, RZ, R10 ;  /* 0x000000ffff057224 */ /* 0x000fe200078e000a */
[----:B------:R-:W-:-:S02]  /*2d790*/  MOV R6, R9 ;  /* 0x0000000900067202 */ /* 0x000fc40000000f00 */
[----:B------:R-:W-:Y:S01]  /*2d7a0*/  MOV R7, R8 ;  /* 0x0000000800077202 */ /* 0x000fe20000000f00 */
[----:B0-----:R-:W-:Y:S01]  /*2d7b0*/  STL.64 [R1+0x4958], R22 ;  /* 0x0049581601007387 */ /* 0x001fe20000100a00 */
[----:B------:R-:W-:Y:S02]  /*2d7c0*/  STL.64 [R1+0x4950], R20 ;  /* 0x0049501401007387 */ /* 0x000fe40000100a00 */
[----:B------:R-:W-:Y:S02]  /*2d7d0*/  STL [R1+0x48e0], R2 ;  /* 0x0048e00201007387 */ /* 0x000fe40000100800 */
[----:B------:R0:W-:Y:S01]  /*2d7e0*/  STL [R1+0x49e0], R4 ;  /* 0x0049e00401007387 */ /* 0x0001e20000100800 */
[----:B------:R3:W-:Y:S01]  /*2d7f0*/  STL [R1+0x49dc], R5 ;  /* 0x0049dc0501007387 */ /* 0x0007e20000100800 */
[----:B------:R4:W-:Y:S02]  /*2d800*/  STL [R1+0x49d8], R6 ;  /* 0x0049d80601007387 */ /* 0x0009e40000100800 */
[----:B------:R4:W-:Y:S01]  /*2d810*/  STL [R1+0x49d4], R7 ;  /* 0x0049d40701007387 */ /* 0x0009e20000100800 */
[----:B0-----:R-:W2:Y:S01]  /*2d820*/  LDL.LU R4, [R1+0xa0] ;  /* 0x0000a00001047983 */ /* 0x001ea20000300800 */
[----:B---3--:R-:W3:Y:S02]  /*2d830*/  LDL.LU R5, [R1+0xa4] ;  /* 0x0000a40001057983 */ /* 0x008ee40000300800 */
[----:B----4-:R-:W3:Y:S02]  /*2d840*/  LDL.LU R6, [R1+0xa8] ;  /* 0x0000a80001067983 */ /* 0x010ee40000300800 */
[----:B------:R-:W3:Y:S01]  /*2d850*/  LDL.LU R7, [R1+0xac] ;  /* 0x0000ac0001077983 */ /* 0x000ee20000300800 */
[----:B-1----:R-:W-:Y:S01]  /*2d860*/  STL.64 [R1+0x4900], R14 ;  /* 0x0049000e01007387 */ /* 0x002fe20000100a00 */
[----:B------:R0:W-:Y:S03]  /*2d870*/  STL.64 [R1+0x48f8], R12 ;  /* 0x0048f80c01007387 */ /* 0x0001e60000100a00 */
[----:B0-----:R-:W3:Y:S01]  /*2d880*/  LDL.LU R12, [R1+0x60] ;  /* 0x00006000010c7983 */ /* 0x001ee20000300800 */
[----:B------:R-:W3:Y:S02]  /*2d890*/  LDL.LU R13, [R1+0x64] ;  /* 0x00006400010d7983 */ /* 0x000ee40000300800 */
[----:B------:R-:W4:Y:S02]  /*2d8a0*/  LDL R14, [R1+0x68] ;  /* 0x00006800010e7983 */ /* 0x000f240000100800 */
[----:B----4-:R-:W-:Y:S01]  /*2d8b0*/  STL [R1+0x4a08], R14 ;  /* 0x004a080e01007387 */ /* 0x010fe20000100800 */
[----:B------:R-:W4:Y:S02]  /*2d8c0*/  LDL R15, [R1+0x6c] ;  /* 0x00006c00010f7983 */ /* 0x000f240000100800 */
[----:B------:R-:W2:Y:S02]  /*2d8d0*/  LDL.LU R8, [R1+0xd0] ;  /* 0x0000d00001087983 */ /* 0x000ea40000300800 */
[----:B------:R-:W2:Y:S01]  /*2d8e0*/  LDL.LU R9, [R1+0xd4] ;  /* 0x0000d40001097983 */ /* 0x000ea20000300800 */
[----:B------:R-:W2:Y:S01]  /*2d8f0*/  LDL.LU R10, [R1+0xd8] ;  /* 0x0000d800010a7983 */ /* 0x000ea20000300800 */
[----:B------:R-:W2:Y:S03]  /*2d900*/  LDL.LU R11, [R1+0xdc] ;  /* 0x0000dc00010b7983 */ /* 0x000ea60000300800 */
[----:B--2---:R-:W-:Y:S01]  /*2d910*/  STL.64 [R1+0x4a18], R10 ;  /* 0x004a180a01007387 */ /* 0x004fe20000100a00 */
[----:B------:R0:W-:Y:S03]  /*2d920*/  STL.64 [R1+0x4a10], R8 ;  /* 0x004a100801007387 */ /* 0x0001e60000100a00 */
[----:B0-----:R-:W2:Y:S01]  /*2d930*/  LDL.64 R8, [R1+0x70] ;  /* 0x0000700001087983 */ /* 0x001ea20000100a00 */
[----:B------:R-:W-:Y:S01]  /*2d940*/  STL [R1+0x48b8], R0 ;  /* 0x0048b80001007387 */ /* 0x000fe20000100800 */
[C---:B--2---:R-:W-:Y:S11]  /*2d950*/  HMMA.16816.F32.BF16 R16, R24.reuse, R8, R16 ;  /* 0x000000081810723c */ /* 0x044ff60000041810 */
[----:B------:R-:W-:Y:S11]  /*2d960*/  @!UPT UIADD3 URZ, URZ, URZ, URZ ;  /* 0x0000003f3f3ff290 */ /* 0x000ff6000fffe03f */
[----:B------:R-:W-:Y:S02]  /*2d970*/  @!UPT UIADD3 URZ, URZ, URZ, URZ ;  /* 0x0000003f3f3ff290 */ /* 0x000fe4000fffe03f */
[----:B------:R-:W-:Y:S02]  /*2d980*/  MOV R23, R18 ;  /* 0x0000001200177202 */ /* 0x000fe40000000f00 */
[----:B------:R-:W-:Y:S02]  /*2d990*/  MOV R22, R19 ;  /* 0x0000001300167202 */ /* 0x000fe40000000f00 */
[----:B------:R-:W-:Y:S01]  /*2d9a0*/  MOV R28, R16 ;  /* 0x00000010001c7202 */ /* 0x000fe20000000f00 */
[----:B------:R-:W-:Y:S01]  /*2d9b0*/  IMAD.MOV.U32 R29, RZ, RZ, R17 ;  /* 0x000000ffff1d7224 */ /* 0x000fe200078e0011 */
[----:B------:R-:W2:Y:S01]  /*2d9c0*/  LDL.LU.64 R18, [R1+0x4a48] ;  /* 0x004a480001127983 */ /* 0x000ea20000300a00 */
[----:B------:R-:W2:Y:S02]  /*2d9d0*/  LDL.LU.64 R16, [R1+0x4a40] ;  /* 0x004a400001107983 */ /* 0x000ea40000300a00 */
[----:B------:R0:W-:Y:S02]  /*2d9e0*/  STL.64 [R1+0x4a20], R8 ;  /* 0x004a200801007387 */ /* 0x0001e40000100a00 */
[----:B0-----:R-:W2:Y:S01]  /*2d9f0*/  LDL.LU.64 R8, [R1+0x80] ;  /* 0x0000800001087983 */ /* 0x001ea20000300a00 */
[----:B---3--:R-:W-:Y:S03]  /*2da00*/  HMMA.16816.F32.BF16 R24, R24, R12, R4 ;  /* 0x0000000c1818723c */ /* 0x008fe60000041804 */
[----:B--2---:R0:W-:Y:S04]  /*2da10*/  STL.64 [R1+0x4a38], R8 ;  /* 0x004a380801007387 */ /* 0x0041e80000100a00 */
[----:B0-----:R-:W2:Y:S01]  /*2da20*/  LDL.LU R8, [R1+0x90] ;  /* 0x0000900001087983 */ /* 0x001ea20000300800 */
[----:B------:R-:W2:Y:S02]  /*2da30*/  LDL.LU R9, [R1+0x94] ;  /* 0x0000940001097983 */ /* 0x000ea40000300800 */
[----:B------:R-:W2:Y:S02]  /*2da40*/  LDL.LU R10, [R1+0x98] ;  /* 0x00009800010a7983 */ /* 0x000ea40000300800 */
[----:B------:R-:W2:Y:S01]  /*2da50*/  LDL.LU R11, [R1+0x9c] ;  /* 0x00009c00010b7983 */ /* 0x000ea20000300800 */
[----:B------:R-:W-:Y:S01]  /*2da60*/  STL [R1+0x49f0], R22 ;  /* 0x0049f01601007387 */ /* 0x000fe20000100800 */
[----:B------:R-:W-:Y:S02]  /*2da70*/  STL [R1+0x49ec], R23 ;  /* 0x0049ec1701007387 */ /* 0x000fe40000100800 */
[----:B------:R-:W2:Y:S08]  /*2da80*/  LDL.64 R20, [R1+0x50] ;  /* 0x0000500001147983 */ /* 0x000eb00000100a00 */
[----:B------:R-:W-:Y:S01]  /*2da90*/  MOV R6, R26 ;  /* 0x0000001a00067202 */ /* 0x000fe20000000f00 */
[----:B------:R-:W-:-:S02]  /*2daa0*/  IMAD.MOV.U32 R7, RZ, RZ, R27 ;  /* 0x000000ffff077224 */ /* 0x000fc400078e001b */
[----:B------:R-:W-:Y:S01]  /*2dab0*/  IMAD.MOV.U32 R4, RZ, RZ, R24 ;  /* 0x000000ffff047224 */ /* 0x000fe200078e0018 */
[----:B------:R-:W-:Y:S01]  /*2dac0*/  MOV R5, R25 ;  /* 0x0000001900057202 */ /* 0x000fe20000000f00 */
[----:B------:R-:W-:Y:S01]  /*2dad0*/  STL [R1+0x49e8], R29 ;  /* 0x0049e81d01007387 */ /* 0x000fe20000100800 */
[----:B------:R-:W-:Y:S02]  /*2dae0*/  STL [R1+0x49e4], R28 ;  /* 0x0049e41c01007387 */ /* 0x000fe40000100800 */
[----:B------:R-:W-:Y:S01]  /*2daf0*/  STL.64 [R1+0x4a30], R6 ;  /* 0x004a300601007387 */ /* 0x000fe20000100a00 */
[----:B------:R0:W-:Y:S04]  /*2db00*/  STL.64 [R1+0x4a28], R4 ;  /* 0x004a280401007387 */ /* 0x0001e80000100a00 */
[----:B0-----:R-:W3:Y:S01]  /*2db10*/  LDL.LU R4, [R1+0x40] ;  /* 0x0000400001047983 */ /* 0x001ee20000300800 */
[----:B------:R-:W3:Y:S02]  /*2db20*/  LDL.LU R5, [R1+0x44] ;  /* 0x0000440001057983 */ /* 0x000ee40000300800 */
[----:B------:R-:W3:Y:S02]  /*2db30*/  LDL.LU R6, [R1+0x48] ;  /* 0x0000480001067983 */ /* 0x000ee40000300800 */
[----:B------:R-:W3:Y:S01]  /*2db40*/  LDL.LU R7, [R1+0x4c] ;  /* 0x00004c0001077983 */ /* 0x000ee20000300800 */
[----:B------:R-:W3:Y:S01]  /*2db50*/  LDL.LU R24, [R1+0xe0] ;  /* 0x0000e00001187983 */ /* 0x000ee20000300800 */
[----:B------:R-:W3:Y:S02]  /*2db60*/  LDL.LU R25, [R1+0xe4] ;  /* 0x0000e40001197983 */ /* 0x000ee40000300800 */
[----:B------:R-:W3:Y:S02]  /*2db70*/  LDL.LU R26, [R1+0xe8] ;  /* 0x0000e800011a7983 */ /* 0x000ee40000300800 */
[----:B------:R-:W3:Y:S01]  /*2db80*/  LDL.LU R27, [R1+0xec] ;  /* 0x0000ec00011b7983 */ /* 0x000ee20000300800 */
[C---:B--2---:R-:W-:Y:S11]  /*2db90*/  HMMA.16816.F32.BF16 R8, R16.reuse, R20, R8 ;  /* 0x000000141008723c */ /* 0x044ff60000041808 */
[----:B------:R-:W-:Y:S11]  /*2dba0*/  @!UPT UIADD3 URZ, URZ, URZ, URZ ;  /* 0x0000003f3f3ff290 */ /* 0x000ff6000fffe03f */
[----:B------:R-:W-:Y:S02]  /*2dbb0*/  @!UPT UIADD3 URZ, URZ, URZ, URZ ;  /* 0x0000003f3f3ff290 */ /* 0x000fe4000fffe03f */
[----:B------:R-:W-:Y:S01]  /*2dbc0*/  IMAD.MOV.U32 R22, RZ, RZ, R8 ;  /* 0x000000ffff167224 */ /* 0x000fe200078e0008 */
[----:B------:R-:W-:Y:S02]  /*2dbd0*/  MOV R23, R9 ;  /* 0x0000000900177202 */ /* 0x000fe40000000f00 */
[----:B------:R-:W3:Y:S02]  /*2dbe0*/  LDL.LU.64 R8, [R1+0x4a38] ;  /* 0x004a380001087983 */ /* 0x000ee40000300a00 */
[----:B---3--:R-:W-:Y:S01]  /*2dbf0*/  HMMA.16816.F32.BF16 R4, R16, R8, R4 ;  /* 0x000000081004723c */ /* 0x008fe20000041804 */
[----:B------:R-:W-:Y:S02]  /*2dc00*/  MOV R3, R8 ;  /* 0x0000000800037202 */ /* 0x000fe40000000f00 */
[----:B------:R-:W-:Y:S11]  /*2dc10*/  MOV R0, R9 ;  /* 0x0000000900007202 */ /* 0x000ff60000000f00 */
[----:B------:R-:W-:Y:S09]  /*2dc20*/  @!UPT UIADD3 URZ, URZ, URZ, URZ ;  /* 0x0000003f3f3ff290 */ /* 0x000ff2000fffe03f */
[----:B------:R-:W-:Y:S01]  /*2dc30*/  STL.64 [R1+0x10], R4 ;  /* 0x0000100401007387 */ /* 0x000fe20000100a00 */
[----:B------:R0:W-:Y:S03]  /*2dc40*/  STL.64 [R1+0x18], R6 ;  /* 0x0000180601007387 */ /* 0x0001e60000100a00 */
[----:B0-----:R-:W2:Y:S01]  /*2dc50*/  LDL.LU.64 R6, [R1+0x4a30] ;  /* 0x004a300001067983 */ /* 0x001ea20000300a00 */
[----:B------:R-:W3:Y:S02]  /*2dc60*/  LDL.LU.64 R4, [R1+0x4a28] ;  /* 0x004a280001047983 */ /* 0x000ee40000300a00 */
[----:B------:R-:W2:Y:S01]  /*2dc70*/  LDL.LU.64 R8, [R1+0x4a20] ;  /* 0x004a200001087983 */ /* 0x000ea20000300a00 */
[----:B------:R-:W-:Y:S02]  /*2dc80*/  MOV R14, R20 ;  /* 0x00000014000e7202 */ /* 0x000fe40000000f00 */
[----:B------:R-:W-:-:S02]  /*2dc90*/  MOV R2, R21 ;  /* 0x0000001500027202 */ /* 0x000fc40000000f00 */
[----:B------:R-:W-:Y:S01]  /*2dca0*/  MOV R29, R10 ;  /* 0x0000000a001d7202 */ /* 0x000fe20000000f00 */
[----:B------:R-:W-:Y:S02]  /*2dcb0*/  IMAD.MOV.U32 R28, RZ, RZ, R11 ;  /* 0x000000ffff1c7224 */ /* 0x000fe400078e000b */
[----:B------:R-:W3:Y:S01]  /*2dcc0*/  LDL.LU.64 R10, [R1+0x4a18] ;  /* 0x004a1800010a7983 */ /* 0x000ee20000300a00 */
[C---:B--2---:R-:W-:Y:S01]  /*2dcd0*/  HMMA.16816.F32.BF16 R24, R16.reuse, R8, R24 ;  /* 0x000000081018723c */ /* 0x044fe20000041818 */
[----:B------:R-:W-:Y:S01]  /*2dce0*/  IMAD.MOV.U32 R21, RZ, RZ, R8 ;  /* 0x000000ffff157224 */ /* 0x000fe200078e0008 */
[----:B------:R-:W-:Y:S02]  /*2dcf0*/  MOV R20, R9 ;  /* 0x0000000900147202 */ /* 0x000fe40000000f00 */
[----:B------:R-:W3:Y:S11]  /*2dd00*/  LDL.LU.64 R8, [R1+0x4a10] ;  /* 0x004a100001087983 */ /* 0x000ef60000300a00 */
[----:B------:R-:W-:Y:S08]  /*2dd10*/  @!UPT UIADD3 URZ, URZ, URZ, URZ ;  /* 0x0000003f3f3ff290 */ /* 0x000ff0000fffe03f */
[----:B------:R-:W-:Y:S01]  /*2dd20*/  STL.64 [R1+0x48f0], R26 ;  /* 0x0048f01a01007387 */ /* 0x000fe20000100a00 */
[----:B------:R0:W-:Y:S02]  /*2dd30*/  STL.64 [R1+0x48e8], R24 ;  /* 0x0048e81801007387 */ /* 0x0001e40000100a00 */
[----:B0-----:R-:W-:Y:S02]  /*2dd40*/  MOV R24, R14 ;  /* 0x0000000e00187202 */ /* 0x001fe40000000f00 */
[----:B------:R-:W4:Y:S01]  /*2dd50*/  LDL.LU R14, [R1+0x4a08] ;  /* 0x004a0800010e7983 */ /* 0x000f220000300800 */
[----:B------:R-:W-:Y:S01]  /*2dd60*/  IMAD.MOV.U32 R25, RZ, RZ, R2 ;  /* 0x000000ffff197224 */ /* 0x000fe200078e0002 */
[----:B---3--:R-:W-:Y:S02]  /*2dd70*/  HMMA.16816.F32.BF16 R16, R16, R12, R8 ;  /* 0x0000000c1010723c */ /* 0x008fe40000041808 */
[----:B------:R-:W2:Y:S01]  /*2dd80*/  LDL.LU.64 R10, [R1+0x4a00] ;  /* 0x004a0000010a7983 */ /* 0x000ea20000300a00 */
[----:B------:R-:W2:Y:S11]  /*2dd90*/  LDL.LU.64 R8, [R1+0x49f8] ;  /* 0x0049f80001087983 */ /* 0x000eb60000300a00 */
[----:B------:R-:W-:Y:S09]  /*2dda0*/  @!UPT UIADD3 URZ, URZ, URZ, URZ ;  /* 0x0000003f3f3ff290 */ /* 0x000ff2000fffe03f */
[----:B------:R0:W-:Y:S01]  /*2ddb0*/  STL.64 [R1+0x40], R16 ;  /* 0x0000401001007387 */ /* 0x0001e20000100a00 */
[----:B------:R1:W-:Y:S01]  /*2ddc0*/  STL [R1+0x48], R18 ;  /* 0x0000481201007387 */ /* 0x0003e20000100800 */
[----:B------:R-:W-:Y:S02]  /*2ddd0*/  MOV R2, R19 ;  /* 0x0000001300027202 */ /* 0x000fe40000000f00 */
[----:B0-----:R-:W2:Y:S01]  /*2dde0*/  LDL.LU R16, [R1+0x120] ;  /* 0x0001200001107983 */ /* 0x001ea20000300800 */
[----:B------:R-:W2:Y:S02]  /*2ddf0*/  LDL.LU R17, [R1+0x124] ;  /* 0x0001240001117983 */ /* 0x000ea40000300800 */
[----:B-1----:R-:W2:Y:S02]  /*2de00*/  LDL.LU R18, [R1+0x128] ;  /* 0x0001280001127983 */ /* 0x002ea40000300800 */
[----:B------:R-:W2:Y:S01]  /*2de10*/  LDL.LU R19, [R1+0x12c] ;  /* 0x00012c0001137983 */ /* 0x000ea20000300800 */
[----:B----4-:R-:W-:Y:S01]  /*2de20*/  STL.64 [R1+0x49a8], R14 ;  /* 0x0049a80e01007387 */ /* 0x010fe20000100a00 */
[----:B------:R2:W-:Y:S02]  /*2de30*/  STL.64 [R1+0x49a0], R12 ;  /* 0x0049a00c01007387 */ /* 0x0005e40000100a00 */
[----:B------:R-:W-:Y:S01]  /*2de40*/  STL [R1+0x48e4], R2 ;  /* 0x0048e40201007387 */ /* 0x000fe20000100800 */
[----:B------:R-:W-:-:S02]  /*2de50*/  MOV R26, R29 ;  /* 0x0000001d001a7202 */ /* 0x000fc40000000f00 */
[----:B------:R-:W-:Y:S01]  /*2de60*/  MOV R27, R28 ;  /* 0x0000001c001b7202 */ /* 0x000fe20000000f00 */
[----:B--2---:R-:W-:Y:S07]  /*2de70*/  HMMA.16816.F32.BF16 R12, R8, R24, R16 ;  /* 0x00000018080c723c */ /* 0x004fee0000041810 */
[----:B------:R-:W-:Y:S02]  /*2de80*/  MOV R24, R22 ;  /* 0x0000001600187202 */ /* 0x000fe40000000f00 */
[----:B------:R-:W2:Y:S01]  /*2de90*/  LDL.LU R22, [R1+0x49f0] ;  /* 0x0049f00001167983 */ /* 0x000ea20000300800 */
[----:B------:R-:W-:Y:S11]  /*2dea0*/  IMAD.MOV.U32 R25, RZ, RZ, R23 ;  /* 0x000000ffff197224 */ /* 0x000ff600078e0017 */
[----:B------:R-:W-:Y:S02]  /*2deb0*/  @!UPT UIADD3 URZ, URZ, URZ, URZ ;  /* 0x0000003f3f3ff290 */ /* 0x000fe4000fffe03f */
[----:B------:R-:W-:Y:S01]  /*2dec0*/  STL.64 [R1+0xa0], R12 ;  /* 0x0000a00c01007387 */ /* 0x000fe20000100a00 */
[----:B------:R-:W-:Y:S02]  /*2ded0*/  STL.64 [R1+0xa8], R14 ;  /* 0x0000a80e01007387 */ /* 0x000fe40000100a00 */
[----:B------:R-:W3:Y:S02]  /*2dee0*/  LDL.LU R23, [R1+0x49ec] ;  /* 0x0049ec0001177983 */ /* 0x000ee40000300800 */
[----:B------:R-:W4:Y:S01]  /*2def0*/  LDL.LU R29, [R1+0x49e8] ;  /* 0x0049e800011d7983 */ /* 0x000f220000300800 */
[----:B------:R-:W4:Y:S01]  /*2df00*/  LDL.LU R28, [R1+0x49e4] ;  /* 0x0049e400011c7983 */ /* 0x000f220000300800 */
[----:B------:R-:W-:Y:S02]  /*2df10*/  STL.64 [R1+0x4910], R26 ;  /* 0x0049101a01007387 */ /* 0x000fe40000100a00 */
[----:B------:R0:W-:Y:S02]  /*2df20*/  STL.64 [R1+0x4908], R24 ;  /* 0x0049081801007387 */ /* 0x0001e40000100a00 */
[----:B0-----:R-:W-:Y:S01]  /*2df30*/  IMAD.MOV.U32 R24, RZ, RZ, R4 ;  /* 0x000000ffff187224 */ /* 0x001fe200078e0004 */
[----:B------:R-:W-:Y:S01]  /*2df40*/  MOV R25, R5 ;  /* 0x0000000500197202 */ /* 0x000fe20000000f00 */
[----:B------:R-:W4:Y:S01]  /*2df50*/  LDL.LU R4, [R1+0x49e0] ;  /* 0x0049e00001047983 */ /* 0x000f220000300800 */
[----:B------:R-:W4:Y:S01]  /*2df60*/  LDL.LU R5, [R1+0x49dc] ;  /* 0x0049dc0001057983 */ /* 0x000f220000300800 */
[----:B------:R-:W-:Y:S01]  /*2df70*/  MOV R26, R6 ;  /* 0x00000006001a7202 */ /* 0x000fe20000000f00 */
[----:B------:R-:W-:Y:S01]  /*2df80*/  IMAD.MOV.U32 R27, RZ, RZ, R7 ;  /* 0x000000ffff1b7224 */ /* 0x000fe200078e0007 */
[----:B------:R-:W4:Y:S01]  /*2df90*/  LDL.LU R6, [R1+0x49d8] ;  /* 0x0049d80001067983 */ /* 0x000f220000300800 */
[----:B------:R-:W4:Y:S03]  /*2dfa0*/  LDL.LU R7, [R1+0x49d4] ;  /* 0x0049d40001077983 */ /* 0x000f260000300800 */
[----:B------:R2:W-:Y:S01]  /*2dfb0*/  STL.64 [R1+0x4920], R26 ;  /* 0x0049201a01007387 */ /* 0x0005e20000100a00 */
[----:B------:R4:W-:Y:S01]  /*2dfc0*/  STL.64 [R1+0x4918], R24 ;  /* 0x0049181801007387 */ /* 0x0009e20000100a00 */
[----:B--2---:R-:W-:Y:S01]  /*2dfd0*/  MOV R27, R22 ;  /* 0x00000016001b7202 */ /* 0x004fe20000000f00 */
[----:B---3--:R-:W-:Y:S01]  /*2dfe0*/  IMAD.MOV.U32 R26, RZ, RZ, R23 ;  /* 0x000000ffff1a7224 */ /* 0x008fe200078e0017 */
[----:B----4-:R-:W-:-:S02]  /*2dff0*/  MOV R25, R29 ;  /* 0x0000001d00197202 */ /* 0x010fc40000000f00 */
[----:B------:R-:W-:Y:S02]  /*2e000*/  MOV R24, R28 ;  /* 0x0000001c00187202 */ /* 0x000fe40000000f00 */
[----:B------:R-:W2:Y:S01]  /*2e010*/  LDL.LU R28, [R1+0x49d0] ;  /* 0x0049d000011c7983 */ /* 0x000ea20000300800 */
[----:B------:R-:W3:Y:S02]  /*2e020*/  LDL.LU R29, [R1+0x49cc] ;  /* 0x0049cc00011d7983 */ /* 0x000ee40000300800 */
[----:B------:R0:W-:Y:S02]  /*2e030*/  STL.64 [R1+0x4930], R26 ;  /* 0x0049301a01007387 */ /* 0x0001e40000100a00 */
[----:B------:R1:W-:Y:S01]  /*2e040*/  STL.64 [R1+0x4928], R24 ;  /* 0x0049281801007387 */ /* 0x0003e20000100a00 */
[----:B0-----:R-:W-:Y:S02]  /*2e050*/  MOV R27, R4 ;  /* 0x00000004001b7202 */ /* 0x001fe40000000f00 */
[----:B------:R-:W-:Y:S01]  /*2e060*/  MOV R26, R5 ;  /* 0x00000005001a7202 */ /* 0x000fe20000000f00 */
[----:B------:R-:W4:Y:S01]  /*2e070*/  LDL.LU R4, [R1+0x150] ;  /* 0x0001500001047983 */ /* 0x000f220000300800 */
[----:B------:R-:W4:Y:S02]  /*2e080*/  LDL.LU R5, [R1+0x154] ;  /* 0x0001540001057983 */ /* 0x000f240000300800 */
[----:B-1----:R-:W-:Y:S01]  /*2e090*/  IMAD.MOV.U32 R25, RZ, RZ, R6 ;  /* 0x000000ffff197224 */ /* 0x002fe200078e0006 */
[----:B------:R-:W-:Y:S01]  /*2e0a0*/  MOV R24, R7 ;  /* 0x0000000700187202 */ /* 0x000fe20000000f00 */
[----:B------:R-:W2:Y:S01]  /*2e0b0*/  LDL.LU R6, [R1+0x158] ;  /* 0x0001580001067983 */ /* 0x000ea20000300800 */
[----:B------:R-:W2:Y:S01]  /*2e0c0*/  LDL.LU R7, [R1+0x15c] ;  /* 0x00015c0001077983 */ /* 0x000ea20000300800 */
[----:B------:R-:W-:Y:S01]  /*2e0d0*/  MOV R13, R20 ;  /* 0x00000014000d7202 */ /* 0x000fe20000000f00 */
[----:B------:R-:W-:Y:S01]  /*2e0e0*/  IMAD.MOV.U32 R12, RZ, RZ, R21 ;  /* 0x000000ffff0c7224 */ /* 0x000fe200078e0015 */
[----:B--2---:R-:W-:Y:S01]  /*2e0f0*/  STL.64 [R1+0x49b8], R6 ;  /* 0x0049b80601007387 */ /* 0x004fe20000100a00 */
[----:B----4-:R0:W-:Y:S03]  /*2e100*/  STL.64 [R1+0x49b0], R4 ;  /* 0x0049b00401007387 */ /* 0x0101e60000100a00 */
[----:B0-----:R-:W2:Y:S01]  /*2e110*/  LDL.LU R4, [R1+0x160] ;  /* 0x0001600001047983 */ /* 0x001ea20000300800 */
[----:B------:R-:W2:Y:S02]  /*2e120*/  LDL.LU R5, [R1+0x164] ;  /* 0x0001640001057983 */ /* 0x000ea40000300800 */
[----:B------:R-:W2:Y:S02]  /*2e130*/  LDL.LU R6, [R1+0x168] ;  /* 0x0001680001067983 */ /* 0x000ea40000300800 */
[----:B------:R-:W2:Y:S01]  /*2e140*/  LDL.LU R7, [R1+0x16c] ;  /* 0x00016c0001077983 */ /* 0x000ea20000300800 */
[----:B------:R-:W4:Y:S01]  /*2e150*/  LDL.LU R20, [R1+0x100] ;  /* 0x0001000001147983 */ /* 0x000f220000300800 */
[----:B------:R-:W4:Y:S02]  /*2e160*/  LDL.LU R21, [R1+0x104] ;  /* 0x0001040001157983 */ /* 0x000f240000300800 */
[----:B------:R-:W2:Y:S01]  /*2e170*/  LDL.LU R22, [R1+0x108] ;  /* 0x0001080001167983 */ /* 0x000ea20000300800 */
[----:B------:R-:W-:-:S02]  /*2e180*/  MOV R23, R28 ;  /* 0x0000001c00177202 */ /* 0x000fc40000000f00 */
[----:B------:R-:W3:Y:S04]  /*2e190*/  LDL.LU R28, [R1+0x49c8] ;  /* 0x0049c800011c7983 */ /* 0x000ee80000300800 */
[----:B--2---:R3:W-:Y:S01]  /*2e1a0*/  STL.64 [R1+0x4968], R22 ;  /* 0x0049681601007387 */ /* 0x0047e20000100a00 */
[----:B----4-:R0:W-:Y:S02]  /*2e1b0*/  STL.64 [R1+0x4960], R20 ;  /* 0x0049601401007387 */ /* 0x0101e40000100a00 */
[----:B---3--:R-:W-:Y:S01]  /*2e1c0*/  IMAD.MOV.U32 R22, RZ, RZ, R29 ;  /* 0x000000ffff167224 */ /* 0x008fe200078e001d */
[----:B0-----:R-:W2:Y:S01]  /*2e1d0*/  LDL.LU R20, [R1+0x110] ;  /* 0x0001100001147983 */ /* 0x001ea20000300800 */
[----:B------:R-:W2:Y:S02]  /*2e1e0*/  LDL.LU R21, [R1+0x114] ;  /* 0x0001140001157983 */ /* 0x000ea40000300800 */
[----:B------:R-:W3:Y:S02]  /*2e1f0*/  LDL.LU R29, [R1+0x49c4] ;  /* 0x0049c400011d7983 */ /* 0x000ee40000300800 */
[----:B------:R-:W4:Y:S01]  /*2e200*/  LDL.LU R23, [R1+0x11c] ;  /* 0x00011c0001177983 */ /* 0x000f220000300800 */
[----:B---3--:R-:W0:Y:S04]  /*2e210*/  LDSM.16.MT88.4 R16, [R29+0x24800] ;  /* 0x024800001d10783b */ /* 0x008e280000004200 */
[----:B----4-:R-:W-:Y:S01]  /*2e220*/  STL.64 [R1+0x4978], R22 ;  /* 0x0049781601007387 */ /* 0x010fe20000100a00 */
[----:B--2---:R1:W-:Y:S02]  /*2e230*/  STL.64 [R1+0x4970], R20 ;  /* 0x0049701401007387 */ /* 0x0043e40000100a00 */
[----:B-1----:R-:W-:-:S02]  /*2e240*/  MOV R20, R3 ;  /* 0x0000000300147202 */ /* 0x002fc40000000f00 */
[----:B------:R-:W2:Y:S01]  /*2e250*/  LDL.LU R3, [R1+0x49c0] ;  /* 0x0049c00001037983 */ /* 0x000ea20000300800 */
[----:B------:R-:W-:Y:S02]  /*2e260*/  STL.64 [R1+0x4940], R26 ;  /* 0x0049401a01007387 */ /* 0x000fe40000100a00 */
[----:B------:R1:W-:Y:S02]  /*2e270*/  STL.64 [R1+0x4938], R24 ;  /* 0x0049381801007387 */ /* 0x0003e40000100a00 */
[----:B-1----:R-:W3:Y:S01]  /*2e280*/  LDL.LU.64 R24, [R1+0x50] ;  /* 0x0000500001187983 */ /* 0x002ee20000300a00 */
[----:B------:R-:W4:Y:S03]  /*2e290*/  LDL.LU.64 R26, [R1+0x58] ;  /* 0x00005800011a7983 */ /* 0x000f260000300a00 */
[----:B0-----:R-:W-:Y:S01]  /*2e2a0*/  STL.64 [R1+0x48a8], R18 ;  /* 0x0048a81201007387 */ /* 0x001fe20000100a00 */
[----:B------:R0:W-:Y:S03]  /*2e2b0*/  STL.64 [R1+0x48a0], R16 ;  /* 0x0048a01001007387 */ /* 0x0001e60000100a00 */
[----:B0-----:R-:W2:Y:S01]  /*2e2c0*/  LDL.LU R16, [R1+0x170] ;  /* 0x0001700001107983 */ /* 0x001ea20000300800 */
[----:B------:R-:W2:Y:S02]  /*2e2d0*/  LDL.LU R17, [R1+0x174] ;  /* 0x0001740001117983 */ /* 0x000ea40000300800 */
[----:B------:R-:W2:Y:S02]  /*2e2e0*/  LDL.LU R18, [R1+0x178] ;  /* 0x0001780001127983 */ /* 0x000ea40000300800 */
[----:B------:R-:W2:Y:S01]  /*2e2f0*/  LDL.LU R19, [R1+0x17c] ;  /* 0x00017c0001137983 */ /* 0x000ea20000300800 */
[----:B------:R-:W-:Y:S01]  /*2e300*/  MOV R21, R0 ;  /* 0x0000000000157202 */ /* 0x000fe20000000f00 */
[C---:B------:R-:W-:Y:S01]  /*2e310*/  HMMA.16816.F32.BF16 R12, R8.reuse, R12, R4 ;  /* 0x0000000c080c723c */ /* 0x040fe20000041804 */
[----:B------:R-:W-:Y:S07]  /*2e320*/  STL [R1+0x4868], R29 ;  /* 0x0048681d01007387 */ /* 0x000fee0000100800 */
[C---:B--2---:R-:W-:Y:S11]  /*2e330*/  HMMA.16816.F32.BF16 R16, R8.reuse, R20, R16 ;  /* 0x000000140810723c */ /* 0x044ff60000041810 */
[----:B------:R-:W-:Y:S11]  /*2e340*/  @!UPT UIADD3 URZ, URZ, URZ, URZ ;  /* 0x0000003f3f3ff290 */ /* 0x000ff6000fffe03f */
[----:B------:R-:W-:Y:S02]  /*2e350*/  @!UPT UIADD3 URZ, URZ, URZ, URZ ;  /* 0x0000003f3f3ff290 */ /* 0x000fe4000fffe03f */
[----:B------:R-:W-:Y:S01]  /*2e360*/  IMAD.MOV.U32 R0, RZ, RZ, R18 ;  /* 0x000000ffff007224 */ /* 0x000fe200078e0012 */
[----:B------:R-:W-:Y:S01]  /*2e370*/  MOV R18, R19 ;  /* 0x0000001300127202 */ /* 0x000fe20000000f00 */
[----:B------:R0:W-:Y:S03]  /*2e380*/  STL.64 [R1+0xe0], R16 ;  /* 0x0000e01001007387 */ /* 0x0001e60000100a00 */
[----:B------:R-:W-:Y:S01]  /*2e390*/  STL [R1+0x48c0], R0 ;  /* 0x0048c00001007387 */ /* 0x000fe20000100800 */
[----:B------:R1:W-:Y:S04]  /*2e3a0*/  STL [R1+0x48bc], R18 ;  /* 0x0048bc1201007387 */ /* 0x0003e80000100800 */
[----:B0-----:R-:W3:Y:S01]  /*2e3b0*/  LDL.LU R16, [R1+0x140] ;  /* 0x0001400001107983 */ /* 0x001ee20000300800 */
[----:B------:R-:W3:Y:S02]  /*2e3c0*/  LDL.LU R17, [R1+0x144] ;  /* 0x0001440001117983 */ /* 0x000ee40000300800 */
[----:B-1----:R-:W3:Y:S02]  /*2e3d0*/  LDL.LU R18, [R1+0x148] ;  /* 0x0001480001127983 */ /* 0x002ee40000300800 */
[----:B------:R-:W3:Y:S01]  /*2e3e0*/  LDL.LU R19, [R1+0x14c] ;  /* 0x00014c0001137983 */ /* 0x000ee20000300800 */
[----:B------:R-:W2:Y:S01]  /*2e3f0*/  LDL.LU.64 R6, [R1+0x49b8] ;  /* 0x0049b80001067983 */ /* 0x000ea20000300a00 */
[----:B------:R-:W2:Y:S02]  /*2e400*/  LDL.LU.64 R4, [R1+0x49b0] ;  /* 0x0049b00001047983 */ /* 0x000ea40000300a00 */
[----:B------:R-:W-:Y:S02]  /*2e410*/  STL.64 [R1+0xd0], R12 ;  /* 0x0000d00c01007387 */ /* 0x000fe40000100a00 */
[----:B------:R0:W-:Y:S02]  /*2e420*/  STL.64 [R1+0xd8], R14 ;  /* 0x0000d80e01007387 */ /* 0x0001e40000100a00 */
[----:B0-----:R-:W2:Y:S01]  /*2e430*/  LDL.LU.64 R14, [R1+0x49a8] ;  /* 0x0049a800010e7983 */ /* 0x001ea20000300a00 */
[----:B------:R-:W2:Y:S02]  /*2e440*/  LDL.LU.64 R12, [R1+0x49a0] ;  /* 0x0049a000010c7983 */ /* 0x000ea40000300a00 */
[----:B--2---:R-:W-:Y:S01]  /*2e450*/  HMMA.16816.F32.BF16 R8, R8, R12, R4 ;  /* 0x0000000c0808723c */ /* 0x004fe20000041804 */
[----:B------:R-:W3:Y:S01]  /*2e460*/  LDL.LU.64 R6, [R1+0x4998] ;  /* 0x0049980001067983 */ /* 0x000ee20000300a00 */
[----:B------:R-:W3:Y:S11]  /*2e470*/  LDL.LU.64 R4, [R1+0x4990] ;  /* 0x0049900001047983 */ /* 0x000ef60000300a00 */
[----:B------:R-:W-:Y:S10]  /*2e480*/  @!UPT UIADD3 URZ, URZ, URZ, URZ ;  /* 0x0000003f3f3ff290 */ /* 0x000ff4000fffe03f */
[----:B------:R-:W-:Y:S01]  /*2e490*/  STL.64 [R1+0x90], R8 ;  /* 0x0000900801007387 */ /* 0x000fe20000100a00 */
[----:B------:R-:W-:Y:S02]  /*2e4a0*/  STL [R1+0x98], R10 ;  /* 0x0000980a01007387 */ /* 0x000fe40000100800 */
[----:B------:R-:W-:Y:S02]  /*2e4b0*/  STL.64 [R1+0x4988], R14 ;  /* 0x0049880e01007387 */ /* 0x000fe40000100a00 */
[----:B------:R0:W-:Y:S02]  /*2e4c0*/  STL.64 [R1+0x4980], R12 ;  /* 0x0049800c01007387 */ /* 0x0001e40000100a00 */
[----:B0-----:R-:W2:Y:S01]  /*2e4d0*/  LDL.LU R12, [R1+0x130] ;  /* 0x00013000010c7983 */ /* 0x001ea20000300800 */
[----:B------:R-:W2:Y:S02]  /*2e4e0*/  LDL.LU R13, [R1+0x134] ;  /* 0x00013400010d7983 */ /* 0x000ea40000300800 */
[----:B------:R-:W2:Y:S01]  /*2e4f0*/  LDL.LU R14, [R1+0x138] ;  /* 0x00013800010e7983 */ /* 0x000ea20000300800 */
[----:B------:R-:W-:Y:S01]  /*2e500*/  MOV R2, R11 ;  /* 0x0000000b00027202 */ /* 0x000fe20000000f00 */
[----:B------:R-:W-:Y:S01]  /*2e510*/  IMAD.MOV.U32 R15, RZ, RZ, R28 ;  /* 0x000000ffff0f7224 */ /* 0x000fe200078e001c */
[C---:B---3--:R-:W-:Y:S01]  /*2e520*/  HMMA.16816.F32.BF16 R8, R4.reuse, R24, R16 ;  /* 0x000000180408723c */ /* 0x048fe20000041810 */
[----:B------:R-:W0:Y:S07]  /*2e530*/  LDSM.16.MT88.4 R16, [R3+0x24800] ;  /* 0x024800000310783b */ /* 0x000e2e0000004200 */
[----:B--2---:R-:W-:Y:S11]  /*2e540*/  HMMA.16816.F32.BF16 R20, R4, R20, R12 ;  /* 0x000000140414723c */ /* 0x004ff6000004180c */
[----:B------:R-:W-:Y:S04]  /*2e550*/  @!UPT UIADD3 URZ, URZ, URZ, URZ ;  /* 0x0000003f3f3ff290 */ /* 0x000fe8000fffe03f */
[----:B------:R-:W-:Y:S01]  /*2e560*/  STL.64 [R1+0x4860], R10 ;  /* 0x0048600a01007387 */ /* 0x000fe20000100a00 */
[----:B------:R1:W-:Y:S03]  /*2e570*/  STL.64 [R1+0x4858], R8 ;  /* 0x0048580801007387 */ /* 0x0003e60000100a00 */
[----:B-1----:R-:W2:Y:S01]  /*2e580*/  LDL.LU.64 R8, [R1+0x70] ;  /* 0x0000700001087983 */ /* 0x002ea20000300a00 */
[----:B------:R-:W3:Y:S02]  /*2e590*/  LDL.LU.64 R10, [R1+0x78] ;  /* 0x00007800010a7983 */ /* 0x000ee40000300a00 */
[----:B0-----:R-:W-:Y:S02]  /*2e5a0*/  STL [R1], R16 ;  /* 0x0000001001007387 */ /* 0x001fe40000100800 */
[----:B------:R-:W-:Y:S01]  /*2e5b0*/  STL [R1+0xc], R19 ;  /* 0x00000c1301007387 */ /* 0x000fe20000100800 */
[----:B------:R-:W2:Y:S01]  /*2e5c0*/  LDL.LU.64 R14, [R1+0x4988] ;  /* 0x00498800010e7983 */ /* 0x000ea20000300a00 */
[----:B------:R-:W2:Y:S03]  /*2e5d0*/  LDL.LU.64 R12, [R1+0x4980] ;  /* 0x00498000010c7983 */ /* 0x000ea60000300a00 */
[----:B------:R0:W-:Y:S01]  /*2e5e0*/  STL.64 [R1+0x1b0], R20 ;  /* 0x0001b01401007387 */ /* 0x0001e20000100a00 */
[----:B------:R-:W-:Y:S01]  /*2e5f0*/  MOV R29, R22 ;  /* 0x00000016001d7202 */ /* 0x000fe20000000f00 */
[----:B------:R-:W-:-:S02]  /*2e600*/  IMAD.MOV.U32 R28, RZ, RZ, R23 ;  /* 0x000000ffff1c7224 */ /* 0x000fc400078e0017 */
[----:B------:R-:W2:Y:S04]  /*2e610*/  LDL.LU.64 R22, [R1+0x4978] ;  /* 0x0049780001167983 */ /* 0x000ea80000300a00 */
[----:B0-----:R-:W2:Y:S02]  /*2e620*/  LDL.LU.64 R20, [R1+0x4970] ;  /* 0x0049700001147983 */ /* 0x001ea40000300a00 */
[C---:B--2---:R-:W-:Y:S11]  /*2e630*/  HMMA.16816.F32.BF16 R20, R4.reuse, R8, R20 ;  /* 0x000000080414723c */ /* 0x044ff60000041814 */
[----:B------:R-:W-:Y:S11]  /*2e640*/  @!UPT UIADD3 URZ, URZ, URZ, URZ ;  /* 0x0000003f3f3ff290 */ /* 0x000ff6000fffe03f */
[----:B------:R-:W-:Y:S01]  /*2e650*/  @!UPT UIADD3 URZ, URZ, URZ, URZ ;  /* 0x0000003f3f3ff290 */ /* 0x000fe2000fffe03f */
[----:B------:R-:W-:Y:S01]  /*2e660*/  STL.64 [R1+0x1e0], R20 ;  /* 0x0001e01401007387 */ /* 0x000fe20000100a00 */
[----:B------:R0:W-:Y:S03]  /*2e670*/  STL.64 [R1+0x1e8], R22 ;  /* 0x0001e81601007387 */ /* 0x0001e60000100a00 */
[----:B0-----:R-:W2:Y:S01]  /*2e680*/  LDL.LU.64 R22, [R1+0x4968] ;  /* 0x0049680001167983 */ /* 0x001ea20000300a00 */
[----:B------:R-:W2:Y:S02]  /*2e690*/  LDL.LU.64 R20, [R1+0x4960] ;  /* 0x0049600001147983 */ /* 0x000ea40000300a00 */
[----:B---3--:R0:W-:Y:S02]  /*2e6a0*/  STL.64 [R1+0x4948], R10 ;  /* 0x0049480a01007387 */ /* 0x0081e40000100a00 */
[----:B------:R-:W3:Y:S01]  /*2e6b0*/  LDL.LU R8, [R1+0xf0] ;  /* 0x0000f00001087983 */ /* 0x000ee20000300800 */
[----:B------:R-:W3:Y:S04]  /*2e6c0*/  LDL.LU R9, [R1+0xf4] ;  /* 0x0000f40001097983 */ /* 0x000ee80000300800 */
[----:B0-----:R-:W3:Y:S01]  /*2e6d0*/  LDL.LU R10, [R1+0xf8] ;  /* 0x0000f800010a7983 */ /* 0x001ee20000300800 */
[----:B------:R-:W3:Y:S02]  /*2e6e0*/  LDL.LU R11, [R1+0xfc] ;  /* 0x0000fc00010b7983 */ /* 0x000ee40000300800 */
[----:B------:R-:W3:Y:S01]  /*2e6f0*/  LDL R19, [R1+0x1f34] ;  /* 0x001f340001137983 */ /* 0x000ee20000100800 */
[----:B--2---:R-:W-:Y:S01]  /*2e700*/  HMMA.16816.F32.BF16 R4, R4, R12, R20 ;  /* 0x0000000c0404723c */ /* 0x004fe20000041814 */
[----:B------:R-:W3:Y:S01]  /*2e710*/  LDL.LU.64 R22, [R1+0x4958] ;  /* 0x0049580001167983 */ /* 0x000ee20000300a00 */
[----:B------:R-:W3:Y:S11]  /*2e720*/  LDL.LU.64 R20, [R1+0x4950] ;  /* 0x0049500001147983 */ /* 0x000ef60000300a00 */
[----:B------:R-:W-:Y:S10]  /*2e730*/  @!UPT UIADD3 URZ, URZ, URZ, URZ ;  /* 0x0000003f3f3ff290 */ /* 0x000ff4000fffe03f */
[----:B------:R-:W-:Y:S01]  /*2e740*/  STL.64 [R1+0x1a0], R4 ;  /* 0x0001a00401007387 */ /* 0x000fe20000100a00 */
[----:B------:R0:W-:Y:S03]  /*2e750*/  STL.64 [R1+0x1a8], R6 ;  /* 0x0001a80601007387 */ /* 0x0001e60000100a00 */
[----:B0-----:R-:W2:Y:S04]  /*2e760*/  LDL R6, [R1+0x88] ;  /* 0x0000880001067983 */ /* 0x001ea80000100800 */
[----:B------:R-:W2:Y:S01]  /*2e770*/  LDL R7, [R1+0x8c] ;  /* 0x00008c0001077983 */ /* 0x000ea20000100800 */
[----:B----4-:R-:W-:Y:S02]  /*2e780*/  MOV R5, R26 ;  /* 0x0000001a00057202 */ /* 0x010fe40000000f00 */
[----:B------:R-:W-:Y:S01]  /*2e790*/  MOV R4, R27 ;  /* 0x0000001b00047202 */ /* 0x000fe20000000f00 */
[C---:B---3--:R-:W-:Y:S11]  /*2e7a0*/  HMMA.16816.F32.BF16 R8, R20.reuse, R26, R8 ;  /* 0x0000001a1408723c */ /* 0x048ff60000041808 */
[----:B------:R-:W-:Y:S11]  /*2e7b0*/  @!UPT UIADD3 URZ, URZ, URZ, URZ ;  /* 0x0000003f3f3ff290 */ /* 0x000ff6000fffe03f */
[----:B------:R-:W-:Y:S01]  /*2e7c0*/  @!UPT UIADD3 URZ, URZ, URZ, URZ ;  /* 0x0000003f3f3ff290 */ /* 0x000fe2000fffe03f */
[----:B------:R-:W-:Y:S01]  /*2e7d0*/  STL.64 [R1+0x190], R8 ;  /* 0x0001900801007387 */ /* 0x000fe20000100a00 */
[----:B------:R0:W-:Y:S03]  /*2e7e0*/  STL.64 [R1+0x198], R10 ;  /* 0x0001980a01007387 */ /* 0x0001e60000100a00 */
[----:B0-----:R-:W3:Y:S01]  /*2e7f0*/  LDL.LU.64 R10, [R1+0x4948] ;  /* 0x00494800010a7983 */ /* 0x001ee20000300a00 */
[----:B------:R-:W2:Y:S02]  /*2e800*/  LDL.LU.64 R26, [R1+0x4940] ;  /* 0x00494000011a7983 */ /* 0x000ea40000300a00 */
[----:B------:R-:W2:Y:S02]  /*2e810*/  LDL.LU.64 R24, [R1+0x4938] ;  /* 0x0049380001187983 */ /* 0x000ea40000300a00 */
[C---:B--2---:R-:W-:Y:S11]  /*2e820*/  HMMA.16816.F32.BF16 R24, R20.reuse, R6, R24 ;  /* 0x000000061418723c */ /* 0x044ff60000041818 */
[----:B------:R-:W-:Y:S11]  /*2e830*/  @!UPT UIADD3 URZ, URZ, URZ, URZ ;  /* 0x0000003f3f3ff290 */ /* 0x000ff6000fffe03f */
[----:B------:R-:W-:Y:S01]  /*2e840*/  @!UPT UIADD3 URZ, URZ, URZ, URZ ;  /* 0x0000003f3f3ff290 */ /* 0x000fe2000fffe03f */
[----:B------:R-:W-:Y:S01]  /*2e850*/  STL.64 [R1+0x1d0], R24 ;  /* 0x0001d01801007387 */ /* 0x000fe20000100a00 */
[----:B------:R0:W-:Y:S03]  /*2e860*/  STL.64 [R1+0x1d8], R26 ;  /* 0x0001d81a01007387 */ /* 0x0001e60000100a00 */
[----:B0-----:R-:W3:Y:S01]  /*2e870*/  LDL.LU.64 R26, [R1+0x4930] ;  /* 0x00493000011a7983 */ /* 0x001ee20000300a00 */
[----:B------:R-:W3:Y:S02]  /*2e880*/  LDL.LU.64 R24, [R1+0x4928] ;  /* 0x0049280001187983 */ /* 0x000ee40000300a00 */
[C---:B---3--:R-:W-:Y:S11]  /*2e890*/  HMMA.16816.F32.BF16 R24, R20.reuse, R10, R24 ;  /* 0x0000000a1418723c */ /* 0x048ff60000041818 */
[----:B------:R-:W-:Y:S11]  /*2e8a0*/  @!UPT UIADD3 URZ, URZ, URZ, URZ ;  /* 0x0000003f3f3ff290 */ /* 0x000ff6000fffe03f */
[----:B------:R-:W-:Y:S01]  /*2e8b0*/  @!UPT UIADD3 URZ, URZ, URZ, URZ ;  /* 0x0000003f3f3ff290 */ /* 0x000fe2000fffe03f */
[----:B------:R-:W-:Y:S01]  /*2e8c0*/  STL.64 [R1+0x1c0], R24 ;  /* 0x0001c01801007387 */ /* 0x000fe20000100a00 */
[----:B------:R0:W-:Y:S03]  /*2e8d0*/  STL.64 [R1+0x1c8], R26 ;  /* 0x0001c81a01007387 */ /* 0x0001e60000100a00 */
[----:B0-----:R-:W2:Y:S01]  /*2e8e0*/  LDL.LU.64 R26, [R1+0x4920] ;  /* 0x00492000011a7983 */ /* 0x001ea20000300a00 */
[----:B------:R-:W2:Y:S02]  /*2e8f0*/  LDL.LU.64 R24, [R1+0x4918] ;  /* 0x0049180001187983 */ /* 0x000ea40000300a00 */
[----:B--2---:R-:W-:Y:S01]  /*2e900*/  HMMA.16816.F32.BF16 R20, R20, R14, R24 ;  /* 0x0000000e1414723c */ /* 0x004fe20000041818 */
[----:B------:R-:W2:Y:S01]  /*2e910*/  LDL.LU.64 R26, [R1+0x4910] ;  /* 0x00491000011a7983 */ /* 0x000ea20000300a00 */
[----:B------:R-:W2:Y:S02]  /*2e920*/  LDL.LU.64 R24, [R1+0x4908] ;  /* 0x0049080001187983 */ /* 0x000ea40000300a00 */
[----:B------:R-:W2:Y:S02]  /*2e930*/  LDL.LU.64 R14, [R1+0x4900] ;  /* 0x00490000010e7983 */ /* 0x000ea40000300a00 */
[----:B------:R-:W2:Y:S11]  /*2e940*/  LDL.LU.64 R12, [R1+0x48f8] ;  /* 0x0048f800010c7983 */ /* 0x000eb60000300a00 */
[----:B------:R-:W-:Y:S06]  /*2e950*/  @!UPT UIADD3 URZ, URZ, URZ, URZ ;  /* 0x0000003f3f3ff290 */ /* 0x000fec000fffe03f */
[----:B------:R-:W-:Y:S01]  /*2e960*/  STL.64 [R1+0x180], R20 ;  /* 0x0001801401007387 */ /* 0x000fe20000100a00 */
[----:B------:R0:W-:Y:S02]  /*2e970*/  STL.64 [R1+0x188], R22 ;  /* 0x0001881601007387 */ /* 0x0001e40000100a00 */
[----:B0-----:R-:W-:Y:S01]  /*2e980*/  IMAD.MOV.U32 R22, RZ, RZ, R5 ;  /* 0x000000ffff167224 */ /* 0x001fe200078e0005 */
[----:B------:R-:W-:-:S07]  /*2e990*/  MOV R23, R4 ;  /* 0x0000000400177202 */ /* 0x000fce0000000f00 */
[----:B--2---:R-:W-:Y:S11]  /*2e9a0*/  HMMA.16816.F32.BF16 R24, R12, R22, R24 ;  /* 0x000000160c18723c */ /* 0x004ff60000041818 */
[----:B------:R-:W-:Y:S11]  /*2e9b0*/  @!UPT UIADD3 URZ, URZ, URZ, URZ ;  /* 0x0000003f3f3ff290 */ /* 0x000ff6000fffe03f */
[----:B------:R-:W-:Y:S01]  /*2e9c0*/  @!UPT UIADD3 URZ, URZ, URZ, URZ ;  /* 0x0000003f3f3ff290 */ /* 0x000fe2000fffe03f */
[----:B------:R-:W-:Y:S01]  /*2e9d0*/  STL.64 [R1+0x170], R24 ;  /* 0x0001701801007387 */ /* 0x000fe20000100a00 */
[----:B------:R0:W-:Y:S03]  /*2e9e0*/  STL.64 [R1+0x178], R26 ;  /* 0x0001781a01007387 */ /* 0x0001e60000100a00 */
[----:B0-----:R-:W2:Y:S01]  /*2e9f0*/  LDL.LU.64 R26, [R1+0x48f0] ;  /* 0x0048f000011a7983 */ /* 0x001ea20000300a00 */
[----:B------:R-:W2:Y:S02]  /*2ea00*/  LDL.LU.64 R24, [R1+0x48e8] ;  /* 0x0048e80001187983 */ /* 0x000ea40000300a00 */
[----:B------:R0:W-:Y:S02]  /*2ea10*/  STL.64 [R1+0x48b0], R22 ;  /* 0x0048b01601007387 */ /* 0x0001e40000100a00 */
[----:B0-----:R-:W3:Y:S04]  /*2ea20*/  LDL.LU.64 R22, [R1+0x68] ;  /* 0x0000680001167983 */ /* 0x001ee80000300a00 */
[----:B---3--:R0:W-:Y:S01]  /*2ea30*/  STL.64 [R1+0x48d8], R22 ;  /* 0x0048d81601007387 */ /* 0x0081e20000100a00 */
[----:B------:R-:W3:Y:S02]  /*2ea40*/  LDL.LU R20, [R1+0x10] ;  /* 0x0000100001147983 */ /* 0x000ee40000300800 */
[----:B------:R-:W3:Y:S01]  /*2ea50*/  LDL.LU R21, [R1+0x14] ;  /* 0x0000140001157983 */ /* 0x000ee20000300800 */
[----:B0-----:R-:W3:Y:S01]  /*2ea60*/  LDL.LU R22, [R1+0x18] ;  /* 0x0000180001167983 */ /* 0x001ee20000300800 */
[----:B------:R-:W3:Y:S01]  /*2ea70*/  LDL.LU R23, [R1+0x1c] ;  /* 0x00001c0001177983 */ /* 0x000ee20000300800 */
[----:B------:R-:W-:Y:S01]  /*2ea80*/  MOV R0, R17 ;  /* 0x0000001100007202 */ /* 0x000fe20000000f00 */
[----:B------:R-:W-:-:S02]  /*2ea90*/  MOV R17, R10 ;  /* 0x0000000a00117202 */ /* 0x000fc40000000f00 */
[----:B------:R-:W-:Y:S01]  /*2eaa0*/  IMAD.MOV.U32 R16, RZ, RZ, R11 ;  /* 0x000000ffff107224 */ /* 0x000fe200078e000b */
[C---:B---3--:R-:W-:Y:S08]  /*2eab0*/  HMMA.16816.F32.BF16 R20, R12.reuse, R6, R20 ;  /* 0x000000060c14723c */ /* 0x048ff00000041814 */
[----:B--2---:R-:W-:Y:S07]  /*2eac0*/  HMMA.16816.F32.BF16 R4, R12, R10, R24 ;  /* 0x0000000a0c04723c */ /* 0x004fee0000041818 */
[----:B------:R-:W-:-:S08]  /*2ead0*/  MOV R11, R2 ;  /* 0x00000002000b7202 */ /* 0x000fd00000000f00 */
[----:B------:R-:W-:Y:S01]  /*2eae0*/  STL.64 [R1+0x160], R20 ;  /* 0x0001601401007387 */ /* 0x000fe20000100a00 */
[----:B------:R-:W-:Y:S07]  /*2eaf0*/  STL.64 [R1+0x168], R22 ;  /* 0x0001681601007387 */ /* 0x000fee0000100a00 */
[----:B------:R0:W-:Y:S02]  /*2eb00*/  STL.64 [R1+0x150], R4 ;  /* 0x0001500401007387 */ /* 0x0001e40000100a00 */
[----:B------:R1:W-:Y:S01]  /*2eb10*/  STL.64 [R1+0x158], R6 ;  /* 0x0001580601007387 */ /* 0x0003e20000100a00 */
[----:B------:R-:W2:Y:S01]  /*2eb20*/  LDL.LU R8, [R1+0x90] ;  /* 0x0000900001087983 */ /* 0x000ea20000300800 */
[----:B------:R-:W2:Y:S02]  /*2eb30*/  LDL.LU R9, [R1+0x94] ;  /* 0x0000940001097983 */ /* 0x000ea40000300800 */
[----:B------:R-:W3:Y:S02]  /*2eb40*/  LDL.LU R10, [R1+0x98] ;  /* 0x00009800010a7983 */ /* 0x000ee40000300800 */
[----:B------:R-:W4:Y:S01]  /*2eb50*/  LDL.LU R2, [R1+0x48e4] ;  /* 0x0048e40001027983 */ /* 0x000f220000300800 */
[----:B------:R-:W-:Y:S04]  /*2eb60*/  LDSM.16.M88.4 R20, [R19+0x100] ;  /* 0x000100001314783b */ /* 0x000fe80000000200 */
[----:B0-----:R-:W2:Y:S01]  /*2eb70*/  LDL.LU R4, [R1+0xa0] ;  /* 0x0000a00001047983 */ /* 0x001ea20000300800 */
[----:B------:R-:W2:Y:S02]  /*2eb80*/  LDL.LU R5, [R1+0xa4] ;  /* 0x0000a40001057983 */ /* 0x000ea40000300800 */
[----:B-1----:R-:W2:Y:S02]  /*2eb90*/  LDL.LU R6, [R1+0xa8] ;  /* 0x0000a80001067983 */ /* 0x002ea40000300800 */
[----:B------:R-:W2:Y:S02]  /*2eba0*/  LDL.LU R7, [R1+0xac] ;  /* 0x0000ac0001077983 */ /* 0x000ea40000300800 */
[----:B--2---:R-:W-:Y:S01]  /*2ebb0*/  STL.64 [R1+0x48d0], R6 ;  /* 0x0048d00601007387 */ /* 0x004fe20000100a00 */
[----:B------:R0:W-:Y:S03]  /*2ebc0*/  STL.64 [R1+0x48c8], R4 ;  /* 0x0048c80401007387 */ /* 0x0001e60000100a00 */
[----:B0-----:R-:W2:Y:S01]  /*2ebd0*/  LDL.LU R4, [R1+0x40] ;  /* 0x0000400001047983 */ /* 0x001ea20000300800 */
[----:B------:R-:W2:Y:S02]  /*2ebe0*/  LDL.LU R5, [R1+0x44] ;  /* 0x0000440001057983 */ /* 0x000ea40000300800 */
[----:B------:R-:W2:Y:S01]  /*2ebf0*/  LDL.LU R6, [R1+0x48] ;  /* 0x0000480001067983 */ /* 0x000ea20000300800 */
[----:B----4-:R-:W-:-:S02]  /*2ec00*/  MOV R7, R2 ;  /* 0x0000000200077202 */ /* 0x010fc40000000f00 */
[----:B------:R-:W4:Y:S01]  /*2ec10*/  LDL.LU R2, [R1+0x48e0] ;  /* 0x0048e00001027983 */ /* 0x000f220000300800 */
[----:B---3--:R-:W-:Y:S02]  /*2ec20*/  STL.64 [R1+0x4878], R10 ;  /* 0x0048780a01007387 */ /* 0x008fe40000100a00 */
[----:B------:R0:W-:Y:S02]  /*2ec30*/  STL.64 [R1+0x4870], R8 ;  /* 0x0048700801007387 */ /* 0x0001e40000100a00 */
[----:B0-----:R-:W3:Y:S01]  /*2ec40*/  LDL.LU R8, [R1+0xd0] ;  /* 0x0000d00001087983 */ /* 0x001ee20000300800 */
[----:B------:R-:W3:Y:S02]  /*2ec50*/  LDL.LU R9, [R1+0xd4] ;  /* 0x0000d40001097983 */ /* 0x000ee40000300800 */
[----:B------:R-:W2:Y:S02]  /*2ec60*/  LDL.LU R10, [R1+0xd8] ;  /* 0x0000d800010a7983 */ /* 0x000ea40000300800 */
[----:B------:R-:W2:Y:S01]  /*2ec70*/  LDL.LU R11, [R1+0xdc] ;  /* 0x0000dc00010b7983 */ /* 0x000ea20000300800 */
[----:B----4-:R-:W0:Y:S04]  /*2ec80*/  LDSM.16.MT88.4 R24, [R2+0x25000] ;  /* 0x025000000218783b */ /* 0x010e280000004200 */
[----:B--2---:R1:W-:Y:S01]  /*2ec90*/  STL.64 [R1+0x4888], R10 ;  /* 0x0048880a01007387 */ /* 0x0043e20000100a00 */
[----:B---3--:R-:W-:Y:S03]  /*2eca0*/  STL.64 [R1+0x4880], R8 ;  /* 0x0048800801007387 */ /* 0x008fe60000100a00 */
[----:B-1----:R-:W2:Y:S04]  /*2ecb0*/  LDL.LU.64 R10, [R1+0x88] ;  /* 0x00008800010a7983 */ /* 0x002ea80000300a00 */
[----:B0-----:R-:W-:Y:S01]  /*2ecc0*/  STL [R1+0x483c], R26 ;  /* 0x00483c1a01007387 */ /* 0x001fe20000100800 */
[----:B------:R-:W-:Y:S02]  /*2ecd0*/  STL [R1+0x4838], R27 ;  /* 0x0048381b01007387 */ /* 0x000fe40000100800 */
[----:B------:R-:W-:Y:S02]  /*2ece0*/  STL.64 [R1+0x30], R20 ;  /* 0x0000301401007387 */ /* 0x000fe40000100a00 */
[----:B------:R0:W-:Y:S02]  /*2ecf0*/  STL.64 [R1+0x38], R22 ;  /* 0x0000381601007387 */ /* 0x0001e40000100a00 */
[----:B0-----:R-:W3:Y:S02]  /*2ed00*/  LDL.LU.64 R22, [R1+0x48d8] ;  /* 0x0048d80001167983 */ /* 0x001ee40000300a00 */
[----:B---3--:R-:W-:Y:S02]  /*2ed10*/  HMMA.16816.F32.BF16 R12, R12, R22, R4 ;  /* 0x000000160c0c723c */ /* 0x008fe40000041804 */
[----:B------:R-:W3:Y:S01]  /*2ed20*/  LDL.LU.64 R6, [R1+0x48d0] ;  /* 0x0048d00001067983 */ /* 0x000ee20000300a00 */
[----:B------:R-:W3:Y:S11]  /*2ed30*/  LDL.LU.64 R4, [R1+0x48c8] ;  /* 0x0048c80001047983 */ /* 0x000ef60000300a00 */
[----:B------:R-:W-:Y:S09]  /*2ed40*/  @!UPT UIADD3 URZ, URZ, URZ, URZ ;  /* 0x0000003f3f3ff290 */ /* 0x000ff2000fffe03f */
[----:B------:R0:W-:Y:S01]  /*2ed50*/  STL.64 [R1+0x120], R12 ;  /* 0x0001200c01007387 */ /* 0x0001e20000100a00 */
[----:B------:R1:W-:Y:S03]  /*2ed60*/  STL.64 [R1+0x128], R14 ;  /* 0x0001280e01007387 */ /* 0x0003e60000100a00 */
[----:B0-----:R-:W4:Y:S01]  /*2ed70*/  LDL.LU R12, [R1] ;  /* 0x00000000010c7983 */ /* 0x001f220000300800 */
[----:B------:R-:W-:Y:S02]  /*2ed80*/  MOV R13, R0 ;  /* 0x00000000000d7202 */ /* 0x000fe40000000f00 */
[----:B------:R-:W2:Y:S02]  /*2ed90*/  LDL.LU R0, [R1+0x48c0] ;  /* 0x0048c00001007983 */ /* 0x000ea40000300800 */
[----:B-1----:R-:W-:Y:S02]  /*2eda0*/  IMAD.MOV.U32 R14, RZ, RZ, R18 ;  /* 0x000000ffff0e7224 */ /* 0x002fe400078e0012 */
[----:B------:R-:W2:Y:S01]  /*2edb0*/  LDL.LU R18, [R1+0x48bc] ;  /* 0x0048bc0001127983 */ /* 0x000ea20000300800 */
[----:B------:R-:W2:Y:S02]  /*2edc0*/  LDL.LU R15, [R1+0xc] ;  /* 0x00000c00010f7983 */ /* 0x000ea40000300800 */
[----:B------:R-:W-:Y:S01]  /*2edd0*/  IMAD.MOV.U32 R9, RZ, RZ, R22 ;  /* 0x000000ffff097224 */ /* 0x000fe200078e0016 */
[----:B------:R-:W-:-:S02]  /*2ede0*/  MOV R8, R23 ;  /* 0x0000001700087202 */ /* 0x000fc40000000f00 */
[----:B------:R-:W0:Y:S04]  /*2edf0*/  LDSM.16.M88.4 R20, [R19+0x8100] ;  /* 0x008100001314783b */ /* 0x000e280000000200 */
[----:B--2---:R1:W-:Y:S01]  /*2ee00*/  STL.64 [R1+0x4898], R14 ;  /* 0x0048980e01007387 */ /* 0x0043e20000100a00 */
[----:B----4-:R2:W-:Y:S01]  /*2ee10*/  STL.64 [R1+0x4890], R12 ;  /* 0x0048900c01007387 */ /* 0x0105e20000100a00 */
[----:B-1----:R-:W-:Y:S02]  /*2ee20*/  MOV R14, R0 ;  /* 0x00000000000e7202 */ /* 0x002fe40000000f00 */
[----:B--2---:R-:W2:Y:S01]  /*2ee30*/  LDL.LU R12, [R1+0xe0] ;  /* 0x0000e000010c7983 */ /* 0x004ea20000300800 */
[----:B------:R-:W2:Y:S02]  /*2ee40*/  LDL.LU R13, [R1+0xe4] ;  /* 0x0000e400010d7983 */ /* 0x000ea40000300800 */
[----:B------:R-:W4:Y:S02]  /*2ee50*/  LDL.LU R0, [R1+0x48b8] ;  /* 0x0048b80001007983 */ /* 0x000f240000300800 */
[----:B0-----:R-:W-:Y:S01]  /*2ee60*/  STL.64 [R1+0x10], R20 ;  /* 0x0000101401007387 */ /* 0x001fe20000100a00 */
[----:B------:R-:W-:Y:S02]  /*2ee70*/  STL.64 [R1+0x18], R22 ;  /* 0x0000181601007387 */ /* 0x000fe40000100a00 */
[----:B------:R-:W0:Y:S01]  /*2ee80*/  LDSM.16.M88.4 R20, [R19+0x10100] ;  /* 0x010100001314783b */ /* 0x000e220000000200 */
[----:B------:R-:W-:-:S03]  /*2ee90*/  MOV R15, R18 ;  /* 0x00000012000f7202 */ /* 0x000fc60000000f00 */
[----:B0-----:R-:W-:Y:S01]  /*2eea0*/  IMAD.MOV.U32 R26, RZ, RZ, R20 ;  /* 0x000000ffff1a7224 */ /* 0x001fe200078e0014 */
[----:B------:R-:W-:Y:S01]  /*2eeb0*/  MOV R27, R21 ;  /* 0x00000015001b7202 */ /* 0x000fe20000000f00 */
[----:B------:R-:W-:Y:S01]  /*2eec0*/  STL.64 [R1+0x20], R20 ;  /* 0x0000201401007387 */ /* 0x000fe20000100a00 */
[----:B------:R0:W-:Y:S03]  /*2eed0*/  STL.64 [R1+0x28], R22 ;  /* 0x0000281601007387 */ /* 0x0001e60000100a00 */
[----:B0-----:R-:W3:Y:S01]  /*2eee0*/  LDL.LU.64 R22, [R1+0x48b0] ;  /* 0x0048b00001167983 */ /* 0x001ee20000300a00 */
[----:B------:R0:W-:Y:S02]  /*2eef0*/  STL.64 [R1+0x4848], R26 ;  /* 0x0048481a01007387 */ /* 0x0001e40000100a00 */
[----:B0-----:R-:W-:Y:S01]  /*2ef00*/  MOV R26, R17 ;  /* 0x00000011001a7202 */ /* 0x001fe20000000f00 */
[----:B------:R-:W-:-:S02]  /*2ef10*/  IMAD.MOV.U32 R27, RZ, RZ, R16 ;  /* 0x000000ffff1b7224 */ /* 0x000fc400078e0010 */
[----:B------:R-:W0:Y:S04]  /*2ef20*/  LDSM.16.M88.4 R16, [R19+0x18100] ;  /* 0x018100001310783b */ /* 0x000e280000000200 */
[----:B------:R-:W-:Y:S04]  /*2ef30*/  STL.64 [R1+0x4840], R24 ;  /* 0x0048401801007387 */ /* 0x000fe80000100a00 */
[----:B0-----:R-:W-:Y:S01]  /*2ef40*/  STL.64 [R1+0x40], R16 ;  /* 0x0000401001007387 */ /* 0x001fe20000100a00 */
[----:B------:R0:W-:Y:S03]  /*2ef50*/  STL.64 [R1+0x48], R18 ;  /* 0x0000481201007387 */ /* 0x0001e60000100a00 */
[----:B0-----:R-:W3:Y:S01]  /*2ef60*/  LDL.LU.64 R18, [R1+0x48a8] ;  /* 0x0048a80001127983 */ /* 0x001ee20000300a00 */
[----:B------:R-:W3:Y:S02]  /*2ef70*/  LDL.LU.64 R16, [R1+0x48a0] ;  /* 0x0048a00001107983 */ /* 0x000ee40000300a00 */
[C---:B---3--:R-:W-:Y:S08]  /*2ef80*/  HMMA.16816.F32.BF16 R4, R16.reuse, R22, R4 ;  /* 0x000000161004723c */ /* 0x048ff00000041804 */
[C---:B--2---:R-:W-:Y:S11]  /*2ef90*/  HMMA.16816.F32.BF16 R12, R16.reuse, R10, R12 ;  /* 0x0000000a100c723c */ /* 0x044ff6000004180c */
[----:B------:R-:W-:Y:S04]  /*2efa0*/  @!UPT UIADD3 URZ, URZ, URZ, URZ ;  /* 0x0000003f3f3ff290 */ /* 0x000fe8000fffe03f */
[----:B------:R-:W-:Y:S01]  /*2efb0*/  STL.64 [R1+0x140], R4 ;  /* 0x0001400401007387 */ /* 0x000fe20000100a00 */
[----:B------:R-:W-:Y:S02]  /*2efc0*/  STL.64 [R1+0x148], R6 ;  /* 0x0001480601007387 */ /* 0x000fe40000100a00 */
[----:B----4-:R-:W0:Y:S02]  /*2efd0*/  LDSM.16.MT88.4 R4, [R0+0x25000] ;  /* 0x025000000004783b */ /* 0x010e240000004200 */
[----:B0-----:R0:W-:Y:S02]  /*2efe0*/  STL.64 [R1+0x47f8], R6 ;  /* 0x0047f80601007387 */ /* 0x0011e40000100a00 */
[----:B------:R1:W-:Y:S02]  /*2eff0*/  STL.64 [R1+0x47f0], R4 ;  /* 0x0047f00401007387 */ /* 0x0003e40000100a00 */
[----:B------:R-:W-:Y:S02]  /*2f000*/  STL.64 [R1+0x130], R12 ;  /* 0x0001300c01007387 */ /* 0x000fe40000100a00 */
[----:B------:R2:W-:Y:S01]  /*2f010*/  STL.64 [R1+0x138], R14 ;  /* 0x0001380e01007387 */ /* 0x0005e20000100a00 */
[----:B0-----:R-:W-:Y:S01]  /*2f020*/  MOV R6, R9 ;  /* 0x0000000900067202 */ /* 0x001fe20000000f00 */
[----:B-1----:R-:W-:Y:S01]  /*2f030*/  IMAD.MOV.U32 R5, RZ, RZ, R10 ;  /* 0x000000ffff057224 */ /* 0x002fe200078e000a */
[----:B------:R-:W-:Y:S01]  /*2f040*/  MOV R4, R11 ;  /* 0x0000000b00047202 */ /* 0x000fe20000000f00 */
[----:B--2---:R-:W2:Y:S01]  /*2f050*/  LDL.LU.64 R14, [R1+0x4898] ;  /* 0x00489800010e7983 */ /* 0x004ea20000300a00 */
[----:B------:R-:W2:Y:S01]  /*2f060*/  LDL.LU.64 R12, [R1+0x4890] ;  /* 0x00489000010c7983 */ /* 0x000ea20000300a00 */
[----:B------:R-:W-:Y:S01]  /*2f070*/  MOV R7, R8 ;  /* 0x0000000800077202 */ /* 0x000fe20000000f00 */
[----:B------:R-:W3:Y:S01]  /*2f080*/  LDL.LU.64 R10, [R1+0x4888] ;  /* 0x00488800010a7983 */ /* 0x000ee20000300a00 */
[----:B------:R-:W3:Y:S02]  /*2f090*/  LDL.LU.64 R8, [R1+0x4880] ;  /* 0x0048800001087983 */ /* 0x000ee40000300a00 */
[----:B---3--:R-:W-:Y:S11]  /*2f0a0*/  HMMA.16816.F32.BF16 R8, R16, R26, R8 ;  /* 0x0000001a1008723c */ /* 0x008ff60000041808 */
[----:B------:R-:W-:Y:S11]  /*2f0b0*/  @!UPT UIADD3 URZ, URZ, URZ, URZ ;  /* 0x0000003f3f3ff290 */ /* 0x000ff6000fffe03f */
[----:B------:R-:W-:Y:S01]  /*2f0c0*/  @!UPT UIADD3 URZ, URZ, URZ, URZ ;  /* 0x0000003f3f3ff290 */ /* 0x000fe2000fffe03f */
[----:B------:R-:W-:Y:S01]  /*2f0d0*/  STL.64 [R1+0x110], R8 ;  /* 0x0001100801007387 */ /* 0x000fe20000100a00 */
[----:B------:R0:W-:Y:S03]  /*2f0e0*/  STL.64 [R1+0x118], R10 ;  /* 0x0001180a01007387 */ /* 0x0001e60000100a00 */
[----:B0-----:R-:W3:Y:S01]  /*2f0f0*/  LDL.LU.64 R10, [R1+0x4878] ;  /* 0x00487800010a7983 */ /* 0x001ee20000300a00 */
[----:B------:R-:W3:Y:S02]  /*2f100*/  LDL.LU.64 R8, [R1+0x4870] ;  /* 0x0048700001087983 */ /* 0x000ee40000300a00 */
[----:B------:R0:W-:Y:S02]  /*2f110*/  STL.64 [R1+0x4850], R26 ;  /* 0x0048501a01007387 */ /* 0x0001e40000100a00 */
[----:B------:R-:W4:Y:S01]  /*2f120*/  LDL.LU R24, [R1+0x1b0] ;  /* 0x0001b00001187983 */ /* 0x000f220000300800 */
[----:B------:R-:W4:Y:S01]  /*2f130*/  LDL.LU R25, [R1+0x1b4] ;  /* 0x0001b40001197983 */ /* 0x000f220000300800 */
[----:B0-----:R-:W-:-:S03]  /*2f140*/  MOV R26, R29 ;  /* 0x0000001d001a7202 */ /* 0x001fc60000000f00 */
[----:B------:R-:W2:Y:S01]  /*2f150*/  LDL.LU R29, [R1+0x4868] ;  /* 0x00486800011d7983 */ /* 0x000ea20000300800 */
[----:B---3--:R-:W-:Y:S03]  /*2f160*/  HMMA.16816.F32.BF16 R16, R16, R6, R8 ;  /* 0x000000061010723c */ /* 0x008fe60000041808 */
[----:B------:R-:W2:Y:S01]  /*2f170*/  LDL.LU.64 R10, [R1+0x4860] ;  /* 0x00486000010a7983 */ /* 0x000ea20000300a00 */
[----:B------:R-:W2:Y:S02]  /*2f180*/  LDL.LU.64 R8, [R1+0x4858] ;  /* 0x0048580001087983 */ /* 0x000ea40000300a00 */
[----:B------:R-:W-:Y:S02]  /*2f190*/  IMAD.MOV.U32 R27, RZ, RZ, R28 ;  /* 0x000000ffff1b7224 */ /* 0x000fe400078e001c */
[----:B--2---:R-:W-:Y:S01]  /*2f1a0*/  HMMA.16816.F32.BF16 R8, R12, R22, R8 ;  /* 0x000000160c08723c */ /* 0x004fe20000041808 */
[----:B------:R-:W-:Y:S11]  /*2f1b0*/  LDSM.16.MT88.4 R20, [R3+0x25000] ;  /* 0x025000000314783b */ /* 0x000ff60000004200 */
[----:B------:R-:W-:Y:S11]  /*2f1c0*/  @!UPT UIADD3 URZ, URZ, URZ, URZ ;  /* 0x0000003f3f3ff290 */ /* 0x000ff6000fffe03f */
[----:B------:R-:W-:Y:S01]  /*2f1d0*/  STL.64 [R1+0xf0], R8 ;  /* 0x0000f00801007387 */ /* 0x000fe20000100a00 */
[----:B------:R-:W-:Y:S02]  /*2f1e0*/  STL.64 [R1+0x100], R16 ;  /* 0x0001001001007387 */ /* 0x000fe40000100a00 */
[----:B------:R-:W-:Y:S02]  /*2f1f0*/  STL.64 [R1+0x108], R18 ;  /* 0x0001081201007387 */ /* 0x000fe40000100a00 */
[----:B------:R-:W0:Y:S04]  /*2f200*/  LDSM.16.MT88.4 R16, [R29+0x25000] ;  /* 0x025000001d10783b */ /* 0x000e280000004200 */
[----:B------:R1:W-:Y:S01]  /*2f210*/  STL [R1+0xf8], R10 ;  /* 0x0000f80a01007387 */ /* 0x0003e20000100800 */
[----:B------:R-:W-:Y:S01]  /*2f220*/  MOV R28, R11 ;  /* 0x0000000b001c7202 */ /* 0x000fe20000000f00 */
[----:B------:R-:W-:Y:S01]  /*2f230*/  IMAD.MOV.U32 R11, RZ, RZ, R4 ;  /* 0x000000ffff0b7224 */ /* 0x000fe200078e0004 */
[----:B-1----:R-:W-:-:S07]  /*2f240*/  MOV R10, R5 ;  /* 0x00000005000a7202 */ /* 0x002fce0000000f00 */
[C---:B----4-:R-:W-:Y:S01]  /*2f250*/  HMMA.16816.F32.BF16 R8, R12.reuse, R10, R24 ;  /* 0x0000000a0c08723c */ /* 0x050fe20000041818 */
[----:B0-----:R-:W-:Y:S01]  /*2f260*/  STL.64 [R1+0x47b8], R18 ;  /* 0x0047b81201007387 */ /* 0x001fe20000100a00 */
[----:B------:R0:W-:Y:S03]  /*2f270*/  STL.64 [R1+0x47b0], R16 ;  /* 0x0047b01001007387 */ /* 0x0001e60000100a00 */
[----:B0-----:R-:W2:Y:S01]  /*2f280*/  LDL.LU R16, [R1+0x1e0] ;  /* 0x0001e00001107983 */ /* 0x001ea20000300800 */
[----:B------:R-:W2:Y:S02]  /*2f290*/  LDL.LU R17, [R1+0x1e4] ;  /* 0x0001e40001117983 */ /* 0x000ea40000300800 */
[----:B------:R-:W2:Y:S02]  /*2f2a0*/  LDL.LU R18, [R1+0x1e8] ;  /* 0x0001e80001127983 */ /* 0x000ea40000300800 */
[----:B------:R-:W2:Y:S01]  /*2f2b0*/  LDL.LU R19, [R1+0x1ec] ;  /* 0x0001ec0001137983 */ /* 0x000ea20000300800 */
[----:B------:R-:W-:Y:S01]  /*2f2c0*/  STL.64 [R1+0x4768], R22 ;  /* 0x0047681601007387 */ /* 0x000fe20000100a00 */
[----:B------:R0:W-:Y:S03]  /*2f2d0*/  STL.64 [R1+0x4760], R20 ;  /* 0x0047601401007387 */ /* 0x0001e60000100a00 */
[----:B0-----:R-:W3:Y:S01]  /*2f2e0*/  LDL.LU R20, [R1+0x1a0] ;  /* 0x0001a00001147983 */ /* 0x001ee20000300800 */
[----:B------:R-:W3:Y:S02]  /*2f2f0*/  LDL.LU R21, [R1+0x1a4] ;  /* 0x0001a40001157983 */ /* 0x000ee40000300800 */
[----:B------:R-:W3:Y:S02]  /*2f300*/  LDL.LU R22, [R1+0x1a8] ;  /* 0x0001a80001167983 */ /* 0x000ee40000300800 */
[----:B------:R-:W3:Y:S01]  /*2f310*/  LDL.LU R23, [R1+0x1ac] ;  /* 0x0001ac0001177983 */ /* 0x000ee20000300800 */
[----:B------:R-:W-:Y:S01]  /*2f320*/  STL [R1+0x4708], R3 ;  /* 0x0047080301007387 */ /* 0x000fe20000100800 */
[----:B------:R-:W2:Y:S02]  /*2f330*/  LDL.LU.64 R26, [R1+0x4850] ;  /* 0x00485000011a7983 */ /* 0x000ea40000300a00 */
[----:B------:R-:W-:Y:S02]  /*2f340*/  STL.64 [R1+0xe0], R8 ;  /* 0x0000e00801007387 */ /* 0x000fe40000100a00 */
[----:B------:R-:W-:Y:S02]  /*2f350*/  STL.64 [R1+0xe8], R10 ;  /* 0x0000e80a01007387 */ /* 0x000fe40000100a00 */
[----:B------:R-:W0:Y:S04]  /*2f360*/  LDSM.16.MT88.4 R8, [R2+0x25800] ;  /* 0x025800000208783b */ /* 0x000e280000004200 */
[----:B0-----:R-:W-:Y:S01]  /*2f370*/  STL [R1+0x4714], R9 ;  /* 0x0047140901007387 */ /* 0x001fe20000100800 */
[----:B------:R-:W-:Y:S02]  /*2f380*/  STL [R1+0x4710], R10 ;  /* 0x0047100a01007387 */ /* 0x000fe40000100800 */
[----:B------:R-:W-:Y:S02]  /*2f390*/  STL [R1+0x470c], R11 ;  /* 0x00470c0b01007387 */ /* 0x000fe40000100800 */
[----:B------:R0:W-:Y:S01]  /*2f3a0*/  STL [R1+0x4694], R2 ;  /* 0x0046940201007387 */ /* 0x0001e20000100800 */
[C---:B---3--:R-:W-:Y:S08]  /*2f3b0*/  HMMA.16816.F32.BF16 R4, R12.reuse, R6, R20 ;  /* 0x000000060c04723c */ /* 0x048ff00000041814 */
[----:B--2---:R-:W-:Y:S11]  /*2f3c0*/  HMMA.16816.F32.BF16 R24, R12, R26, R16 ;  /* 0x0000001a0c18723c */ /* 0x004ff60000041810 */
[----:B------:R-:W-:Y:S05]  /*2f3d0*/  @!UPT UIADD3 URZ, URZ, URZ, URZ ;  /* 0x0000003f3f3ff290 */ /* 0x000fea000fffe03f */
[----:B------:R-:W-:-:S08]  /*2f3e0*/  MOV R19, R7 ;  /* 0x0000000700137202 */ /* 0x000fd00000000f00 */
[----:B------:R-:W-:Y:S02]  /*2f3f0*/  MOV R18, R24 ;  /* 0x0000001800127202 */ /* 0x000fe40000000f00 */
[----:B------:R-:W-:Y:S01]  /*2f400*/  MOV R17, R25 ;  /* 0x0000001900117202 */ /* 0x000fe20000000f00 */
[----:B------:R-:W-:Y:S01]  /*2f410*/  IMAD.MOV.U32 R16, RZ, RZ, R26 ;  /* 0x000000ffff107224 */ /* 0x000fe200078e001a */
[----:B0-----:R-:W-:Y:S02]  /*2f420*/  MOV R2, R27 ;  /* 0x0000001b00027202 */ /* 0x001fe40000000f00 */
[----:B------:R-:W2:Y:S01]  /*2f430*/  LDL.LU.64 R26, [R1+0x4848] ;  /* 0x00484800011a7983 */ /* 0x000ea20000300a00 */
[----:B------:R-:W3:Y:S02]  /*2f440*/  LDL.LU.64 R24, [R1+0x4840] ;  /* 0x0048400001187983 */ /* 0x000ee40000300a00 */
[----:B------:R-:W-:Y:S02]  /*2f450*/  STL.64 [R1+0x47d8], R18 ;  /* 0x0047d81201007387 */ /* 0x000fe40000100a00 */
[----:B------:R0:W-:Y:S01]  /*2f460*/  STL.64 [R1+0x47d0], R16 ;  /* 0x0047d01001007387 */ /* 0x0001e20000100a00 */
[----:B------:R-:W-:Y:S01]  /*2f470*/  MOV R22, R4 ;  /* 0x0000000400167202 */ /* 0x000fe20000000f00 */
[----:B------:R-:W-:Y:S01]  /*2f480*/  IMAD.MOV.U32 R21, RZ, RZ, R5 ;  /* 0x000000ffff157224 */ /* 0x000fe200078e0005 */
[----:B------:R-:W-:Y:S01]  /*2f490*/  MOV R20, R6 ;  /* 0x0000000600147202 */ /* 0x000fe20000000f00 */
[----:B0-----:R-:W3:Y:S04]  /*2f4a0*/  LDL R16, [R1+0x30] ;  /* 0x0000300001107983 */ /* 0x001ee80000100800 */
[----:B------:R-:W3:Y:S01]  /*2f4b0*/  LDL R17, [R1+0x34] ;  /* 0x0000340001117983 */ /* 0x000ee20000100800 */
[----:B------:R-:W4:Y:S02]  /*2f4c0*/  LDL.LU R4, [R1+0x180] ;  /* 0x0001800001047983 */ /* 0x000f240000300800 */
[----:B------:R-:W4:Y:S02]  /*2f4d0*/  LDL.LU R5, [R1+0x184] ;  /* 0x0001840001057983 */ /* 0x000f240000300800 */
[----:B------:R-:W2:Y:S01]  /*2f4e0*/  LDL.LU R6, [R1+0x188] ;  /* 0x0001880001067983 */ /* 0x000ea20000300800 */
[----:B------:R-:W2:Y:S01]  /*2f4f0*/  LDL.LU R7, [R1+0x18c] ;  /* 0x00018c0001077983 */ /* 0x000ea20000300800 */
[----:B------:R-:W3:Y:S02]  /*2f500*/  LDL.LU R12, [R1+0x190] ;  /* 0x00019000010c7983 */ /* 0x000ee40000300800 */
[----:B------:R-:W3:Y:S02]  /*2f510*/  LDL.LU R13, [R1+0x194] ;  /* 0x00019400010d7983 */ /* 0x000ee40000300800 */
[----:B------:R-:W3:Y:S01]  /*2f520*/  LDL.LU R14, [R1+0x198] ;  /* 0x00019800010e7983 */ /* 0x000ee20000300800 */
[----:B------:R-:W3:Y:S04]  /*2f530*/  LDL.LU R15, [R1+0x19c] ;  /* 0x00019c00010f7983 */ /* 0x000ee80000300800 */
[----:B--2---:R-:W-:Y:S01]  /*2f540*/  STL.64 [R1+0x4808], R6 ;  /* 0x0048080601007387 */ /* 0x004fe20000100a00 */
[----:B----4-:R0:W-:Y:S02]  /*2f550*/  STL.64 [R1+0x4800], R4 ;  /* 0x0048000401007387 */ /* 0x0101e40000100a00 */
[----:B0-----:R-:W-:Y:S01]  /*2f560*/  IMAD.MOV.U32 R4, RZ, RZ, R26 ;  /* 0x000000ffff047224 */ /* 0x001fe200078e001a */
[----:B------:R-:W-:Y:S01]  /*2f570*/  MOV R5, R27 ;  /* 0x0000001b00057202 */ /* 0x000fe20000000f00 */
[----:B------:R-:W3:Y:S01]  /*2f580*/  LDL.LU R26, [R1+0x483c] ;  /* 0x00483c00011a7983 */ /* 0x000ee20000300800 */
[----:B------:R-:W3:Y:S03]  /*2f590*/  LDL.LU R27, [R1+0x4838] ;  /* 0x00483800011b7983 */ /* 0x000ee60000300800 */
[----:B------:R0:W-:Y:S04]  /*2f5a0*/  STL.64 [R1+0x4820], R4 ;  /* 0x0048200401007387 */ /* 0x0001e80000100a00 */
[----:B0-----:R-:W2:Y:S01]  /*2f5b0*/  LDL.64 R4, [R1+0x10] ;  /* 0x0000100001047983 */ /* 0x001ea20000100a00 */
[----:B------:R-:W-:Y:S02]  /*2f5c0*/  STL [R1+0x47c8], R22 ;  /* 0x0047c81601007387 */ /* 0x000fe40000100800 */
[----:B------:R0:W-:Y:S02]  /*2f5d0*/  STL.64 [R1+0x47c0], R20 ;  /* 0x0047c01401007387 */ /* 0x0001e40000100a00 */
[----:B0-----:R-:W4:Y:S01]  /*2f5e0*/  LDL.LU R20, [R1+0x160] ;  /* 0x0001600001147983 */ /* 0x001f220000300800 */
[----:B------:R-:W4:Y:S02]  /*2f5f0*/  LDL.LU R21, [R1+0x164] ;  /* 0x0001640001157983 */ /* 0x000f240000300800 */
[----:B------:R-:W2:Y:S02]  /*2f600*/  LDL.LU R22, [R1+0x168] ;  /* 0x0001680001167983 */ /* 0x000ea40000300800 */
[----:B------:R-:W2:Y:S02]  /*2f610*/  LDL.LU R23, [R1+0x16c] ;  /* 0x00016c0001177983 */ /* 0x000ea40000300800 */
[----:B--2---:R-:W-:Y:S01]  /*2f620*/  STL.64 [R1+0x47e8], R22 ;  /* 0x0047e81601007387 */ /* 0x004fe20000100a00 */
[----:B----4-:R0:W-:Y:S03]  /*2f630*/  STL.64 [R1+0x47e0], R20 ;  /* 0x0047e01401007387 */ /* 0x0101e60000100a00 */
[----:B0-----:R-:W2:Y:S01]  /*2f640*/  LDL.LU R20, [R1+0x170] ;  /* 0x0001700001147983 */ /* 0x001ea20000300800 */
[----:B------:R-:W2:Y:S02]  /*2f650*/  LDL.LU R21, [R1+0x174] ;  /* 0x0001740001157983 */ /* 0x000ea40000300800 */
[----:B------:R-:W4:Y:S02]  /*2f660*/  LDL.LU R22, [R1+0x178] ;  /* 0x0001780001167983 */ /* 0x000f240000300800 */
[----:B------:R-:W4:Y:S02]  /*2f670*/  LDL.LU R23, [R1+0x17c] ;  /* 0x00017c0001177983 */ /* 0x000f240000300800 */
[----:B----4-:R-:W-:Y:S01]  /*2f680*/  STL.64 [R1+0x4818], R22 ;  /* 0x0048181601007387 */ /* 0x010fe20000100a00 */
[----:B--2---:R0:W-:Y:S03]  /*2f690*/  STL.64 [R1+0x4810], R20 ;  /* 0x0048101401007387 */ /* 0x0041e60000100a00 */
[----:B0-----:R-:W2:Y:S01]  /*2f6a0*/  LDL.LU R20, [R1+0x1c0] ;  /* 0x0001c00001147983 */ /* 0x001ea20000300800 */
[----:B------:R-:W2:Y:S02]  /*2f6b0*/  LDL.LU R21, [R1+0x1c4] ;  /* 0x0001c40001157983 */ /* 0x000ea40000300800 */
[----:B------:R-:W4:Y:S02]  /*2f6c0*/  LDL.LU R22, [R1+0x1c8] ;  /* 0x0001c80001167983 */ /* 0x000f240000300800 */
[----:B------:R-:W4:Y:S01]  /*2f6d0*/  LDL.LU R23, [R1+0x1cc] ;  /* 0x0001cc0001177983 */ /* 0x000f220000300800 */
[----:B---3--:R-:W-:Y:S01]  /*2f6e0*/  HMMA.16816.F32.BF16 R12, R24, R16, R12 ;  /* 0x00000010180c723c */ /* 0x008fe2000004180c */
[----:B----4-:R-:W-:Y:S01]  /*2f6f0*/  STL.64 [R1+0x4830], R22 ;  /* 0x0048301601007387 */ /* 0x010fe20000100a00 */
[----:B--2---:R0:W-:Y:S03]  /*2f700*/  STL.64 [R1+0x4828], R20 ;  /* 0x0048281401007387 */ /* 0x0041e60000100a00 */
[----:B0-----:R-:W2:Y:S01]  /*2f710*/  LDL.LU R20, [R1+0x1d0] ;  /* 0x0001d00001147983 */ /* 0x001ea20000300800 */
[----:B------:R-:W2:Y:S02]  /*2f720*/  LDL.LU R21, [R1+0x1d4] ;  /* 0x0001d40001157983 */ /* 0x000ea40000300800 */
[----:B------:R-:W2:Y:S02]  /*2f730*/  LDL.LU R22, [R1+0x1d8] ;  /* 0x0001d80001167983 */ /* 0x000ea40000300800 */
[----:B------:R-:W2:Y:S11]  /*2f740*/  LDL.LU R23, [R1+0x1dc] ;  /* 0x0001dc0001177983 */ /* 0x000eb60000300800 */
[----:B------:R-:W-:Y:S03]  /*2f750*/  @!UPT UIADD3 URZ, URZ, URZ, URZ ;  /* 0x0000003f3f3ff290 */ /* 0x000fe6000fffe03f */
[----:B------:R-:W-:Y:S01]  /*2f760*/  MOV R9, R12 ;  /* 0x0000000c00097202 */ /* 0x000fe20000000f00 */
[----:B------:R-:W-:Y:S01]  /*2f770*/  IMAD.MOV.U32 R10, RZ, RZ, R13 ;  /* 0x000000ffff0a7224 */ /* 0x000fe200078e000d */
[----:B------:R-:W-:Y:S01]  /*2f780*/  STL [R1+0x8c], R15 ;  /* 0x00008c0f01007387 */ /* 0x000fe20000100800 */
[----:B------:R-:W-:Y:S02]  /*2f790*/  MOV R11, R14 ;  /* 0x0000000e000b7202 */ /* 0x000fe40000000f00 */
[----:B------:R-:W0:Y:S03]  /*2f7a0*/  LDSM.16.MT88.4 R12, [R0+0x25800] ;  /* 0x02580000000c783b */ /* 0x000e260000004200 */
[----:B------:R-:W-:Y:S01]  /*2f7b0*/  STL.64 [R1+0x4720], R10 ;  /* 0x0047200a01007387 */ /* 0x000fe20000100a00 */
[----:B------:R1:W-:Y:S01]  /*2f7c0*/  STL.64 [R1+0x4718], R8 ;  /* 0x0047180801007387 */ /* 0x0003e20000100a00 */
[----:B------:R-:W-:-:S02]  /*2f7d0*/  MOV R18, R4 ;  /* 0x0000000400127202 */ /* 0x000fc40000000f00 */
[----:B-1----:R-:W3:Y:S01]  /*2f7e0*/  LDL.LU R8, [R1+0x150] ;  /* 0x0001500001087983 */ /* 0x002ee20000300800 */
[----:B------:R-:W3:Y:S02]  /*2f7f0*/  LDL.LU R9, [R1+0x154] ;  /* 0x0001540001097983 */ /* 0x000ee40000300800 */
[----:B------:R-:W3:Y:S02]  /*2f800*/  LDL.LU R10, [R1+0x158] ;  /* 0x00015800010a7983 */ /* 0x000ee40000300800 */
[----:B------:R-:W3:Y:S01]  /*2f810*/  LDL.LU R11, [R1+0x15c] ;  /* 0x00015c00010b7983 */ /* 0x000ee20000300800 */
[----:B0-----:R-:W-:Y:S01]  /*2f820*/  STL.64 [R1+0x46e0], R14 ;  /* 0x0046e00e01007387 */ /* 0x001fe20000100a00 */
[----:B------:R0:W-:Y:S03]  /*2f830*/  STL.64 [R1+0x46d8], R12 ;  /* 0x0046d80c01007387 */ /* 0x0001e60000100a00 */
[----:B0-----:R-:W4:Y:S04]  /*2f840*/  LDL R12, [R1+0x40] ;  /* 0x00004000010c7983 */ /* 0x001f280000100800 */
[----:B------:R-:W4:Y:S01]  /*2f850*/  LDL R13, [R1+0x44] ;  /* 0x00004400010d7983 */ /* 0x000f220000100800 */
[----:B------:R0:W-:Y:S02]  /*2f860*/  STL [R1+0x4668], R0 ;  /* 0x0046680001007387 */ /* 0x0001e40000100800 */
[----:B0-----:R-:W-:Y:S01]  /*2f870*/  IMAD.MOV.U32 R0, RZ, RZ, R5 ;  /* 0x000000ffff007224 */ /* 0x001fe200078e0005 */
[C---:B--2---:R-:W-:Y:S11]  /*2f880*/  HMMA.16816.F32.BF16 R20, R24.reuse, R4, R20 ;  /* 0x000000041814723c */ /* 0x044ff60000041814 */
[----:B------:R-:W-:Y:S11]  /*2f890*/  @!UPT UIADD3 URZ, URZ, URZ, URZ ;  /* 0x0000003f3f3ff290 */ /* 0x000ff6000fffe03f */
[----:B------:R-:W-:Y:S01]  /*2f8a0*/  @!UPT UIADD3 URZ, URZ, URZ, URZ ;  /* 0x0000003f3f3ff290 */ /* 0x000fe2000fffe03f */
[----:B------:R-:W-:Y:S01]  /*2f8b0*/  STL.64 [R1+0xb0], R20 ;  /* 0x0000b01401007387 */ /* 0x000fe20000100a00 */
[----:B------:R0:W-:Y:S03]  /*2f8c0*/  STL.64 [R1+0xb8], R22 ;  /* 0x0000b81601007387 */ /* 0x0001e60000100a00 */
[----:B0-----:R-:W2:Y:S01]  /*2f8d0*/  LDL.LU.64 R22, [R1+0x4830] ;  /* 0x0048300001167983 */ /* 0x001ea20000300a00 */
[----:B------:R-:W2:Y:S02]  /*2f8e0*/  LDL.LU.64 R20, [R1+0x4828] ;  /* 0x0048280001147983 */ /* 0x000ea40000300a00 */
[----:B------:R-:W2:Y:S02]  /*2f8f0*/  LDL.LU.64 R4, [R1+0x4820] ;  /* 0x0048200001047983 */ /* 0x000ea40000300a00 */
[C---:B--2---:R-:W-:Y:S01]  /*2f900*/  HMMA.16816.F32.BF16 R4, R24.reuse, R4, R20 ;  /* 0x000000041804723c */ /* 0x044fe20000041814 */
[----:B------:R-:W2:Y:S01]  /*2f910*/  LDL.LU.64 R22, [R1+0x4818] ;  /* 0x0048180001167983 */ /* 0x000ea20000300a00 */
[----:B------:R-:W2:Y:S11]  /*2f920*/  LDL.LU.64 R20, [R1+0x4810] ;  /* 0x0048100001147983 */ /* 0x000eb60000300a00 */
[----:B------:R-:W-:Y:S10]  /*2f930*/  @!UPT UIADD3 URZ, URZ, URZ, URZ ;  /* 0x0000003f3f3ff290 */ /* 0x000ff4000fffe03f */
[----:B------:R-:W-:Y:S01]  /*2f940*/  STL [R1+0xa4], R5 ;  /* 0x0000a40501007387 */ /* 0x000fe20000100800 */
[----:B------:R0:W-:Y:S01]  /*2f950*/  STL.64 [R1+0xa8], R6 ;  /* 0x0000a80601007387 */ /* 0x0001e20000100a00 */
[----:B------:R-:W-:Y:S02]  /*2f960*/  MOV R3, R4 ;  /* 0x0000000400037202 */ /* 0x000fe40000000f00 */
[----:B0-----:R-:W4:Y:S01]  /*2f970*/  LDL.LU.64 R6, [R1+0x4808] ;  /* 0x0048080001067983 */ /* 0x001f220000300a00 */
[----:B------:R-:W4:Y:S02]  /*2f980*/  LDL.LU.64 R4, [R1+0x4800] ;  /* 0x0048000001047983 */ /* 0x000f240000300a00 */
[----:B------:R-:W-:Y:S01]  /*2f990*/  STL [R1+0x4728], R3 ;  /* 0x0047280301007387 */ /* 0x000fe20000100800 */
[----:B----4-:R-:W-:Y:S01]  /*2f9a0*/  HMMA.16816.F32.BF16 R12, R24, R12, R4 ;  /* 0x0000000c180c723c */ /* 0x010fe20000041804 */
[----:B------:R-:W2:Y:S01]  /*2f9b0*/  LDL.LU.64 R6, [R1+0x47f8] ;  /* 0x0047f80001067983 */ /* 0x000ea20000300a00 */
[----:B------:R-:W2:Y:S05]  /*2f9c0*/  LDL.LU.64 R4, [R1+0x47f0] ;  /* 0x0047f00001047983 */ /* 0x000eaa0000300a00 */
[----:B------:R-:W-:Y:S11]  /*2f9d0*/  MOV R24, R18 ;  /* 0x0000001200187202 */ /* 0x000ff60000000f00 */
[----:B------:R-:W-:Y:S05]  /*2f9e0*/  @!UPT UIADD3 URZ, URZ, URZ, URZ ;  /* 0x0000003f3f3ff290 */ /* 0x000fea000fffe03f */
[----:B------:R-:W-:Y:S01]  /*2f9f0*/  STL.64 [R1+0x46f0], R14 ;  /* 0x0046f00e01007387 */ /* 0x000fe20000100a00 */
[----:B------:R0:W-:Y:S03]  /*2fa00*/  STL.64 [R1+0x46e8], R12 ;  /* 0x0046e80c01007387 */ /* 0x0001e60000100a00 */
[----:B0-----:R-:W4:Y:S01]  /*2fa10*/  LDL.LU.64 R12, [R1+0x20] ;  /* 0x00002000010c7983 */ /* 0x001f220000300a00 */
[----:B------:R-:W3:Y:S01]  /*2fa20*/  LDL.LU.64 R14, [R1+0x28] ;  /* 0x00002800010e7983 */ /* 0x000ee20000300a00 */
[C---:B--2---:R-:W-:Y:S02]  /*2fa30*/  HMMA.16816.F32.BF16 R16, R4.reuse, R16, R20 ;  /* 0x000000100410723c */ /* 0x044fe40000041814 */
[----:B------:R-:W2:Y:S01]  /*2fa40*/  LDL.LU.64 R22, [R1+0x47e8] ;  /* 0x0047e80001167983 */ /* 0x000ea20000300a00 */
[----:B------:R-:W2:Y:S02]  /*2fa50*/  LDL.LU.64 R20, [R1+0x47e0] ;  /* 0x0047e00001147983 */ /* 0x000ea40000300a00 */
[----:B------:R-:W-:Y:S11]  /*2fa60*/  IMAD.MOV.U32 R25, RZ, RZ, R0 ;  /* 0x000000ffff197224 */ /* 0x000ff600078e0000 */
[----:B------:R-:W-:Y:S07]  /*2fa70*/  @!UPT UIADD3 URZ, URZ, URZ, URZ ;  /* 0x0000003f3f3ff290 */ /* 0x000fee000fffe03f */
[----:B------:R-:W-:Y:S01]  /*2fa80*/  STL.64 [R1+0x60], R16 ;  /* 0x0000601001007387 */ /* 0x000fe20000100a00 */
[----:B------:R0:W-:Y:S03]  /*2fa90*/  STL.64 [R1+0x68], R18 ;  /* 0x0000681201007387 */ /* 0x0001e60000100a00 */
[----:B0-----:R-:W4:Y:S01]  /*2faa0*/  LDL.LU.64 R18, [R1+0x47d8] ;  /* 0x0047d80001127983 */ /* 0x001f220000300a00 */
[----:B------:R-:W4:Y:S01]  /*2fab0*/  LDL.LU.64 R16, [R1+0x47d0] ;  /* 0x0047d00001107983 */ /* 0x000f220000300a00 */
[C---:B--2---:R-:W-:Y:S02]  /*2fac0*/  HMMA.16816.F32.BF16 R24, R4.reuse, R24, R20 ;  /* 0x000000180418723c */ /* 0x044fe40000041814 */
[----:B------:R-:W2:Y:S01]  /*2fad0*/  LDL.LU R22, [R1+0x47c8] ;  /* 0x0047c80001167983 */ /* 0x000ea20000300800 */
[----:B------:R-:W2:Y:S11]  /*2fae0*/  LDL.LU.64 R20, [R1+0x47c0] ;  /* 0x0047c00001147983 */ /* 0x000eb60000300a00 */
[----:B------:R-:W-:Y:S09]  /*2faf0*/  @!UPT UIADD3 URZ, URZ, URZ, URZ ;  /* 0x0000003f3f3ff290 */ /* 0x000ff2000fffe03f */
[----:B------:R-:W-:Y:S01]  /*2fb00*/  STL.64 [R1+0x50], R24 ;  /* 0x0000501801007387 */ /* 0x000fe20000100a00 */
[----:B------:R0:W-:Y:S02]  /*2fb10*/  STL.64 [R1+0x58], R26 ;  /* 0x0000581a01007387 */ /* 0x0001e40000100a00 */
[----:B---3--:R-:W-:Y:S02]  /*2fb20*/  STL.64 [R1+0x4798], R14 ;  /* 0x0047980e01007387 */ /* 0x008fe40000100a00 */
[----:B----4-:R1:W-:Y:S01]  /*2fb30*/  STL.64 [R1+0x4790], R12 ;  /* 0x0047900c01007387 */ /* 0x0103e20000100a00 */
[----:B0-----:R-:W-:Y:S07]  /*2fb40*/  HMMA.16816.F32.BF16 R24, R4, R12, R8 ;  /* 0x0000000c0418723c */ /* 0x001fee0000041808 */
[----:B------:R-:W-:-:S02]  /*2fb50*/  MOV R11, R19 ;  /* 0x00000013000b7202 */ /* 0x000fc40000000f00 */
[----:B--2---:R-:W-:Y:S01]  /*2fb60*/  MOV R8, R22 ;  /* 0x0000001600087202 */ /* 0x004fe20000000f00 */
[----:B------:R-:W-:Y:S01]  /*2fb70*/  IMAD.MOV.U32 R10, RZ, RZ, R20 ;  /* 0x000000ffff0a7224 */ /* 0x000fe200078e0014 */
[----:B------:R-:W-:-:S04]  /*2fb80*/  MOV R9, R21 ;  /* 0x0000001500097202 */ /* 0x000fc80000000f00 */
[----:B------:R0:W-:Y:S01]  /*2fb90*/  STL.64 [R1+0x4738], R10 ;  /* 0x0047380a01007387 */ /* 0x0001e20000100a00 */
[----:B------:R2:W-:Y:S02]  /*2fba0*/  STL.64 [R1+0x4730], R8 ;  /* 0x0047300801007387 */ /* 0x0005e40000100a00 */
[----:B------:R-:W3:Y:S02]  /*2fbb0*/  LDL.LU R20, [R1+0x100] ;  /* 0x0001000001147983 */ /* 0x000ee40000300800 */
[----:B------:R-:W3:Y:S01]  /*2fbc0*/  LDL.LU R21, [R1+0x104] ;  /* 0x0001040001157983 */ /* 0x000ee20000300800 */
[----:B------:R-:W4:Y:S01]  /*2fbd0*/  LDL.LU R22, [R1+0x108] ;  /* 0x0001080001167983 */ /* 0x000f220000300800 */
[----:B------:R-:W4:Y:S02]  /*2fbe0*/  LDL.LU R23, [R1+0x10c] ;  /* 0x00010c0001177983 */ /* 0x000f240000300800 */
[----:B-1----:R-:W3:Y:S02]  /*2fbf0*/  LDL.LU R12, [R1+0x130] ;  /* 0x00013000010c7983 */ /* 0x002ee40000300800 */
[----:B------:R-:W3:Y:S01]  /*2fc00*/  LDL.LU R13, [R1+0x134] ;  /* 0x00013400010d7983 */ /* 0x000ee20000300800 */
[----:B------:R-:W3:Y:S01]  /*2fc10*/  LDL.LU R14, [R1+0x138] ;  /* 0x00013800010e7983 */ /* 0x000ee20000300800 */
[----:B------:R-:W3:Y:S01]  /*2fc20*/  LDL.LU R15, [R1+0x13c] ;  /* 0x00013c00010f7983 */ /* 0x000ee20000300800 */
[----:B0-----:R-:W-:Y:S01]  /*2fc30*/  MOV R10, R16 ;  /* 0x00000010000a7202 */ /* 0x001fe20000000f00 */
[----:B--2---:R-:W-:Y:S01]  /*2fc40*/  IMAD.MOV.U32 R9, RZ, RZ, R17 ;  /* 0x000000ffff097224 */ /* 0x004fe200078e0011 */
[----:B------:R-:W2:Y:S01]  /*2fc50*/  LDL.LU R16, [R1+0x120] ;  /* 0x0001200001107983 */ /* 0x000ea20000300800 */
[----:B------:R-:W-:Y:S01]  /*2fc60*/  MOV R8, R18 ;  /* 0x0000001200087202 */ /* 0x000fe20000000f00 */
[----:B------:R-:W2:Y:S02]  /*2fc70*/  LDL.LU R17, [R1+0x124] ;  /* 0x0001240001117983 */ /* 0x000ea40000300800 */
[----:B------:R-:W2:Y:S01]  /*2fc80*/  LDL.LU R18, [R1+0x128] ;  /* 0x0001280001127983 */ /* 0x000ea20000300800 */
[----:B------:R-:W2:Y:S01]  /*2fc90*/  LDL.LU R19, [R1+0x12c] ;  /* 0x00012c0001137983 */ /* 0x000ea20000300800 */
[----:B------:R-:W-:-:S03]  /*2fca0*/  MOV R11, R2 ;  /* 0x00000002000b7202 */ /* 0x000fc60000000f00 */
[----:B---3--:R-:W-:Y:S01]  /*2fcb0*/  STL.64 [R1+0x47a8], R14 ;  /* 0x0047a80e01007387 */ /* 0x008fe20000100a00 */
[----:B------:R0:W-:Y:S03]  /*2fcc0*/  STL.64 [R1+0x47a0], R12 ;  /* 0x0047a00c01007387 */ /* 0x0001e60000100a00 */
[----:B0-----:R-:W3:Y:S01]  /*2fcd0*/  LDL.LU R12, [R1+0x140] ;  /* 0x00014000010c7983 */ /* 0x001ee20000300800 */
[----:B------:R-:W3:Y:S02]  /*2fce0*/  LDL.LU R13, [R1+0x144] ;  /* 0x00014400010d7983 */ /* 0x000ee40000300800 */
[----:B------:R-:W3:Y:S02]  /*2fcf0*/  LDL.LU R14, [R1+0x148] ;  /* 0x00014800010e7983 */ /* 0x000ee40000300800 */
[----:B------:R-:W3:Y:S01]  /*2fd00*/  LDL.LU R15, [R1+0x14c] ;  /* 0x00014c00010f7983 */ /* 0x000ee20000300800 */
[----:B----4-:R-:W-:Y:S01]  /*2fd10*/  STL.64 [R1+0x4788], R22 ;  /* 0x0047881601007387 */ /* 0x010fe20000100a00 */
[----:B------:R0:W-:Y:S03]  /*2fd20*/  STL.64 [R1+0x4780], R20 ;  /* 0x0047801401007387 */ /* 0x0001e60000100a00 */
[----:B0-----:R-:W4:Y:S01]  /*2fd30*/  LDL.LU R20, [R1+0x110] ;  /* 0x0001100001147983 */ /* 0x001f220000300800 */
[----:B------:R-:W4:Y:S02]  /*2fd40*/  LDL.LU R21, [R1+0x114] ;  /* 0x0001140001157983 */ /* 0x000f240000300800 */
[----:B------:R-:W4:Y:S02]  /*2fd50*/  LDL.LU R22, [R1+0x118] ;  /* 0x0001180001167983 */ /* 0x000f240000300800 */
[----:B------:R-:W4:Y:S01]  /*2fd60*/  LDL.LU R23, [R1+0x11c] ;  /* 0x00011c0001177983 */ /* 0x000f220000300800 */
[----:B------:R-:W-:Y:S01]  /*2fd70*/  STL.64 [R1+0x4748], R10 ;  /* 0x0047480a01007387 */ /* 0x000fe20000100a00 */
[----:B------:R0:W-:Y:S03]  /*2fd80*/  STL.64 [R1+0x4740], R8 ;  /* 0x0047400801007387 */ /* 0x0001e60000100a00 */
[----:B0-----:R-:W2:Y:S01]  /*2fd90*/  LDL.LU R8, [R1+0xe0] ;  /* 0x0000e00001087983 */ /* 0x001ea20000300800 */
[----:B------:R-:W2:Y:S02]  /*2fda0*/  LDL.LU R9, [R1+0xe4] ;  /* 0x0000e40001097983 */ /* 0x000ea40000300800 */
[----:B------:R-:W2:Y:S02]  /*2fdb0*/  LDL.LU R10, [R1+0xe8] ;  /* 0x0000e800010a7983 */ /* 0x000ea40000300800 */
[----:B------:R-:W2:Y:S02]  /*2fdc0*/  LDL.LU R11, [R1+0xec] ;  /* 0x0000ec00010b7983 */ /* 0x000ea40000300800 */
[----:B--2---:R-:W-:Y:S01]  /*2fdd0*/  STL.64 [R1+0x4758], R10 ;  /* 0x0047580a01007387 */ /* 0x004fe20000100a00 */
[----:B------:R0:W-:Y:S03]  /*2fde0*/  STL.64 [R1+0x4750], R8 ;  /* 0x0047500801007387 */ /* 0x0001e60000100a00 */
[----:B0-----:R-:W2:Y:S01]  /*2fdf0*/  LDL.LU R8, [R1+0xf0] ;  /* 0x0000f00001087983 */ /* 0x001ea20000300800 */
[----:B------:R-:W2:Y:S02]  /*2fe00*/  LDL.LU R9, [R1+0xf4] ;  /* 0x0000f40001097983 */ /* 0x000ea40000300800 */
[----:B------:R-:W2:Y:S02]  /*2fe10*/  LDL.LU R10, [R1+0xf8] ;  /* 0x0000f800010a7983 */ /* 0x000ea40000300800 */
[----:B------:R-:W-:-:S05]  /*2fe20*/  IMAD.MOV.U32 R11, RZ, RZ, R28 ;  /* 0x000000ffff0b7224 */ /* 0x000fca00078e001c */
[----:B--2---:R-:W-:Y:S01]  /*2fe30*/  STL.64 [R1+0x4778], R10 ;  /* 0x0047780a01007387 */ /* 0x004fe20000100a00 */
[----:B------:R0:W-:Y:S03]  /*2fe40*/  STL.64 [R1+0x4770], R8 ;  /* 0x0047700801007387 */ /* 0x0001e60000100a00 */
[----:B0-----:R-:W2:Y:S01]  /*2fe50*/  LDL.LU.64 R8, [R1+0x40] ;  /* 0x0000400001087983 */ /* 0x001ea20000300a00 */
[----:B------:R-:W-:Y:S02]  /*2fe60*/  STL.64 [R1+0x46b0], R26 ;  /* 0x0046b01a01007387 */ /* 0x000fe40000100a00 */
[----:B------:R0:W-:Y:S02]  /*2fe70*/  STL.64 [R1+0x46a8], R24 ;  /* 0x0046a81801007387 */ /* 0x0001e40000100a00 */
[----:B0-----:R-:W3:Y:S01]  /*2fe80*/  LDL.LU.64 R24, [R1+0x10] ;  /* 0x0000100001187983 */ /* 0x001ee20000300a00 */
[----:B------:R-:W3:Y:S01]  /*2fe90*/  LDL.LU.64 R26, [R1+0x18] ;  /* 0x00001800011a7983 */ /* 0x000ee20000300a00 */
[----:B--2---:R-:W-:Y:S02]  /*2fea0*/  HMMA.16816.F32.BF16 R4, R4, R8, R16 ;  /* 0x000000080404723c */ /* 0x004fe40000041810 */
[----:B------:R-:W0:Y:S11]  /*2feb0*/  LDSM.16.MT88.4 R16, [R29+0x25800] ;  /* 0x025800001d10783b */ /* 0x000e360000004200 */
[----:B------:R-:W-:Y:S10]  /*2fec0*/  @!UPT UIADD3 URZ, URZ, URZ, URZ ;  /* 0x0000003f3f3ff290 */ /* 0x000ff4000fffe03f */
[----:B------:R-:W-:Y:S01]  /*2fed0*/  STL.64 [R1+0x46c0], R6 ;  /* 0x0046c00601007387 */ /* 0x000fe20000100a00 */
[----:B------:R1:W-:Y:S03]  /*2fee0*/  STL.64 [R1+0x46b8], R4 ;  /* 0x0046b80401007387 */ /* 0x0003e60000100a00 */
[----:B-1----:R-:W3:Y:S01]  /*2fef0*/  LDL.LU.64 R4, [R1+0x30] ;  /* 0x0000300001047983 */ /* 0x002ee20000300a00 */
[----:B------:R-:W2:Y:S03]  /*2ff00*/  LDL.LU.64 R6, [R1+0x38] ;  /* 0x0000380001067983 */ /* 0x000ea60000300a00 */
[----:B0-----:R-:W-:Y:S01]  /*2ff10*/  STL.64 [R1], R16 ;  /* 0x0000001001007387 */ /* 0x001fe20000100a00 */
[----:B------:R0:W-:Y:S03]  /*2ff20*/  STL.64 [R1+0x8], R18 ;  /* 0x0000081201007387 */ /* 0x0001e60000100a00 */
[----:B0-----:R-:W3:Y:S01]  /*2ff30*/  LDL.LU.64 R18, [R1+0x47b8] ;  /* 0x0047b80001127983 */ /* 0x001ee20000300a00 */
[----:B------:R-:W3:Y:S02]  /*2ff40*/  LDL.LU.64 R16, [R1+0x47b0] ;  /* 0x0047b00001107983 */ /* 0x000ee40000300a00 */
[----:B------:R-:W-:Y:S01]  /*2ff50*/  STL [R1+0x4660], R29 ;  /* 0x0046601d01007387 */ /* 0x000fe20000100800 */
[C---:B---3--:R-:W-:Y:S11]  /*2ff60*/  HMMA.16816.F32.BF16 R12, R16.reuse, R4, R12 ;  /* 0x00000004100c723c */ /* 0x048ff6000004180c */
[----:B------:R-:W-:Y:S11]  /*2ff70*/  @!UPT UIADD3 URZ, URZ, URZ, URZ ;  /* 0x0000003f3f3ff290 */ /* 0x000ff6000fffe03f */
[----:B------:R-:W-:Y:S01]  /*2ff80*/  @!UPT UIADD3 URZ, URZ, URZ, URZ ;  /* 0x0000003f3f3ff290 */ /* 0x000fe2000fffe03f */
[----:B------:R-:W-:Y:S01]  /*2ff90*/  STL.64 [R1+0xd0], R12 ;  /* 0x0000d00c01007387 */ /* 0x000fe20000100a00 */
[----:B------:R0:W-:Y:S01]  /*2ffa0*/  STL [R1+0xdc], R15 ;  /* 0x0000dc0f01007387 */ /* 0x0001e20000100800 */
[----:B------:R-:W-:Y:S02]  /*2ffb0*/  MOV R2, R14 ;  /* 0x0000000e00027202 */ /* 0x000fe40000000f00 */
[----:B0-----:R-:W3:Y:S01]  /*2ffc0*/  LDL.LU.64 R14, [R1+0x47a8] ;  /* 0x0047a800010e7983 */ /* 0x001ee20000300a00 */
[----:B------:R-:W3:Y:S02]  /*2ffd0*/  LDL.LU.64 R12, [R1+0x47a0] ;  /* 0x0047a000010c7983 */ /* 0x000ee40000300a00 */
[C---:B---3--:R-:W-:Y:S11]  /*2ffe0*/  HMMA.16816.F32.BF16 R12, R16.reuse, R24, R12 ;  /* 0x00000018100c723c */ /* 0x048ff6000004180c */
[----:B------:R-:W-:Y:S11]  /*2fff0*/  @!UPT UIADD3 URZ, URZ, URZ, URZ ;  /* 0x0000003f3f3ff290 */ /* 0x000ff6000fffe03f */
[----:B------:R-:W-:Y:S01]  /*30000*/  @!UPT UIADD3 URZ, URZ, URZ, URZ ;  /* 0x0000003f3f3ff290 */ /* 0x000fe2000fffe03f */
[----:B------:R-:W-:Y:S01]  /*30010*/  STL.64 [R1+0x190], R12 ;  /* 0x0001900c01007387 */ /* 0x000fe20000100a00 */
[----:B------:R0:W-:Y:S03]  /*30020*/  STL.64 [R1+0x198], R14 ;  /* 0x0001980e01007387 */ /* 0x0001e60000100a00 */
[----:B0-----:R-:W3:Y:S01]  /*30030*/  LDL.LU.64 R14, [R1+0x4798] ;  /* 0x00479800010e7983 */ /* 0x001ee20000300a00 */
[----:B------:R-:W4:Y:S02]  /*30040*/  LDL.LU.64 R12, [R1+0x4790] ;  /* 0x00479000010c7983 */ /* 0x000f240000300a00 */
[C---:B----4-:R-:W-:Y:S11]  /*30050*/  HMMA.16816.F32.BF16 R20, R16.reuse, R12, R20 ;  /* 0x0000000c1014723c */ /* 0x050ff60000041814 */
[----:B------:R-:W-:Y:S11]  /*30060*/  @!UPT UIADD3 URZ, URZ, URZ, URZ ;  /* 0x0000003f3f3ff290 */ /* 0x000ff6000fffe03f */
[----:B------:R-:W-:Y:S01]  /*30070*/  @!UPT UIADD3 URZ, URZ, URZ, URZ ;  /* 0x0000003f3f3ff290 */ /* 0x000fe2000fffe03f */
[----:B------:R-:W-:Y:S01]  /*30080*/  STL.64 [R1+0x1a0], R20 ;  /* 0x0001a01401007387 */ /* 0x000fe20000100a00 */
[----:B------:R0:W-:Y:S03]  /*30090*/  STL.64 [R1+0x1a8], R22 ;  /* 0x0001a81601007387 */ /* 0x0001e60000100a00 */
[----:B0-----:R-:W4:Y:S01]  /*300a0*/  LDL.LU.64 R22, [R1+0x4788] ;  /* 0x0047880001167983 */ /* 0x001f220000300a00 */
[----:B------:R-:W4:Y:S01]  /*300b0*/  LDL.LU.64 R20, [R1+0x4780] ;  /* 0x0047800001147983 */ /* 0x000f220000300a00 */
[----:B------:R-:W-:Y:S01]  /*300c0*/  MOV R3, R8 ;  /* 0x0000000800037202 */ /* 0x000fe20000000f00 */
[----:B------:R-:W-:Y:S01]  /*300d0*/  IMAD.MOV.U32 R29, RZ, RZ, R9 ;  /* 0x000000ffff1d7224 */ /* 0x000fe200078e0009 */
[----:B------:R-:W2:Y:S01]  /*300e0*/  LDL.LU.64 R10, [R1+0x4778] ;  /* 0x00477800010a7983 */ /* 0x000ea20000300a00 */
[----:B----4-:R-:W-:Y:S03]  /*300f0*/  HMMA.16816.F32.BF16 R20, R16, R8, R20 ;  /* 0x000000081014723c */ /* 0x010fe60000041814 */
[----:B------:R-:W2:Y:S11]  /*30100*/  LDL.LU.64 R8, [R1+0x4770] ;  /* 0x0047700001087983 */ /* 0x000eb60000300a00 */
[----:B------:R-:W-:Y:S10]  /*30110*/  @!UPT UIADD3 URZ, URZ, URZ, URZ ;  /* 0x0000003f3f3ff290 */ /* 0x000ff4000fffe03f */
[----:B------:R-:W-:Y:S01]  /*30120*/  IMAD.MOV.U32 R17, RZ, RZ, R22 ;  /* 0x000000ffff117224 */ /* 0x000fe200078e0016 */
[----:B------:R-:W-:Y:S02]  /*30130*/  MOV R16, R23 ;  /* 0x0000001700107202 */ /* 0x000fe40000000f00 */
[----:B------:R-:W-:Y:S02]  /*30140*/  MOV R0, R20 ;  /* 0x0000001400007202 */ /* 0x000fe40000000f00 */
[----:B------:R-:W-:Y:S01]  /*30150*/  MOV R18, R21 ;  /* 0x0000001500127202 */ /* 0x000fe20000000f00 */
[----:B------:R-:W2:Y:S01]  /*30160*/  LDL.LU.64 R22, [R1+0x4768] ;  /* 0x0047680001167983 */ /* 0x000ea20000300a00 */
[----:B------:R-:W2:Y:S02]  /*30170*/  LDL.LU.64 R20, [R1+0x4760] ;  /* 0x0047600001147983 */ /* 0x000ea40000300a00 */
[----:B------:R-:W-:Y:S01]  /*30180*/  STL [R1+0x4690], R17 ;  /* 0x0046901101007387 */ /* 0x000fe20000100800 */
[----:B------:R-:W-:Y:S01]  /*30190*/  STL [R1+0x468c], R18 ;  /* 0x00468c1201007387 */ /* 0x000fe20000100800 */
[----:B------:R-:W-:Y:S01]  /*301a0*/  STL [R1+0x4688], R0 ;  /* 0x0046880001007387 */ /* 0x000fe20000100800 */
[C---:B--2---:R-:W-:Y:S11]  /*301b0*/  HMMA.16816.F32.BF16 R8, R20.reuse, R4, R8 ;  /* 0x000000041408723c */ /* 0x044ff60000041808 */
[----:B------:R-:W-:Y:S11]  /*301c0*/  @!UPT UIADD3 URZ, URZ, URZ, URZ ;  /* 0x0000003f3f3ff290 */ /* 0x000ff6000fffe03f */
[----:B------:R-:W-:Y:S01]  /*301d0*/  @!UPT UIADD3 URZ, URZ, URZ, URZ ;  /* 0x0000003f3f3ff290 */ /* 0x000fe2000fffe03f */
[----:B------:R-:W-:Y:S01]  /*301e0*/  STL.64 [R1+0xf0], R8 ;  /* 0x0000f00801007387 */ /* 0x000fe20000100a00 */
[----:B------:R0:W-:Y:S03]  /*301f0*/  STL.64 [R1+0xf8], R10 ;  /* 0x0000f80a01007387 */ /* 0x0001e60000100a00 */
[----:B0-----:R-:W2:Y:S01]  /*30200*/  LDL.LU.64 R10, [R1+0x4758] ;  /* 0x00475800010a7983 */ /* 0x001ea20000300a00 */
[----:B------:R-:W2:Y:S02]  /*30210*/  LDL.LU.64 R8, [R1+0x4750] ;  /* 0x0047500001087983 */ /* 0x000ea40000300a00 */
        /* <DEDUP_REMOVED lines=9> */
[C---:B--2---:R-:W-:Y:S11]  /*302b0*/  HMMA.16816.F32.BF16 R8, R20.reuse, R12, R8 ;  /* 0x0000000c1408723c */ /* 0x044ff60000041808 */
[----:B------:R-:W-:Y:S11]  /*302c0*/  @!UPT UIADD3 URZ, URZ, URZ, URZ ;  /* 0x0000003f3f3ff290 */ /* 0x000ff6000fffe03f */
[----:B------:R-:W-:Y:S01]  /*302d0*/  @!UPT UIADD3 URZ, URZ, URZ, URZ ;  /* 0x0000003f3f3ff290 */ /* 0x000fe2000fffe03f */
[----:B------:R-:W-:Y:S01]  /*302e0*/  STL.64 [R1+0xc0], R8 ;  /* 0x0000c00801007387 */ /* 0x000fe20000100a00 */
[----:B------:R0:W-:Y:S03]  /*302f0*/  STL.64 [R1+0xc8], R10 ;  /* 0x0000c80a01007387 */ /* 0x0001e60000100a00 */
[----:B0-----:R-:W2:Y:S01]  /*30300*/  LDL.LU.64 R10, [R1+0x4738] ;  /* 0x00473800010a7983 */ /* 0x001ea20000300a00 */
[----:B------:R-:W2:Y:S02]  /*30310*/  LDL.LU.64 R8, [R1+0x4730] ;  /* 0x0047300001087983 */ /* 0x000ea40000300a00 */
[----:B------:R-:W-:Y:S01]  /*30320*/  IMAD.MOV.U32 R12, RZ, RZ, R3 ;  /* 0x000000ffff0c7224 */ /* 0x000fe200078e0003 */
[----:B------:R-:W-:Y:S01]  /*30330*/  MOV R13, R29 ;  /* 0x0000001d000d7202 */ /* 0x000fe20000000f00 */
[----:B---3--:R2:W-:Y:S01]  /*30340*/  STL.64 [R1+0x4700], R14 ;  /* 0x0047000e01007387 */ /* 0x0085e20000100a00 */
[----:B------:R-:W3:Y:S05]  /*30350*/  LDL.LU R3, [R1+0x4728] ;  /* 0x0047280001037983 */ /* 0x000eea0000300800 */
[----:B--2---:R-:W-:Y:S01]  /*30360*/  HMMA.16816.F32.BF16 R12, R20, R12, R8 ;  /* 0x0000000c140c723c */ /* 0x004fe20000041808 */
[----:B------:R-:W2:Y:S01]  /*30370*/  LDL.LU.64 R10, [R1+0x4720] ;  /* 0x00472000010a7983 */ /* 0x000ea20000300a00 */
[----:B------:R-:W4:Y:S05]  /*30380*/  LDL.LU.64 R8, [R1+0x4718] ;  /* 0x0047180001087983 */ /* 0x000f2a0000300a00 */
[----:B----4-:R-:W-:-:S02]  /*30390*/  MOV R20, R9 ;  /* 0x0000000900147202 */ /* 0x010fc40000000f00 */
[----:B------:R-:W4:Y:S11]  /*303a0*/  LDL.LU R9, [R1+0x4714] ;  /* 0x0047140001097983 */ /* 0x000f360000300800 */
[----:B------:R-:W-:Y:S03]  /*303b0*/  @!UPT UIADD3 URZ, URZ, URZ, URZ ;  /* 0x0000003f3f3ff290 */ /* 0x000fe6000fffe03f */
[----:B------:R0:W-:Y:S02]  /*303c0*/  STL.64 [R1+0x180], R12 ;  /* 0x0001800c01007387 */ /* 0x0001e40000100a00 */
[----:B------:R1:W-:Y:S02]  /*303d0*/  STL.64 [R1+0x188], R14 ;  /* 0x0001880e01007387 */ /* 0x0003e40000100a00 */
[----:B--2---:R-:W-:Y:S01]  /*303e0*/  IMAD.MOV.U32 R21, RZ, RZ, R10 ;  /* 0x000000ffff157224 */ /* 0x004fe200078e000a */
[----:B------:R-:W-:Y:S01]  /*303f0*/  MOV R22, R11 ;  /* 0x0000000b00167202 */ /* 0x000fe20000000f00 */
[----:B------:R-:W4:Y:S01]  /*30400*/  LDL.LU R10, [R1+0x4710] ;  /* 0x00471000010a7983 */ /* 0x000f220000300800 */
[----:B------:R-:W4:Y:S02]  /*30410*/  LDL.LU R11, [R1+0x470c] ;  /* 0x00470c00010b7983 */ /* 0x000f240000300800 */
[----:B------:R-:W4:Y:S01]  /*30420*/  LDL.LU R23, [R1+0x8c] ;  /* 0x00008c0001177983 */ /* 0x000f220000300800 */
[----:B0-----:R-:W2:Y:S01]  /*30430*/  LDL.LU R12, [R1+0xb0] ;  /* 0x0000b000010c7983 */ /* 0x001ea20000300800 */
[----:B------:R-:W2:Y:S02]  /*30440*/  LDL.LU R13, [R1+0xb4] ;  /* 0x0000b400010d7983 */ /* 0x000ea40000300800 */
[----:B-1----:R-:W2:Y:S02]  /*30450*/  LDL.LU R14, [R1+0xb8] ;  /* 0x0000b800010e7983 */ /* 0x002ea40000300800 */
[----:B------:R-:W2:Y:S01]  /*30460*/  LDL.LU R15, [R1+0xbc] ;  /* 0x0000bc00010f7983 */ /* 0x000ea20000300800 */
[----:B------:R0:W-:Y:S01]  /*30470*/  STL.64 [R1+0x46f8], R6 ;  /* 0x0046f80601007387 */ /* 0x0001e20000100a00 */
[----:B---3--:R-:W-:Y:S01]  /*30480*/  MOV R4, R3 ;  /* 0x0000000300047202 */ /* 0x008fe20000000f00 */
[C---:B----4-:R-:W-:Y:S11]  /*30490*/  HMMA.16816.F32.BF16 R20, R8.reuse, R6, R20 ;  /* 0x000000060814723c */ /* 0x050ff60000041814 */
[----:B------:R-:W-:Y:S11]  /*304a0*/  @!UPT UIADD3 URZ, URZ, URZ, URZ ;  /* 0x0000003f3f3ff290 */ /* 0x000ff6000fffe03f */
[----:B------:R-:W-:Y:S01]  /*304b0*/  @!UPT UIADD3 URZ, URZ, URZ, URZ ;  /* 0x0000003f3f3ff290 */ /* 0x000fe2000fffe03f */
[----:B------:R-:W-:Y:S01]  /*304c0*/  STL.64 [R1+0x90], R20 ;  /* 0x0000901401007387 */ /* 0x000fe20000100a00 */
[----:B------:R-:W-:Y:S02]  /*304d0*/  STL.64 [R1+0x98], R22 ;  /* 0x0000981601007387 */ /* 0x000fe40000100a00 */
[----:B------:R-:W3:Y:S02]  /*304e0*/  LDL.LU R3, [R1+0x4708] ;  /* 0x0047080001037983 */ /* 0x000ee40000300800 */
[----:B------:R-:W4:Y:S01]  /*304f0*/  LDL.LU R5, [R1+0xa4] ;  /* 0x0000a40001057983 */ /* 0x000f220000300800 */
[----:B0-----:R-:W4:Y:S01]  /*30500*/  LDL.LU R6, [R1+0xa8] ;  /* 0x0000a80001067983 */ /* 0x001f220000300800 */
[----:B------:R-:W4:Y:S02]  /*30510*/  LDL.LU R7, [R1+0xac] ;  /* 0x0000ac0001077983 */ /* 0x000f240000300800 */
[----:B------:R-:W2:Y:S01]  /*30520*/  LDL R19, [R1+0x720] ;  /* 0x0007200001137983 */ /* 0x000ea20000100800 */
[----:B---3--:R-:W0:Y:S04]  /*30530*/  LDSM.16.MT88.4 R20, [R3+0x25800] ;  /* 0x025800000314783b */ /* 0x008e280000004200 */
[----:B--2---:R1:W-:Y:S01]  /*30540*/  STL.64 [R1+0x46a0], R18 ;  /* 0x0046a01201007387 */ /* 0x0043e20000100a00 */
[----:B------:R-:W-:Y:S03]  /*30550*/  STL.64 [R1+0x4698], R16 ;  /* 0x0046981001007387 */ /* 0x000fe60000100a00 */
[----:B-1----:R-:W2:Y:S01]  /*30560*/  LDL.LU.64 R18, [R1+0x48] ;  /* 0x0000480001127983 */ /* 0x002ea20000300a00 */
[----:B------:R-:W-:Y:S03]  /*30570*/  STL [R1+0x4664], R3 ;  /* 0x0046640301007387 */ /* 0x000fe60000100800 */
[----:B0-----:R-:W-:Y:S01]  /*30580*/  STL.64 [R1+0x4640], R22 ;  /* 0x0046401601007387 */ /* 0x001fe20000100a00 */
[----:B------:R0:W-:Y:S03]  /*30590*/  STL.64 [R1+0x4638], R20 ;  /* 0x0046381401007387 */ /* 0x0001e60000100a00 */
[----:B0-----:R-:W3:Y:S01]  /*305a0*/  LDL.LU R20, [R1] ;  /* 0x0000000001147983 */ /* 0x001ee20000300800 */
[----:B------:R-:W3:Y:S02]  /*305b0*/  LDL.LU R21, [R1+0x4] ;  /* 0x0000040001157983 */ /* 0x000ee40000300800 */
[----:B------:R-:W2:Y:S02]  /*305c0*/  LDL.LU R22, [R1+0x8] ;  /* 0x0000080001167983 */ /* 0x000ea40000300800 */
[----:B------:R-:W2:Y:S01]  /*305d0*/  LDL.LU R23, [R1+0xc] ;  /* 0x00000c0001177983 */ /* 0x000ea20000300800 */
[C---:B------:R-:W-:Y:S01]  /*305e0*/  HMMA.16816.F32.BF16 R12, R8.reuse, R26, R12 ;  /* 0x0000001a080c723c */ /* 0x040fe2000004180c */
[----:B--2---:R-:W-:Y:S01]  /*305f0*/  STL.64 [R1+0x4680], R22 ;  /* 0x0046801601007387 */ /* 0x004fe20000100a00 */
[----:B---3--:R0:W-:Y:S03]  /*30600*/  STL.64 [R1+0x4678], R20 ;  /* 0x0046781401007387 */ /* 0x0081e60000100a00 */
[----:B0-----:R-:W2:Y:S01]  /*30610*/  LDL.LU R20, [R1+0x50] ;  /* 0x0000500001147983 */ /* 0x001ea20000300800 */
[----:B------:R-:W2:Y:S02]  /*30620*/  LDL.LU R21, [R1+0x54] ;  /* 0x0000540001157983 */ /* 0x000ea40000300800 */
[----:B------:R-:W3:Y:S02]  /*30630*/  LDL.LU R22, [R1+0x58] ;  /* 0x0000580001167983 */ /* 0x000ee40000300800 */
[----:B------:R-:W3:Y:S02]  /*30640*/  LDL.LU R23, [R1+0x5c] ;  /* 0x00005c0001177983 */ /* 0x000ee40000300800 */
[----:B---3--:R-:W-:Y:S01]  /*30650*/  STL.64 [R1+0x46d0], R22 ;  /* 0x0046d01601007387 */ /* 0x008fe20000100a00 */
[----:B--2---:R0:W-:Y:S03]  /*30660*/  STL.64 [R1+0x46c8], R20 ;  /* 0x0046c81401007387 */ /* 0x0041e60000100a00 */
[----:B0-----:R-:W2:Y:S01]  /*30670*/  LDL.LU R20, [R1+0x60] ;  /* 0x0000600001147983 */ /* 0x001ea20000300800 */
[----:B------:R-:W2:Y:S02]  /*30680*/  LDL.LU R21, [R1+0x64] ;  /* 0x0000640001157983 */ /* 0x000ea40000300800 */
[----:B------:R-:W2:Y:S02]  /*30690*/  LDL.LU R22, [R1+0x68] ;  /* 0x0000680001167983 */ /* 0x000ea40000300800 */
[----:B------:R-:W2:Y:S02]  /*306a0*/  LDL.LU R23, [R1+0x6c] ;  /* 0x00006c0001177983 */ /* 0x000ea40000300800 */
[----:B------:R-:W-:Y:S01]  /*306b0*/  STL.64 [R1+0x170], R12 ;  /* 0x0001700c01007387 */ /* 0x000fe20000100a00 */
[----:B------:R0:W-:Y:S03]  /*306c0*/  STL.64 [R1+0x178], R14 ;  /* 0x0001780e01007387 */ /* 0x0001e60000100a00 */
[----:B0-----:R-:W4:Y:S02]  /*306d0*/  LDL.LU.64 R14, [R1+0x4700] ;  /* 0x00470000010e7983 */ /* 0x001f240000300a00 */
[C---:B----4-:R-:W-:Y:S01]  /*306e0*/  HMMA.16816.F32.BF16 R4, R8.reuse, R14, R4 ;  /* 0x0000000e0804723c */ /* 0x050fe20000041804 */
[----:B------:R-:W-:Y:S11]  /*306f0*/  MOV R3, R15 ;  /* 0x0000000f00037202 */ /* 0x000ff60000000f00 */
[----:B------:R-:W-:Y:S11]  /*30700*/  @!UPT UIADD3 URZ, URZ, URZ, URZ ;  /* 0x0000003f3f3ff290 */ /* 0x000ff6000fffe03f */
[----:B------:R0:W-:Y:S01]  /*30710*/  STL.64 [R1+0x160], R4 ;  /* 0x0001600401007387 */ /* 0x0001e20000100a00 */
[----:B------:R1:W-:Y:S02]  /*30720*/  STL.64 [R1+0x168], R6 ;  /* 0x0001680601007387 */ /* 0x0003e40000100a00 */
[----:B0-----:R-:W-:Y:S01]  /*30730*/  IMAD.MOV.U32 R4, RZ, RZ, R14 ;  /* 0x000000ffff047224 */ /* 0x001fe200078e000e */
[----:B-1----:R-:W2:Y:S01]  /*30740*/  LDL.LU.64 R6, [R1+0x46f8] ;  /* 0x0046f80001067983 */ /* 0x002ea20000300a00 */
[----:B------:R-:W3:Y:S02]  /*30750*/  LDL.LU.64 R14, [R1+0x46f0] ;  /* 0x0046f000010e7983 */ /* 0x000ee40000300a00 */
[----:B------:R-:W3:Y:S02]  /*30760*/  LDL.LU.64 R12, [R1+0x46e8] ;  /* 0x0046e800010c7983 */ /* 0x000ee40000300a00 */
[----:B---3--:R-:W-:Y:S01]  /*30770*/  HMMA.16816.F32.BF16 R8, R8, R18, R12 ;  /* 0x000000120808723c */ /* 0x008fe2000004180c */
[----:B------:R-:W2:Y:S01]  /*30780*/  LDL.LU.64 R14, [R1+0x46e0] ;  /* 0x0046e000010e7983 */ /* 0x000ea20000300a00 */
[----:B------:R-:W2:Y:S11]  /*30790*/  LDL.LU.64 R12, [R1+0x46d8] ;  /* 0x0046d800010c7983 */ /* 0x000eb60000300a00 */
[----:B------:R-:W-:Y:S10]  /*307a0*/  @!UPT UIADD3 URZ, URZ, URZ, URZ ;  /* 0x0000003f3f3ff290 */ /* 0x000ff4000fffe03f */
[----:B------:R-:W-:Y:S01]  /*307b0*/  STL.64 [R1+0x150], R8 ;  /* 0x0001500801007387 */ /* 0x000fe20000100a00 */
[----:B------:R-:W-:Y:S01]  /*307c0*/  STL.64 [R1+0x158], R10 ;  /* 0x0001580a01007387 */ /* 0x000fe20000100a00 */
[C---:B--2---:R-:W-:Y:S11]  /*307d0*/  HMMA.16816.F32.BF16 R20, R12.reuse, R6, R20 ;  /* 0x000000060c14723c */ /* 0x044ff60000041814 */
[----:B------:R-:W-:Y:S11]  /*307e0*/  @!UPT UIADD3 URZ, URZ, URZ, URZ ;  /* 0x0000003f3f3ff290 */ /* 0x000ff6000fffe03f */
[----:B------:R-:W-:Y:S01]  /*307f0*/  @!UPT UIADD3 URZ, URZ, URZ, URZ ;  /* 0x0000003f3f3ff290 */ /* 0x000fe2000fffe03f */
[----:B------:R-:W-:Y:S01]  /*30800*/  STL.64 [R1+0x140], R20 ;  /* 0x0001401401007387 */ /* 0x000fe20000100a00 */
[----:B------:R0:W-:Y:S03]  /*30810*/  STL.64 [R1+0x148], R22 ;  /* 0x0001481601007387 */ /* 0x0001e60000100a00 */
[----:B0-----:R-:W2:Y:S01]  /*30820*/  LDL.LU.64 R22, [R1+0x46d0] ;  /* 0x0046d00001167983 */ /* 0x001ea20000300a00 */
[----:B------:R-:W2:Y:S01]  /*30830*/  LDL.LU.64 R20, [R1+0x46c8] ;  /* 0x0046c80001147983 */ /* 0x000ea20000300a00 */
[----:B------:R-:W-:Y:S02]  /*30840*/  MOV R9, R6 ;  /* 0x0000000600097202 */ /* 0x000fe40000000f00 */
[----:B------:R-:W-:Y:S02]  /*30850*/  MOV R8, R7 ;  /* 0x0000000700087202 */ /* 0x000fe40000000f00 */
[----:B------:R-:W-:Y:S01]  /*30860*/  MOV R10, R4 ;  /* 0x00000004000a7202 */ /* 0x000fe20000000f00 */
[----:B------:R-:W3:Y:S01]  /*30870*/  LDL.LU.64 R6, [R1+0x46c0] ;  /* 0x0046c00001067983 */ /* 0x000ee20000300a00 */
[----:B------:R-:W3:Y:S01]  /*30880*/  LDL.LU.64 R4, [R1+0x46b8] ;  /* 0x0046b80001047983 */ /* 0x000ee20000300a00 */
[C---:B--2---:R-:W-:Y:S11]  /*30890*/  HMMA.16816.F32.BF16 R20, R12.reuse, R26, R20 ;  /* 0x0000001a0c14723c */ /* 0x044ff60000041814 */
[----:B------:R-:W-:Y:S11]  /*308a0*/  @!UPT UIADD3 URZ, URZ, URZ, URZ ;  /* 0x0000003f3f3ff290 */ /* 0x000ff6000fffe03f */
[----:B------:R-:W-:Y:S01]  /*308b0*/  @!UPT UIADD3 URZ, URZ, URZ, URZ ;  /* 0x0000003f3f3ff290 */ /* 0x000fe2000fffe03f */
[----:B------:R0:W-:Y:S01]  /*308c0*/  STL.64 [R1+0x130], R20 ;  /* 0x0001301401007387 */ /* 0x0001e20000100a00 */
[----:B------:R-:W-:Y:S02]  /*308d0*/  STL.64 [R1+0x138], R22 ;  /* 0x0001381601007387 */ /* 0x000fe40000100a00 */
[----:B0-----:R-:W-:Y:S01]  /*308e0*/  IMAD.MOV.U32 R21, RZ, RZ, R26 ;  /* 0x000000ffff157224 */ /* 0x001fe200078e001a */
[----:B------:R-:W-:Y:S02]  /*308f0*/  MOV R20, R27 ;  /* 0x0000001b00147202 */ /* 0x000fe40000000f00 */
[----:B------:R-:W2:Y:S01]  /*30900*/  LDL.LU.64 R26, [R1+0x46b0] ;  /* 0x0046b000011a7983 */ /* 0x000ea20000300a00 */
[----:B------:R-:W2:Y:S02]  /*30910*/  LDL.LU.64 R24, [R1+0x46a8] ;  /* 0x0046a80001187983 */ /* 0x000ea40000300a00 */
[----:B------:R-:W-:Y:S01]  /*30920*/  IMAD.MOV.U32 R11, RZ, RZ, R3 ;  /* 0x000000ffff0b7224 */ /* 0x000fe200078e0003 */
[----:B---3--:R-:W-:Y:S01]  /*30930*/  HMMA.16816.F32.BF16 R4, R12, R18, R4 ;  /* 0x000000120c04723c */ /* 0x008fe20000041804 */
[----:B------:R-:W-:Y:S01]  /*30940*/  MOV R3, R18 ;  /* 0x0000001200037202 */ /* 0x000fe20000000f00 */
[----:B------:R-:W-:-:S06]  /*30950*/  IMAD.MOV.U32 R29, RZ, RZ, R19 ;  /* 0x000000ffff1d7224 */ /* 0x000fcc00078e0013 */
[----:B--2---:R-:W-:Y:S07]  /*30960*/  HMMA.16816.F32.BF16 R24, R12, R10, R24 ;  /* 0x0000000a0c18723c */ /* 0x004fee0000041818 */
[----:B------:R-:W-:Y:S02]  /*30970*/  MOV R14, R21 ;  /* 0x00000015000e7202 */ /* 0x000fe40000000f00 */
[----:B------:R-:W-:Y:S11]  /*30980*/  MOV R15, R20 ;  /* 0x00000014000f7202 */ /* 0x000ff60000000f00 */
[----:B------:R-:W-:Y:S03]  /*30990*/  @!UPT UIADD3 URZ, URZ, URZ, URZ ;  /* 0x0000003f3f3ff290 */ /* 0x000fe6000fffe03f */
[----:B------:R-:W-:Y:S01]  /*309a0*/  STL.64 [R1+0xb0], R24 ;  /* 0x0000b01801007387 */ /* 0x000fe20000100a00 */
[----:B------:R-:W-:Y:S02]  /*309b0*/  STL.64 [R1+0xb8], R26 ;  /* 0x0000b81a01007387 */ /* 0x000fe40000100a00 */
[----:B------:R-:W-:Y:S02]  /*309c0*/  STL.64 [R1+0x100], R4 ;  /* 0x0001000401007387 */ /* 0x000fe40000100a00 */
[----:B------:R-:W-:Y:S01]  /*309d0*/  STL.64 [R1+0x108], R6 ;  /* 0x0001080601007387 */ /* 0x000fe20000100a00 */
[----:B------:R-:W2:Y:S01]  /*309e0*/  LDL.LU.64 R18, [R1+0x46a0] ;  /* 0x0046a00001127983 */ /* 0x000ea20000300a00 */
[----:B------:R-:W3:Y:S02]  /*309f0*/  LDL.LU.64 R16, [R1+0x4698] ;  /* 0x0046980001107983 */ /* 0x000ee40000300a00 */
[----:B------:R0:W-:Y:S02]  /*30a00*/  STL.64 [R1+0x4670], R14 ;  /* 0x0046700e01007387 */ /* 0x0001e40000100a00 */
[----:B------:R-:W4:Y:S01]  /*30a10*/  LDL.LU R12, [R1+0xd0] ;  /* 0x0000d000010c7983 */ /* 0x000f220000300800 */
[----:B------:R-:W4:Y:S01]  /*30a20*/  LDL.LU R13, [R1+0xd4] ;  /* 0x0000d400010d7983 */ /* 0x000f220000300800 */
[----:B0-----:R-:W-:-:S03]  /*30a30*/  IMAD.MOV.U32 R14, RZ, RZ, R2 ;  /* 0x000000ffff0e7224 */ /* 0x001fc600078e0002 */
[----:B------:R-:W3:Y:S01]  /*30a40*/  LDL.LU R2, [R1+0x4694] ;  /* 0x0046940001027983 */ /* 0x000ee20000300800 */
[----:B------:R-:W4:Y:S02]  /*30a50*/  LDL.LU R15, [R1+0xdc] ;  /* 0x0000dc00010f7983 */ /* 0x000f240000300800 */
[----:B------:R-:W4:Y:S02]  /*30a60*/  LDL.LU R4, [R1+0x190] ;  /* 0x0001900001047983 */ /* 0x000f240000300800 */
[----:B------:R-:W4:Y:S01]  /*30a70*/  LDL.LU R5, [R1+0x194] ;  /* 0x0001940001057983 */ /* 0x000f220000300800 */
[----:B------:R-:W4:Y:S01]  /*30a80*/  LDL.LU R6, [R1+0x198] ;  /* 0x0001980001067983 */ /* 0x000f220000300800 */
[----:B------:R-:W4:Y:S03]  /*30a90*/  LDL.LU R7, [R1+0x19c] ;  /* 0x00019c0001077983 */ /* 0x000f260000300800 */
[----:B--2---:R-:W-:Y:S04]  /*30aa0*/  LDSM.16.M88.4 R20, [R19+0x180] ;  /* 0x000180001314783b */ /* 0x004fe80000000200 */
[----:B---3--:R-:W0:Y:S04]  /*30ab0*/  LDSM.16.MT88.4 R24, [R2+0x26000] ;  /* 0x026000000218783b */ /* 0x008e280000004200 */
[----:B0-----:R0:W-:Y:S01]  /*30ac0*/  STL.64 [R1+0x4618], R26 ;  /* 0x0046181a01007387 */ /* 0x0011e20000100a00 */
[----:B------:R1:W-:Y:S02]  /*30ad0*/  STL.64 [R1+0x4610], R24 ;  /* 0x0046101801007387 */ /* 0x0003e40000100a00 */
[----:B0-----:R-:W-:Y:S01]  /*30ae0*/  IMAD.MOV.U32 R26, RZ, RZ, R0 ;  /* 0x000000ffff1a7224 */ /* 0x001fe200078e0000 */
[----:B------:R-:W-:-:S02]  /*30af0*/  MOV R27, R28 ;  /* 0x0000001c001b7202 */ /* 0x000fc40000000f00 */
[----:B-1----:R-:W-:Y:S02]  /*30b00*/  MOV R24, R17 ;  /* 0x0000001100187202 */ /* 0x002fe40000000f00 */
[----:B------:R-:W-:Y:S01]  /*30b10*/  MOV R25, R18 ;  /* 0x0000001200197202 */ /* 0x000fe20000000f00 */
[----:B------:R-:W2:Y:S01]  /*30b20*/  LDL.LU R17, [R1+0x4690] ;  /* 0x0046900001117983 */ /* 0x000ea20000300800 */
[----:B------:R-:W3:Y:S02]  /*30b30*/  LDL.LU R18, [R1+0x468c] ;  /* 0x00468c0001127983 */ /* 0x000ee40000300800 */
[----:B------:R-:W2:Y:S02]  /*30b40*/  LDL.LU R0, [R1+0x4688] ;  /* 0x0046880001007983 */ /* 0x000ea40000300800 */
[----:B------:R-:W-:Y:S01]  /*30b50*/  STL.64 [R1+0x4628], R26 ;  /* 0x0046281a01007387 */ /* 0x000fe20000100a00 */
[----:B------:R-:W-:Y:S01]  /*30b60*/  STL.64 [R1+0x4620], R24 ;  /* 0x0046201801007387 */ /* 0x000fe20000100a00 */
[----:B------:R-:W-:Y:S02]  /*30b70*/  STL.64 [R1+0x70], R20 ;  /* 0x0000701401007387 */ /* 0x000fe40000100a00 */
[----:B------:R-:W-:Y:S02]  /*30b80*/  STL.64 [R1+0x78], R22 ;  /* 0x0000781601007387 */ /* 0x000fe40000100a00 */
[----:B------:R-:W0:Y:S04]  /*30b90*/  LDSM.16.M88.4 R20, [R19+0x8180] ;  /* 0x008180001314783b */ /* 0x000e280000000200 */
[----:B0-----:R-:W-:Y:S01]  /*30ba0*/  STL.64 [R1+0x60], R20 ;  /* 0x0000601401007387 */ /* 0x001fe20000100a00 */
[----:B------:R-:W-:Y:S01]  /*30bb0*/  STL.64 [R1+0x68], R22 ;  /* 0x0000681601007387 */ /* 0x000fe20000100a00 */
[----:B------:R-:W-:-:S02]  /*30bc0*/  MOV R28, R21 ;  /* 0x00000015001c7202 */ /* 0x000fc40000000f00 */
[----:B------:R-:W0:Y:S01]  /*30bd0*/  LDSM.16.M88.4 R20, [R19+0x10180] ;  /* 0x010180001314783b */ /* 0x000e220000000200 */
[----:B------:R-:W-:Y:S01]  /*30be0*/  MOV R26, R9 ;  /* 0x00000009001a7202 */ /* 0x000fe20000000f00 */
[----:B------:R-:W-:Y:S02]  /*30bf0*/  IMAD.MOV.U32 R27, RZ, RZ, R8 ;  /* 0x000000ffff1b7224 */ /* 0x000fe400078e0008 */
[----:B0-----:R-:W-:Y:S01]  /*30c00*/  STL.64 [R1+0x50], R20 ;  /* 0x0000501401007387 */ /* 0x001fe20000100a00 */
[----:B------:R0:W-:Y:S01]  /*30c10*/  STL.64 [R1+0x58], R22 ;  /* 0x0000581601007387 */ /* 0x0001e20000100a00 */
[----:B------:R-:W-:Y:S01]  /*30c20*/  MOV R9, R20 ;  /* 0x0000001400097202 */ /* 0x000fe20000000f00 */
[----:B------:R-:W-:Y:S01]  /*30c30*/  IMAD.MOV.U32 R8, RZ, RZ, R21 ;  /* 0x000000ffff087224 */ /* 0x000fe200078e0015 */
[----:B0-----:R-:W4:Y:S01]  /*30c40*/  LDL.LU.64 R22, [R1+0x4680] ;  /* 0x0046800001167983 */ /* 0x001f220000300a00 */
[----:B------:R-:W4:Y:S01]  /*30c50*/  LDL.LU.64 R20, [R1+0x4678] ;  /* 0x0046780001147983 */ /* 0x000f220000300a00 */
[----:B--2---:R-:W-:Y:S01]  /*30c60*/  MOV R24, R0 ;  /* 0x0000000000187202 */ /* 0x004fe20000000f00 */
[----:B----4-:R-:W-:Y:S11]  /*30c70*/  HMMA.16816.F32.BF16 R12, R20, R26, R12 ;  /* 0x0000001a140c723c */ /* 0x010ff6000004180c */
[----:B------:R-:W-:Y:S11]  /*30c80*/  @!UPT UIADD3 URZ, URZ, URZ, URZ ;  /* 0x0000003f3f3ff290 */ /* 0x000ff6000fffe03f */
[----:B------:R-:W-:Y:S01]  /*30c90*/  @!UPT UIADD3 URZ, URZ, URZ, URZ ;  /* 0x0000003f3f3ff290 */ /* 0x000fe2000fffe03f */
[----:B------:R-:W-:Y:S01]  /*30ca0*/  STL.64 [R1+0xe0], R12 ;  /* 0x0000e00c01007387 */ /* 0x000fe20000100a00 */
[----:B------:R0:W-:Y:S03]  /*30cb0*/  STL.64 [R1+0xe8], R14 ;  /* 0x0000e80e01007387 */ /* 0x0001e60000100a00 */
[----:B0-----:R-:W2:Y:S01]  /*30cc0*/  LDL.LU.64 R14, [R1+0x4670] ;  /* 0x00467000010e7983 */ /* 0x001ea20000300a00 */
[----:B------:R0:W-:Y:S02]  /*30cd0*/  STL.64 [R1+0x4648], R26 ;  /* 0x0046481a01007387 */ /* 0x0001e40000100a00 */
[----:B------:R-:W4:Y:S01]  /*30ce0*/  LDL.LU R0, [R1+0x4668] ;  /* 0x0046680001007983 */ /* 0x000f220000300800 */
[----:B---3--:R-:W-:Y:S01]  /*30cf0*/  MOV R25, R18 ;  /* 0x0000001200197202 */ /* 0x008fe20000000f00 */
[----:B0-----:R-:W-:Y:S01]  /*30d00*/  IMAD.MOV.U32 R26, RZ, RZ, R17 ;  /* 0x000000ffff1a7224 */ /* 0x001fe200078e0011 */
[----:B------:R-:W-:-:S02]  /*30d10*/  MOV R27, R16 ;  /* 0x00000010001b7202 */ /* 0x000fc40000000f00 */
[----:B------:R-:W0:Y:S04]  /*30d20*/  LDSM.16.M88.4 R16, [R19+0x18180] ;  /* 0x018180001310783b */ /* 0x000e280000000200 */
[----:B------:R-:W-:Y:S01]  /*30d30*/  STL.64 [R1+0x4658], R26 ;  /* 0x0046581a01007387 */ /* 0x000fe20000100a00 */
[----:B------:R1:W-:Y:S03]  /*30d40*/  STL.64 [R1+0x4650], R24 ;  /* 0x0046501801007387 */ /* 0x0003e60000100a00 */
[----:B-1----:R-:W3:Y:S01]  /*30d50*/  LDL.LU R24, [R1+0x1a0] ;  /* 0x0001a00001187983 */ /* 0x002ee20000300800 */
[----:B------:R-:W3:Y:S02]  /*30d60*/  LDL.LU R25, [R1+0x1a4] ;  /* 0x0001a40001197983 */ /* 0x000ee40000300800 */
[----:B------:R-:W3:Y:S02]  /*30d70*/  LDL.LU R26, [R1+0x1a8] ;  /* 0x0001a800011a7983 */ /* 0x000ee40000300800 */
[----:B------:R-:W3:Y:S01]  /*30d80*/  LDL.LU R27, [R1+0x1ac] ;  /* 0x0001ac00011b7983 */ /* 0x000ee20000300800 */
[----:B0-----:R-:W-:Y:S01]  /*30d90*/  STL.64 [R1+0x80], R16 ;  /* 0x0000801001007387 */ /* 0x001fe20000100a00 */
[----:B------:R-:W-:Y:S03]  /*30da0*/  STL.64 [R1+0x88], R18 ;  /* 0x0000881201007387 */ /* 0x000fe60000100a00 */
[----:B----4-:R-:W0:Y:S04]  /*30db0*/  LDSM.16.MT88.4 R16, [R0+0x26000] ;  /* 0x026000000010783b */ /* 0x010e280000004200 */
[----:B0-----:R0:W-:Y:S01]  /*30dc0*/  STL.64 [R1+0x4600], R18 ;  /* 0x0046001201007387 */ /* 0x0011e20000100a00 */
[----:B------:R-:W-:Y:S01]  /*30dd0*/  STL.64 [R1+0x45f8], R16 ;  /* 0x0045f81001007387 */ /* 0x000fe20000100a00 */
[----:B0-----:R-:W-:Y:S01]  /*30de0*/  MOV R18, R3 ;  /* 0x0000000300127202 */ /* 0x001fe20000000f00 */
[----:B------:R-:W-:Y:S01]  /*30df0*/  IMAD.MOV.U32 R19, RZ, RZ, R29 ;  /* 0x000000ffff137224 */ /* 0x000fe200078e001d */
[----:B------:R-:W4:Y:S01]  /*30e00*/  LDL.LU R3, [R1+0x4664] ;  /* 0x0046640001037983 */ /* 0x000f220000300800 */
[----:B------:R-:W4:Y:S01]  /*30e10*/  LDL.LU R29, [R1+0x4660] ;  /* 0x00466000011d7983 */ /* 0x000f220000300800 */
[C---:B--2---:R-:W-:Y:S01]  /*30e20*/  HMMA.16816.F32.BF16 R4, R20.reuse, R14, R4 ;  /* 0x0000000e1404723c */ /* 0x044fe20000041804 */
[----:B------:R0:W-:Y:S01]  /*30e30*/  STL.64 [R1+0x4630], R14 ;  /* 0x0046300e01007387 */ /* 0x0001e20000100a00 */
[----:B------:R-:W2:Y:S11]  /*30e40*/  LDL.LU R12, [R1+0xf0] ;  /* 0x0000f000010c7983 */ /* 0x000eb60000300800 */
[----:B------:R-:W-:Y:S10]  /*30e50*/  @!UPT UIADD3 URZ, URZ, URZ, URZ ;  /* 0x0000003f3f3ff290 */ /* 0x000ff4000fffe03f */
[----:B------:R-:W-:Y:S01]  /*30e60*/  STL.64 [R1+0x190], R4 ;  /* 0x0001900401007387 */ /* 0x000fe20000100a00 */
[----:B------:R-:W-:Y:S01]  /*30e70*/  STL.64 [R1+0x198], R6 ;  /* 0x0001980601007387 */ /* 0x000fe20000100a00 */
[----:B---3--:R-:W-:Y:S01]  /*30e80*/  HMMA.16816.F32.BF16 R24, R20, R10, R24 ;  /* 0x0000000a1418723c */ /* 0x008fe20000041818 */
[----:B------:R-:W2:Y:S01]  /*30e90*/  LDL.LU R13, [R1+0xf4] ;  /* 0x0000f400010d7983 */ /* 0x000ea20000300800 */
[----:B0-----:R-:W2:Y:S01]  /*30ea0*/  LDL.LU R14, [R1+0xf8] ;  /* 0x0000f800010e7983 */ /* 0x001ea20000300800 */
[----:B------:R-:W2:Y:S03]  /*30eb0*/  LDL.LU R15, [R1+0xfc] ;  /* 0x0000fc00010f7983 */ /* 0x000ea60000300800 */
[----:B----4-:R-:W0:Y:S04]  /*30ec0*/  LDSM.16.MT88.4 R4, [R29+0x26000] ;  /* 0x026000001d04783b */ /* 0x010e280000004200 */
[----:B0-----:R-:W-:Y:S01]  /*30ed0*/  STL.64 [R1+0x45c0], R6 ;  /* 0x0045c00601007387 */ /* 0x001fe20000100a00 */
[----:B------:R0:W-:Y:S02]  /*30ee0*/  STL.64 [R1+0x45b8], R4 ;  /* 0x0045b80401007387 */ /* 0x0001e40000100a00 */
[----:B0-----:R-:W-:-:S02]  /*30ef0*/  MOV R4, R9 ;  /* 0x0000000900047202 */ /* 0x001fc40000000f00 */
[----:B------:R-:W-:-:S05]  /*30f00*/  MOV R5, R8 ;  /* 0x0000000800057202 */ /* 0x000fca0000000f00 */
[----:B------:R0:W-:Y:S04]  /*30f10*/  STL.64 [R1+0x4608], R4 ;  /* 0x0046080401007387 */ /* 0x0001e80000100a00 */
[----:B0-----:R-:W3:Y:S01]  /*30f20*/  LDL.LU R4, [R1+0xc0] ;  /* 0x0000c00001047983 */ /* 0x001ee20000300800 */
[----:B------:R-:W3:Y:S02]  /*30f30*/  LDL.LU R5, [R1+0xc4] ;  /* 0x0000c40001057983 */ /* 0x000ee40000300800 */
[----:B------:R-:W3:Y:S02]  /*30f40*/  LDL.LU R6, [R1+0xc8] ;  /* 0x0000c80001067983 */ /* 0x000ee40000300800 */
[----:B------:R-:W3:Y:S01]  /*30f50*/  LDL.LU R7, [R1+0xcc] ;  /* 0x0000cc0001077983 */ /* 0x000ee20000300800 */
[----:B------:R-:W-:Y:S01]  /*30f60*/  STL.64 [R1+0x1a0], R24 ;  /* 0x0001a01801007387 */ /* 0x000fe20000100a00 */
[----:B------:R0:W-:Y:S03]  /*30f70*/  STL.64 [R1+0x1a8], R26 ;  /* 0x0001a81a01007387 */ /* 0x0001e60000100a00 */
[----:B0-----:R-:W4:Y:S01]  /*30f80*/  LDL.LU.64 R26, [R1+0x4658] ;  /* 0x00465800011a7983 */ /* 0x001f220000300a00 */
[----:B------:R-:W4:Y:S02]  /*30f90*/  LDL.LU.64 R24, [R1+0x4650] ;  /* 0x0046500001187983 */ /* 0x000f240000300a00 */
[----:B----4-:R-:W-:Y:S01]  /*30fa0*/  HMMA.16816.F32.BF16 R20, R20, R18, R24 ;  /* 0x000000121414723c */ /* 0x010fe20000041818 */
[----:B------:R-:W2:Y:S11]  /*30fb0*/  LDL.LU.64 R26, [R1+0x4648] ;  /* 0x00464800011a7983 */ /* 0x000eb60000300a00 */
[----:B------:R-:W-:Y:S11]  /*30fc0*/  @!UPT UIADD3 URZ, URZ, URZ, URZ ;  /* 0x0000003f3f3ff290 */ /* 0x000ff6000fffe03f */
[----:B------:R-:W-:Y:S01]  /*30fd0*/  STL.64 [R1+0x120], R20 ;  /* 0x0001201401007387 */ /* 0x000fe20000100a00 */
[----:B------:R0:W-:Y:S03]  /*30fe0*/  STL.64 [R1+0x128], R22 ;  /* 0x0001281601007387 */ /* 0x0001e60000100a00 */
[----:B0-----:R-:W2:Y:S01]  /*30ff0*/  LDL.LU.64 R22, [R1+0x4640] ;  /* 0x0046400001167983 */ /* 0x001ea20000300a00 */
[----:B------:R-:W2:Y:S02]  /*31000*/  LDL.LU.64 R20, [R1+0x4638] ;  /* 0x0046380001147983 */ /* 0x000ea40000300a00 */
[C---:B--2---:R-:W-:Y:S01]  /*31010*/  HMMA.16816.F32.BF16 R24, R20.reuse, R26, R12 ;  /* 0x0000001a1418723c */ /* 0x044fe2000004180c */
[----:B------:R-:W2:Y:S11]  /*31020*/  LDL.LU.64 R14, [R1+0x4630] ;  /* 0x00463000010e7983 */ /* 0x000eb60000300a00 */
[----:B------:R-:W-:Y:S11]  /*31030*/  @!UPT UIADD3 URZ, URZ, URZ, URZ ;  /* 0x0000003f3f3ff290 */ /* 0x000ff6000fffe03f */
[----:B------:R-:W-:Y:S01]  /*31040*/  STL.64 [R1+0xf0], R24 ;  /* 0x0000f01801007387 */ /* 0x000fe20000100a00 */
[----:B------:R0:W-:Y:S03]  /*31050*/  STL.64 [R1+0xf8], R26 ;  /* 0x0000f81a01007387 */ /* 0x0001e60000100a00 */
[----:B0-----:R-:W2:Y:S01]  /*31060*/  LDL.LU.64 R26, [R1+0x4628] ;  /* 0x00462800011a7983 */ /* 0x001ea20000300a00 */
[----:B------:R-:W2:Y:S02]  /*31070*/  LDL.LU.64 R24, [R1+0x4620] ;  /* 0x0046200001187983 */ /* 0x000ea40000300a00 */
[C---:B--2---:R-:W-:Y:S01]  /*31080*/  HMMA.16816.F32.BF16 R12, R20.reuse, R14, R24 ;  /* 0x0000000e140c723c */ /* 0x044fe20000041818 */
[----:B------:R-:W2:Y:S01]  /*31090*/  LDL.LU.64 R26, [R1+0x4618] ;  /* 0x00461800011a7983 */ /* 0x000ea20000300a00 */
[----:B------:R-:W2:Y:S11]  /*310a0*/  LDL.LU.64 R24, [R1+0x4610] ;  /* 0x0046100001187983 */ /* 0x000eb60000300a00 */
[----:B------:R-:W-:Y:S10]  /*310b0*/  @!UPT UIADD3 URZ, URZ, URZ, URZ ;  /* 0x0000003f3f3ff290 */ /* 0x000ff4000fffe03f */
[----:B------:R-:W-:Y:S01]  /*310c0*/  STL.64 [R1+0xd0], R12 ;  /* 0x0000d00c01007387 */ /* 0x000fe20000100a00 */
[----:B------:R-:W-:Y:S02]  /*310d0*/  STL.64 [R1+0xd8], R14 ;  /* 0x0000d80e01007387 */ /* 0x000fe40000100a00 */
[----:B------:R-:W0:Y:S02]  /*310e0*/  LDSM.16.MT88.4 R12, [R3+0x26000] ;  /* 0x02600000030c783b */ /* 0x000e240000004200 */
[----:B0-----:R-:W-:Y:S02]  /*310f0*/  STL.64 [R1+0x4570], R14 ;  /* 0x0045700e01007387 */ /* 0x001fe40000100a00 */
[----:B------:R0:W-:Y:S02]  /*31100*/  STL.64 [R1+0x4568], R12 ;  /* 0x0045680c01007387 */ /* 0x0001e40000100a00 */
[----:B0-----:R-:W4:Y:S01]  /*31110*/  LDL.LU R12, [R1+0x180] ;  /* 0x00018000010c7983 */ /* 0x001f220000300800 */
[----:B------:R-:W4:Y:S02]  /*31120*/  LDL.LU R13, [R1+0x184] ;  /* 0x00018400010d7983 */ /* 0x000f240000300800 */
[----:B------:R-:W4:Y:S02]  /*31130*/  LDL.LU R14, [R1+0x188] ;  /* 0x00018800010e7983 */ /* 0x000f240000300800 */
[----:B------:R-:W4:Y:S01]  /*31140*/  LDL.LU R15, [R1+0x18c] ;  /* 0x00018c00010f7983 */ /* 0x000f220000300800 */
[C---:B---3--:R-:W-:Y:S01]  /*31150*/  HMMA.16816.F32.BF16 R8, R20.reuse, R10, R4 ;  /* 0x0000000a1408723c */ /* 0x048fe20000041804 */
[----:B------:R-:W-:Y:S01]  /*31160*/  STL [R1+0x4508], R3 ;  /* 0x0045080301007387 */ /* 0x000fe20000100800 */
[----:B------:R-:W3:Y:S11]  /*31170*/  LDL.LU R4, [R1+0x170] ;  /* 0x0001700001047983 */ /* 0x000ef60000300800 */
[----:B------:R-:W-:Y:S10]  /*31180*/  @!UPT UIADD3 URZ, URZ, URZ, URZ ;  /* 0x0000003f3f3ff290 */ /* 0x000ff4000fffe03f */
[----:B------:R-:W-:Y:S01]  /*31190*/  STL.64 [R1+0xc0], R8 ;  /* 0x0000c00801007387 */ /* 0x000fe20000100a00 */
[----:B------:R-:W-:Y:S02]  /*311a0*/  STL.64 [R1+0xc8], R10 ;  /* 0x0000c80a01007387 */ /* 0x000fe40000100a00 */
[----:B------:R-:W0:Y:S04]  /*311b0*/  LDSM.16.MT88.4 R8, [R2+0x26800] ;  /* 0x026800000208783b */ /* 0x000e280000004200 */
[----:B------:R-:W3:Y:S01]  /*311c0*/  LDL.LU R5, [R1+0x174] ;  /* 0x0001740001057983 */ /* 0x000ee20000300800 */
[----:B------:R-:W3:Y:S01]  /*311d0*/  LDL.LU R6, [R1+0x178] ;  /* 0x0001780001067983 */ /* 0x000ee20000300800 */
[----:B------:R-:W3:Y:S03]  /*311e0*/  LDL.LU R7, [R1+0x17c] ;  /* 0x00017c0001077983 */ /* 0x000ee60000300800 */
[----:B0-----:R0:W-:Y:S01]  /*311f0*/  STL [R1+0x451c], R8 ;  /* 0x00451c0801007387 */ /* 0x0011e20000100800 */
[----:B------:R1:W-:Y:S02]  /*31200*/  STL [R1+0x4518], R9 ;  /* 0x0045180901007387 */ /* 0x0003e40000100800 */
[----:B------:R1:W-:Y:S02]  /*31210*/  STL [R1+0x4514], R10 ;  /* 0x0045140a01007387 */ /* 0x0003e40000100800 */
[----:B------:R1:W-:Y:S01]  /*31220*/  STL [R1+0x4510], R11 ;  /* 0x0045100b01007387 */ /* 0x0003e20000100800 */
[----:B0-----:R-:W2:Y:S01]  /*31230*/  LDL.LU R8, [R1+0x90] ;  /* 0x0000900001087983 */ /* 0x001ea20000300800 */
[----:B-1----:R-:W2:Y:S02]  /*31240*/  LDL.LU R9, [R1+0x94] ;  /* 0x0000940001097983 */ /* 0x002ea40000300800 */
[----:B------:R-:W2:Y:S02]  /*31250*/  LDL.LU R10, [R1+0x98] ;  /* 0x00009800010a7983 */ /* 0x000ea40000300800 */
[----:B------:R-:W2:Y:S01]  /*31260*/  LDL.LU R11, [R1+0x9c] ;  /* 0x00009c00010b7983 */ /* 0x000ea20000300800 */
[----:B------:R-:W-:Y:S01]  /*31270*/  STL [R1+0x450c], R2 ;  /* 0x00450c0201007387 */ /* 0x000fe20000100800 */
[----:B----4-:R-:W-:Y:S03]  /*31280*/  HMMA.16816.F32.BF16 R16, R20, R18, R12 ;  /* 0x000000121410723c */ /* 0x010fe6000004180c */
[----:B------:R-:W4:Y:S01]  /*31290*/  LDL.LU R20, [R1+0x160] ;  /* 0x0001600001147983 */ /* 0x000f220000300800 */
[----:B------:R-:W4:Y:S02]  /*312a0*/  LDL.LU R21, [R1+0x164] ;  /* 0x0001640001157983 */ /* 0x000f240000300800 */
[----:B------:R-:W4:Y:S02]  /*312b0*/  LDL.LU R22, [R1+0x168] ;  /* 0x0001680001167983 */ /* 0x000f240000300800 */
[----:B------:R-:W4:Y:S11]  /*312c0*/  LDL.LU R23, [R1+0x16c] ;  /* 0x00016c0001177983 */ /* 0x000f360000300800 */
[----:B------:R-:W-:Y:S05]  /*312d0*/  @!UPT UIADD3 URZ, URZ, URZ, URZ ;  /* 0x0000003f3f3ff290 */ /* 0x000fea000fffe03f */
[----:B------:R-:W-:Y:S02]  /*312e0*/  MOV R13, R18 ;  /* 0x00000012000d7202 */ /* 0x000fe40000000f00 */
[----:B------:R-:W-:Y:S01]  /*312f0*/  MOV R14, R17 ;  /* 0x00000011000e7202 */ /* 0x000fe20000000f00 */
[----:B------:R-:W-:Y:S02]  /*31300*/  IMAD.MOV.U32 R15, RZ, RZ, R16 ;  /* 0x000000ffff0f7224 */ /* 0x000fe400078e0010 */
[----:B------:R-:W-:Y:S01]  /*31310*/  IMAD.MOV.U32 R12, RZ, RZ, R19 ;  /* 0x000000ffff0c7224 */ /* 0x000fe200078e0013 */
[----:B------:R-:W-:Y:S01]  /*31320*/  STL [R1+0x4598], R13 ;  /* 0x0045980d01007387 */ /* 0x000fe20000100800 */
[----:B------:R-:W-:Y:S02]  /*31330*/  STL [R1+0x4594], R14 ;  /* 0x0045940e01007387 */ /* 0x000fe40000100800 */
[----:B------:R-:W-:Y:S02]  /*31340*/  STL [R1+0x4590], R15 ;  /* 0x0045900f01007387 */ /* 0x000fe40000100800 */
[----:B------:R0:W-:Y:S02]  /*31350*/  STL [R1+0x45d8], R12 ;  /* 0x0045d80c01007387 */ /* 0x0001e40000100800 */
[----:B0-----:R-:W2:Y:S01]  /*31360*/  LDL.LU R12, [R1+0x130] ;  /* 0x00013000010c7983 */ /* 0x001ea20000300800 */
[----:B------:R-:W2:Y:S02]  /*31370*/  LDL.LU R13, [R1+0x134] ;  /* 0x00013400010d7983 */ /* 0x000ea40000300800 */
[----:B------:R-:W2:Y:S02]  /*31380*/  LDL.LU R14, [R1+0x138] ;  /* 0x00013800010e7983 */ /* 0x000ea40000300800 */
[----:B------:R-:W2:Y:S01]  /*31390*/  LDL.LU R15, [R1+0x13c] ;  /* 0x00013c00010f7983 */ /* 0x000ea20000300800 */
[----:B------:R-:W3:Y:S01]  /*313a0*/  LDL.LU R16, [R1+0x150] ;  /* 0x0001500001107983 */ /* 0x000ee20000300800 */
[----:B------:R-:W3:Y:S02]  /*313b0*/  LDL.LU R17, [R1+0x154] ;  /* 0x0001540001117983 */ /* 0x000ee40000300800 */
[----:B------:R-:W3:Y:S02]  /*313c0*/  LDL.LU R18, [R1+0x158] ;  /* 0x0001580001127983 */ /* 0x000ee40000300800 */
[----:B------:R-:W3:Y:S01]  /*313d0*/  LDL.LU R19, [R1+0x15c] ;  /* 0x00015c0001137983 */ /* 0x000ee20000300800 */
[----:B--2---:R-:W-:Y:S01]  /*313e0*/  STL.64 [R1+0x45e8], R14 ;  /* 0x0045e80e01007387 */ /* 0x004fe20000100a00 */
[----:B------:R0:W-:Y:S03]  /*313f0*/  STL.64 [R1+0x45e0], R12 ;  /* 0x0045e00c01007387 */ /* 0x0001e60000100a00 */
[----:B0-----:R-:W2:Y:S04]  /*31400*/  LDL R12, [R1+0x70] ;  /* 0x00007000010c7983 */ /* 0x001ea80000100800 */
[----:B------:R-:W2:Y:S02]  /*31410*/  LDL R13, [R1+0x74] ;  /* 0x00007400010d7983 */ /* 0x000ea40000100800 */
[----:B--2---:R-:W-:Y:S11]  /*31420*/  HMMA.16816.F32.BF16 R8, R24, R12, R8 ;  /* 0x0000000c1808723c */ /* 0x004ff60000041808 */
[----:B------:R-:W-:Y:S11]  /*31430*/  @!UPT UIADD3 URZ, URZ, URZ, URZ ;  /* 0x0000003f3f3ff290 */ /* 0x000ff6000fffe03f */
[----:B------:R-:W-:Y:S01]  /*31440*/  @!UPT UIADD3 URZ, URZ, URZ, URZ ;  /* 0x0000003f3f3ff290 */ /* 0x000fe2000fffe03f */
[----:B------:R0:W-:Y:S01]  /*31450*/  STL.64 [R1+0x90], R8 ;  /* 0x0000900801007387 */ /* 0x0001e20000100a00 */
[----:B------:R1:W-:Y:S03]  /*31460*/  STL.64 [R1+0x98], R10 ;  /* 0x0000980a01007387 */ /* 0x0003e60000100a00 */
[----:B0-----:R-:W2:Y:S01]  /*31470*/  LDL.LU R8, [R1+0xb0] ;  /* 0x0000b00001087983 */ /* 0x001ea20000300800 */
[----:B------:R-:W2:Y:S02]  /*31480*/  LDL.LU R9, [R1+0xb4] ;  /* 0x0000b40001097983 */ /* 0x000ea40000300800 */
[----:B-1----:R-:W2:Y:S02]  /*31490*/  LDL.LU R10, [R1+0xb8] ;  /* 0x0000b800010a7983 */ /* 0x002ea40000300800 */
[----:B------:R-:W2:Y:S02]  /*314a0*/  LDL.LU R11, [R1+0xbc] ;  /* 0x0000bc00010b7983 */ /* 0x000ea40000300800 */
[----:B--2---:R-:W-:Y:S01]  /*314b0*/  STL.64 [R1+0x45d0], R10 ;  /* 0x0045d00a01007387 */ /* 0x004fe20000100a00 */
[----:B------:R0:W-:Y:S03]  /*314c0*/  STL.64 [R1+0x45c8], R8 ;  /* 0x0045c80801007387 */ /* 0x0001e60000100a00 */
[----:B0-----:R-:W3:Y:S01]  /*314d0*/  LDL R8, [R1+0x60] ;  /* 0x0000600001087983 */ /* 0x001ee20000100800 */
[----:B------:R-:W-:-:S07]  /*314e0*/  MOV R9, R28 ;  /* 0x0000001c00097202 */ /* 0x000fce0000000f00 */
[C---:B---3--:R-:W-:Y:S11]  /*314f0*/  HMMA.16816.F32.BF16 R4, R24.reuse, R8, R4 ;  /* 0x000000081804723c */ /* 0x048ff60000041804 */
[----:B------:R-:W-:Y:S11]  /*31500*/  @!UPT UIADD3 URZ, URZ, URZ, URZ ;  /* 0x0000003f3f3ff290 */ /* 0x000ff6000fffe03f */
[----:B------:R-:W-:Y:S01]  /*31510*/  @!UPT UIADD3 URZ, URZ, URZ, URZ ;  /* 0x0000003f3f3ff290 */ /* 0x000fe2000fffe03f */
[----:B------:R0:W-:Y:S01]  /*31520*/  STL.64 [R1+0x40], R4 ;  /* 0x0000400401007387 */ /* 0x0001e20000100a00 */
[----:B------:R-:W-:Y:S03]  /*31530*/  STL [R1+0x48], R6 ;  /* 0x0000480601007387 */ /* 0x000fe60000100800 */
[----:B0-----:R-:W4:Y:S01]  /*31540*/  LDL.LU.64 R4, [R1+0x4608] ;  /* 0x0046080001047983 */ /* 0x001f220000300a00 */
[----:B------:R-:W-:Y:S01]  /*31550*/  MOV R28, R7 ;  /* 0x00000007001c7202 */ /* 0x000fe20000000f00 */
[----:B------:R0:W-:Y:S02]  /*31560*/  STL.64 [R1+0x45f0], R8 ;  /* 0x0045f00801007387 */ /* 0x0001e40000100a00 */
[----:B0-----:R-:W2:Y:S01]  /*31570*/  LDL.LU R8, [R1+0x140] ;  /* 0x0001400001087983 */ /* 0x001ea20000300800 */
[----:B------:R-:W2:Y:S02]  /*31580*/  LDL.LU R9, [R1+0x144] ;  /* 0x0001440001097983 */ /* 0x000ea40000300800 */
[----:B------:R-:W2:Y:S02]  /*31590*/  LDL.LU R10, [R1+0x148] ;  /* 0x00014800010a7983 */ /* 0x000ea40000300800 */
[----:B------:R-:W2:Y:S01]  /*315a0*/  LDL.LU R11, [R1+0x14c] ;  /* 0x00014c00010b7983 */ /* 0x000ea20000300800 */
[----:B------:R-:W-:Y:S01]  /*315b0*/  STL [R1+0x4560], R28 ;  /* 0x0045601c01007387 */ /* 0x000fe20000100800 */
[C---:B----4-:R-:W-:Y:S11]  /*315c0*/  HMMA.16816.F32.BF16 R20, R24.reuse, R4, R20 ;  /* 0x000000041814723c */ /* 0x050ff60000041814 */
[----:B------:R-:W-:Y:S11]  /*315d0*/  @!UPT UIADD3 URZ, URZ, URZ, URZ ;  /* 0x0000003f3f3ff290 */ /* 0x000ff6000fffe03f */
[----:B------:R-:W-:Y:S01]  /*315e0*/  @!UPT UIADD3 URZ, URZ, URZ, URZ ;  /* 0x0000003f3f3ff290 */ /* 0x000fe2000fffe03f */
[----:B------:R-:W-:Y:S01]  /*315f0*/  STL.64 [R1+0x30], R20 ;  /* 0x0000301401007387 */ /* 0x000fe20000100a00 */
[----:B------:R-:W-:Y:S02]  /*31600*/  STL.64 [R1+0x38], R22 ;  /* 0x0000381601007387 */ /* 0x000fe40000100a00 */
[----:B------:R-:W0:Y:S02]  /*31610*/  LDSM.16.MT88.4 R20, [R0+0x26800] ;  /* 0x026800000014783b */ /* 0x000e240000004200 */
[----:B0-----:R-:W-:Y:S02]  /*31620*/  STL.64 [R1+0x44d0], R22 ;  /* 0x0044d01601007387 */ /* 0x001fe40000100a00 */
[----:B------:R0:W-:Y:S02]  /*31630*/  STL.64 [R1+0x44c8], R20 ;  /* 0x0044c81401007387 */ /* 0x0001e40000100a00 */
[----:B0-----:R-:W3:Y:S01]  /*31640*/  LDL.LU.64 R20, [R1+0x80] ;  /* 0x0000800001147983 */ /* 0x001ee20000300a00 */
[----:B------:R-:W4:Y:S03]  /*31650*/  LDL.LU.64 R22, [R1+0x88] ;  /* 0x0000880001167983 */ /* 0x000f260000300a00 */
[----:B----4-:R-:W-:Y:S01]  /*31660*/  STL [R1+0x4578], R22 ;  /* 0x0045781601007387 */ /* 0x010fe20000100800 */
[----:B------:R-:W-:Y:S02]  /*31670*/  STL [R1+0x4564], R23 ;  /* 0x0045641701007387 */ /* 0x000fe40000100800 */
[----:B------:R-:W-:Y:S01]  /*31680*/  STL [R1+0x4478], R0 ;  /* 0x0044780001007387 */ /* 0x000fe20000100800 */
[----:B---3--:R-:W-:Y:S01]  /*31690*/  HMMA.16816.F32.BF16 R24, R24, R20, R16 ;  /* 0x000000141818723c */ /* 0x008fe20000041810 */
[----:B------:R-:W2:Y:S01]  /*316a0*/  LDL.LU.64 R18, [R1+0x4600] ;  /* 0x0046000001127983 */ /* 0x000ea20000300a00 */
[----:B------:R-:W2:Y:S11]  /*316b0*/  LDL.LU.64 R16, [R1+0x45f8] ;  /* 0x0045f80001107983 */ /* 0x000eb60000300a00 */
[----:B------:R-:W-:Y:S10]  /*316c0*/  @!UPT UIADD3 URZ, URZ, URZ, URZ ;  /* 0x0000003f3f3ff290 */ /* 0x000ff4000fffe03f */
[----:B------:R0:W-:Y:S01]  /*316d0*/  STL.64 [R1], R24 ;  /* 0x0000001801007387 */ /* 0x0001e20000100a00 */
[----:B------:R1:W-:Y:S03]  /*316e0*/  STL.64 [R1+0x8], R26 ;  /* 0x0000081a01007387 */ /* 0x0003e60000100a00 */
[----:B0-----:R-:W3:Y:S01]  /*316f0*/  LDL.LU R24, [R1+0xe0] ;  /* 0x0000e00001187983 */ /* 0x001ee20000300800 */
[----:B------:R-:W3:Y:S02]  /*31700*/  LDL.LU R25, [R1+0xe4] ;  /* 0x0000e40001197983 */ /* 0x000ee40000300800 */
[----:B-1----:R-:W3:Y:S02]  /*31710*/  LDL.LU R26, [R1+0xe8] ;  /* 0x0000e800011a7983 */ /* 0x002ee40000300800 */
[----:B------:R-:W3:Y:S01]  /*31720*/  LDL.LU R27, [R1+0xec] ;  /* 0x0000ec00011b7983 */ /* 0x000ee20000300800 */
[C---:B--2---:R-:W-:Y:S01]  /*31730*/  HMMA.16816.F32.BF16 R12, R16.reuse, R12, R8 ;  /* 0x0000000c100c723c */ /* 0x044fe20000041808 */
[----:B------:R-:W2:Y:S11]  /*31740*/  LDL.LU.64 R8, [R1+0x45f0] ;  /* 0x0045f00001087983 */ /* 0x000eb60000300a00 */
[----:B------:R-:W-:Y:S11]  /*31750*/  @!UPT UIADD3 URZ, URZ, URZ, URZ ;  /* 0x0000003f3f3ff290 */ /* 0x000ff6000fffe03f */
[----:B------:R0:W-:Y:S01]  /*31760*/  STL.64 [R1+0x20], R12 ;  /* 0x0000200c01007387 */ /* 0x0001e20000100a00 */
[----:B------:R-:W-:Y:S01]  /*31770*/  IMAD.MOV.U32 R2, RZ, RZ, R14 ;  /* 0x000000ffff027224 */ /* 0x000fe200078e000e */
[----:B------:R-:W-:Y:S02]  /*31780*/  MOV R3, R15 ;  /* 0x0000000f00037202 */ /* 0x000fe40000000f00 */
[----:B------:R-:W2:Y:S04]  /*31790*/  LDL.LU.64 R14, [R1+0x45e8] ;  /* 0x0045e800010e7983 */ /* 0x000ea80000300a00 */
[----:B0-----:R-:W2:Y:S01]  /*317a0*/  LDL.LU.64 R12, [R1+0x45e0] ;  /* 0x0045e000010c7983 */ /* 0x001ea20000300a00 */
[----:B------:R-:W-:Y:S01]  /*317b0*/  STL [R1+0x457c], R2 ;  /* 0x00457c0201007387 */ /* 0x000fe20000100800 */
[C---:B--2---:R-:W-:Y:S02]  /*317c0*/  HMMA.16816.F32.BF16 R8, R16.reuse, R8, R12 ;  /* 0x000000081008723c */ /* 0x044fe4000004180c */
[----:B------:R-:W2:Y:S11]  /*317d0*/  LDL.LU R12, [R1+0x45d8] ;  /* 0x0045d800010c7983 */ /* 0x000eb60000300800 */
[----:B------:R-:W-:Y:S11]  /*317e0*/  @!UPT UIADD3 URZ, URZ, URZ, URZ ;  /* 0x0000003f3f3ff290 */ /* 0x000ff6000fffe03f */
[----:B------:R-:W-:Y:S02]  /*317f0*/  MOV R15, R10 ;  /* 0x0000000a000f7202 */ /* 0x000fe40000000f00 */
[----:B------:R-:W-:Y:S02]  /*31800*/  MOV R22, R11 ;  /* 0x0000000b00167202 */ /* 0x000fe40000000f00 */
[----:B------:R-:W-:Y:S01]  /*31810*/  MOV R13, R8 ;  /* 0x00000008000d7202 */ /* 0x000fe20000000f00 */
[----:B------:R-:W-:Y:S01]  /*31820*/  IMAD.MOV.U32 R14, RZ, RZ, R9 ;  /* 0x000000ffff0e7224 */ /* 0x000fe200078e0009 */
[----:B------:R-:W4:Y:S01]  /*31830*/  LDL.LU.64 R10, [R1+0x45d0] ;  /* 0x0045d000010a7983 */ /* 0x000f220000300a00 */
[----:B------:R-:W4:Y:S03]  /*31840*/  LDL.LU.64 R8, [R1+0x45c8] ;  /* 0x0045c80001087983 */ /* 0x000f260000300a00 */
[----:B------:R-:W-:Y:S04]  /*31850*/  STL.64 [R1+0x45a8], R14 ;  /* 0x0045a80e01007387 */ /* 0x000fe80000100a00 */
[----:B--2---:R0:W-:Y:S04]  /*31860*/  STL.64 [R1+0x45a0], R12 ;  /* 0x0045a00c01007387 */ /* 0x0041e80000100a00 */
[----:B0-----:R-:W2:Y:S01]  /*31870*/  LDL.LU.64 R12, [R1+0x60] ;  /* 0x00006000010c7983 */ /* 0x001ea20000300a00 */
[C---:B----4-:R-:W-:Y:S11]  /*31880*/  HMMA.16816.F32.BF16 R4, R16.reuse, R4, R8 ;  /* 0x000000041004723c */ /* 0x050ff60000041808 */
[----:B------:R-:W-:Y:S11]  /*31890*/  @!UPT UIADD3 URZ, URZ, URZ, URZ ;  /* 0x0000003f3f3ff290 */ /* 0x000ff6000fffe03f */
[----:B------:R-:W-:Y:S02]  /*318a0*/  @!UPT UIADD3 URZ, URZ, URZ, URZ ;  /* 0x0000003f3f3ff290 */ /* 0x000fe4000fffe03f */
[----:B------:R-:W-:Y:S01]  /*318b0*/  MOV R10, R6 ;  /* 0x00000006000a7202 */ /* 0x000fe20000000f00 */
[----:B------:R-:W-:Y:S02]  /*318c0*/  IMAD.MOV.U32 R11, RZ, RZ, R7 ;  /* 0x000000ffff0b7224 */ /* 0x000fe400078e0007 */
[----:B------:R-:W-:Y:S01]  /*318d0*/  IMAD.MOV.U32 R8, RZ, RZ, R4 ;  /* 0x000000ffff087224 */ /* 0x000fe200078e0004 */
[----:B------:R-:W-:Y:S01]  /*318e0*/  MOV R9, R5 ;  /* 0x0000000500097202 */ /* 0x000fe20000000f00 */
[----:B--2---:R0:W-:Y:S04]  /*318f0*/  STL.64 [R1+0x45b0], R12 ;  /* 0x0045b00c01007387 */ /* 0x0041e80000100a00 */
[----:B0-----:R-:W3:Y:S01]  /*31900*/  LDL.LU.64 R12, [R1+0x70] ;  /* 0x00007000010c7983 */ /* 0x001ee20000300a00 */
[----:B------:R-:W3:Y:S02]  /*31910*/  LDL.LU.64 R6, [R1+0x45c0] ;  /* 0x0045c00001067983 */ /* 0x000ee40000300a00 */
[----:B------:R-:W3:Y:S02]  /*31920*/  LDL.LU.64 R4, [R1+0x45b8] ;  /* 0x0045b80001047983 */ /* 0x000ee40000300a00 */
[----:B------:R-:W-:Y:S01]  /*31930*/  STL.64 [R1+0x4528], R10 ;  /* 0x0045280a01007387 */ /* 0x000fe20000100a00 */
[----:B------:R0:W-:Y:S04]  /*31940*/  STL.64 [R1+0x4520], R8 ;  /* 0x0045200801007387 */ /* 0x0001e80000100a00 */
[----:B0-----:R-:W2:Y:S01]  /*31950*/  LDL.LU R8, [R1+0x100] ;  /* 0x0001000001087983 */ /* 0x001ea20000300800 */
[----:B------:R-:W2:Y:S02]  /*31960*/  LDL.LU R9, [R1+0x104] ;  /* 0x0001040001097983 */ /* 0x000ea40000300800 */
[----:B------:R-:W2:Y:S02]  /*31970*/  LDL.LU R10, [R1+0x108] ;  /* 0x00010800010a7983 */ /* 0x000ea40000300800 */
[----:B------:R-:W2:Y:S02]  /*31980*/  LDL.LU R11, [R1+0x10c] ;  /* 0x00010c00010b7983 */ /* 0x000ea40000300800 */
[----:B--2---:R-:W-:Y:S08]  /*31990*/  HMMA.16816.F32.BF16 R16, R16, R20, R8 ;  /* 0x000000141010723c */ /* 0x004ff00000041808 */
[----:B---3--:R-:W-:Y:S01]  /*319a0*/  HMMA.16816.F32.BF16 R24, R4, R12, R24 ;  /* 0x0000000c0418723c */ /* 0x008fe20000041818 */
[----:B------:R-:W-:-:S02]  /*319b0*/  MOV R2, R13 ;  /* 0x0000000d00027202 */ /* 0x000fc40000000f00 */
[----:B------:R-:W-:Y:S11]  /*319c0*/  MOV R8, R12 ;  /* 0x0000000c00087202 */ /* 0x000ff60000000f00 */
[----:B------:R-:W-:Y:S01]  /*319d0*/  @!UPT UIADD3 URZ, URZ, URZ, URZ ;  /* 0x0000003f3f3ff290 */ /* 0x000fe2000fffe03f */
[----:B------:R0:W-:Y:S01]  /*319e0*/  STL [R1+0x4490], R16 ;  /* 0x0044901001007387 */ /* 0x0001e20000100800 */
[----:B------:R1:W-:Y:S02]  /*319f0*/  STL [R1+0x448c], R17 ;  /* 0x00448c1101007387 */ /* 0x0003e40000100800 */
[----:B------:R2:W-:Y:S02]  /*31a00*/  STL [R1+0x4488], R18 ;  /* 0x0044881201007387 */ /* 0x0005e40000100800 */
[----:B------:R3:W-:Y:S01]  /*31a10*/  STL [R1+0x4484], R19 ;  /* 0x0044841301007387 */ /* 0x0007e20000100800 */
[----:B0-----:R-:W4:Y:S01]  /*31a20*/  LDL.LU R16, [R1+0x190] ;  /* 0x0001900001107983 */ /* 0x001f220000300800 */
[----:B-1----:R-:W4:Y:S02]  /*31a30*/  LDL.LU R17, [R1+0x194] ;  /* 0x0001940001117983 */ /* 0x002f240000300800 */
[----:B--2---:R-:W4:Y:S02]  /*31a40*/  LDL.LU R18, [R1+0x198] ;  /* 0x0001980001127983 */ /* 0x004f240000300800 */
[----:B---3--:R-:W4:Y:S01]  /*31a50*/  LDL.LU R19, [R1+0x19c] ;  /* 0x00019c0001137983 */ /* 0x008f220000300800 */
[----:B------:R-:W4:Y:S01]  /*31a60*/  LDL.LU.64 R12, [R1+0x45b0] ;  /* 0x0045b000010c7983 */ /* 0x000f220000300a00 */
[----:B------:R-:W-:Y:S02]  /*31a70*/  STL.64 [R1+0xe0], R24 ;  /* 0x0000e01801007387 */ /* 0x000fe40000100a00 */
[----:B------:R-:W-:Y:S02]  /*31a80*/  STL [R1+0xe8], R26 ;  /* 0x0000e81a01007387 */ /* 0x000fe40000100800 */
[----:B------:R-:W-:-:S02]  /*31a90*/  IMAD.MOV.U32 R0, RZ, RZ, R27 ;  /* 0x000000ffff007224 */ /* 0x000fc400078e001b */
[----:B------:R-:W0:Y:S04]  /*31aa0*/  LDSM.16.MT88.4 R24, [R29+0x26800] ;  /* 0x026800001d18783b */ /* 0x000e280000004200 */
[----:B------:R-:W-:Y:S01]  /*31ab0*/  STL [R1+0x447c], R0 ;  /* 0x00447c0001007387 */ /* 0x000fe20000100800 */
[----:B------:R-:W-:Y:S03]  /*31ac0*/  STL [R1+0x4480], R29 ;  /* 0x0044801d01007387 */ /* 0x000fe60000100800 */
[----:B0-----:R0:W-:Y:S04]  /*31ad0*/  STL.64 [R1+0x4468], R26 ;  /* 0x0044681a01007387 */ /* 0x0011e80000100a00 */
[----:B0-----:R-:W2:Y:S01]  /*31ae0*/  LDL R27, [R1+0x1f34] ;  /* 0x001f3400011b7983 */ /* 0x001ea20000100800 */
[----:B------:R0:W-:Y:S02]  /*31af0*/  STL.64 [R1+0x4460], R24 ;  /* 0x0044601801007387 */ /* 0x0001e40000100a00 */
[----:B------:R-:W3:Y:S01]  /*31b00*/  LDL.LU.64 R14, [R1+0x45a8] ;  /* 0x0045a800010e7983 */ /* 0x000ee20000300a00 */
[----:B----4-:R-:W-:Y:S01]  /*31b10*/  HMMA.16816.F32.BF16 R16, R4, R12, R16 ;  /* 0x0000000c0410723c */ /* 0x010fe20000041810 */
[----:B------:R-:W-:-:S02]  /*31b20*/  MOV R23, R12 ;  /* 0x0000000c00177202 */ /* 0x000fc40000000f00 */
[----:B------:R-:W-:Y:S02]  /*31b30*/  MOV R28, R13 ;  /* 0x0000000d001c7202 */ /* 0x000fe40000000f00 */
[----:B------:R-:W4:Y:S11]  /*31b40*/  LDL.LU.64 R12, [R1+0x45a0] ;  /* 0x0045a000010c7983 */ /* 0x000f360000300a00 */
[----:B------:R-:W-:Y:S08]  /*31b50*/  @!UPT UIADD3 URZ, URZ, URZ, URZ ;  /* 0x0000003f3f3ff290 */ /* 0x000ff0000fffe03f */
[----:B------:R-:W-:Y:S01]  /*31b60*/  IMAD.MOV.U32 R26, RZ, RZ, R17 ;  /* 0x000000ffff1a7224 */ /* 0x000fe200078e0011 */
[----:B0-----:R-:W-:Y:S02]  /*31b70*/  MOV R25, R18 ;  /* 0x0000001200197202 */ /* 0x001fe40000000f00 */
[----:B------:R-:W-:Y:S01]  /*31b80*/  MOV R24, R19 ;  /* 0x0000001300187202 */ /* 0x000fe20000000f00 */
[----:B------:R-:W-:Y:S04]  /*31b90*/  STL [R1+0x100], R16 ;  /* 0x0001001001007387 */ /* 0x000fe80000100800 */
[----:B--2---:R3:W-:Y:S01]  /*31ba0*/  STL.64 [R1+0x44a0], R26 ;  /* 0x0044a01a01007387 */ /* 0x0047e20000100a00 */
[----:B------:R0:W-:Y:S01]  /*31bb0*/  STL.64 [R1+0x4498], R24 ;  /* 0x0044981801007387 */ /* 0x0001e20000100a00 */
[----:B---3--:R-:W-:Y:S01]  /*31bc0*/  MOV R26, R15 ;  /* 0x0000000f001a7202 */ /* 0x008fe20000000f00 */
[----:B------:R-:W-:Y:S01]  /*31bd0*/  IMAD.MOV.U32 R27, RZ, RZ, R22 ;  /* 0x000000ffff1b7224 */ /* 0x000fe200078e0016 */
[----:B0-----:R-:W-:Y:S01]  /*31be0*/  MOV R25, R14 ;  /* 0x0000000e00197202 */ /* 0x001fe20000000f00 */
[----:B----4-:R-:W-:-:S02]  /*31bf0*/  IMAD.MOV.U32 R24, RZ, RZ, R13 ;  /* 0x000000ffff187224 */ /* 0x010fc400078e000d */
[----:B------:R-:W2:Y:S01]  /*31c00*/  LDL.LU R13, [R1+0x4598] ;  /* 0x00459800010d7983 */ /* 0x000ea20000300800 */
[----:B------:R-:W3:Y:S02]  /*31c10*/  LDL.LU R14, [R1+0x4594] ;  /* 0x00459400010e7983 */ /* 0x000ee40000300800 */
[----:B------:R-:W4:Y:S02]  /*31c20*/  LDL.LU R15, [R1+0x4590] ;  /* 0x00459000010f7983 */ /* 0x000f240000300800 */
[----:B------:R-:W4:Y:S01]  /*31c30*/  LDL.LU.64 R16, [R1+0x50] ;  /* 0x0000500001107983 */ /* 0x000f220000300a00 */
[----:B------:R0:W-:Y:S01]  /*31c40*/  STL.64 [R1+0x44b0], R26 ;  /* 0x0044b01a01007387 */ /* 0x0001e20000100a00 */
[----:B------:R1:W-:Y:S03]  /*31c50*/  STL.64 [R1+0x44a8], R24 ;  /* 0x0044a81801007387 */ /* 0x0003e60000100a00 */
[----:B0-----:R-:W4:Y:S04]  /*31c60*/  LDL R26, [R1+0x78] ;  /* 0x00007800011a7983 */ /* 0x001f280000100800 */
[----:B------:R-:W4:Y:S01]  /*31c70*/  LDL R27, [R1+0x7c] ;  /* 0x00007c00011b7983 */ /* 0x000f220000100800 */
[----:B-1----:R-:W-:-:S02]  /*31c80*/  MOV R24, R8 ;  /* 0x0000000800187202 */ /* 0x002fc40000000f00 */
[----:B------:R-:W-:Y:S01]  /*31c90*/  MOV R25, R2 ;  /* 0x0000000200197202 */ /* 0x000fe20000000f00 */
[----:B------:R-:W-:Y:S01]  /*31ca0*/  IMAD.MOV.U32 R11, RZ, RZ, R12 ;  /* 0x000000ffff0b7224 */ /* 0x000fe200078e000c */
[----:B--2---:R-:W-:Y:S02]  /*31cb0*/  MOV R10, R13 ;  /* 0x0000000d000a7202 */ /* 0x004fe40000000f00 */
[----:B---3--:R-:W-:Y:S01]  /*31cc0*/  MOV R9, R14 ;  /* 0x0000000e00097202 */ /* 0x008fe20000000f00 */
[----:B----4-:R-:W-:Y:S01]  /*31cd0*/  IMAD.MOV.U32 R8, RZ, RZ, R15 ;  /* 0x000000ffff087224 */ /* 0x010fe200078e000f */
[----:B------:R-:W-:Y:S01]  /*31ce0*/  STL.64 [R1+0x4588], R26 ;  /* 0x0045881a01007387 */ /* 0x000fe20000100a00 */
[----:B------:R0:W-:Y:S03]  /*31cf0*/  STL.64 [R1+0x4580], R24 ;  /* 0x0045801801007387 */ /* 0x0001e60000100a00 */
        /* <DEDUP_REMOVED lines=8> */
[----:B------:R-:W-:Y:S01]  /*31d80*/  STL.64 [R1+0x4538], R10 ;  /* 0x0045380a01007387 */ /* 0x000fe20000100a00 */
[----:B------:R0:W-:Y:S03]  /*31d90*/  STL.64 [R1+0x4530], R8 ;  /* 0x0045300801007387 */ /* 0x0001e60000100a00 */
        /* <DEDUP_REMOVED lines=9> */
[----:B------:R-:W4:Y:S01]  /*31e30*/  LDL.LU R11, [R1+0xdc] ;  /* 0x0000dc00010b7983 */ /* 0x000f220000300800 */
[----:B------:R-:W-:Y:S01]  /*31e40*/  HMMA.16816.F32.BF16 R24, R4, R16, R24 ;  /* 0x000000100418723c */ /* 0x000fe20000041818 */
[----:B------:R-:W-:-:S02]  /*31e50*/  MOV R2, R16 ;  /* 0x0000001000027202 */ /* 0x000fc40000000f00 */
[----:B------:R-:W-:Y:S11]  /*31e60*/  MOV R22, R17 ;  /* 0x0000001100167202 */ /* 0x000ff60000000f00 */
[----:B------:R-:W-:Y:S10]  /*31e70*/  @!UPT UIADD3 URZ, URZ, URZ, URZ ;  /* 0x0000003f3f3ff290 */ /* 0x000ff4000fffe03f */
[----:B------:R-:W-:Y:S01]  /*31e80*/  IMAD.MOV.U32 R18, RZ, RZ, R24 ;  /* 0x000000ffff127224 */ /* 0x000fe200078e0018 */
[----:B------:R-:W-:Y:S02]  /*31e90*/  MOV R19, R25 ;  /* 0x0000001900137202 */ /* 0x000fe40000000f00 */
[----:B------:R-:W-:Y:S01]  /*31ea0*/  MOV R29, R26 ;  /* 0x0000001a001d7202 */ /* 0x000fe20000000f00 */
[----:B------:R-:W-:Y:S01]  /*31eb0*/  IMAD.MOV.U32 R0, RZ, RZ, R27 ;  /* 0x000000ffff007224 */ /* 0x000fe200078e001b */
[----:B----4-:R-:W-:Y:S01]  /*31ec0*/  STL.64 [R1+0x4558], R10 ;  /* 0x0045580a01007387 */ /* 0x010fe20000100a00 */
[----:B--2---:R0:W-:Y:S03]  /*31ed0*/  STL.64 [R1+0x4550], R8 ;  /* 0x0045500801007387 */ /* 0x0041e60000100a00 */
[----:B0-----:R-:W2:Y:S01]  /*31ee0*/  LDL.LU R8, [R1+0xf0] ;  /* 0x0000f00001087983 */ /* 0x001ea20000300800 */
[----:B------:R-:W2:Y:S02]  /*31ef0*/  LDL.LU R9, [R1+0xf4] ;  /* 0x0000f40001097983 */ /* 0x000ea40000300800 */
[----:B------:R-:W2:Y:S02]  /*31f00*/  LDL.LU R10, [R1+0xf8] ;  /* 0x0000f800010a7983 */ /* 0x000ea40000300800 */
[----:B------:R-:W2:Y:S01]  /*31f10*/  LDL.LU R11, [R1+0xfc] ;  /* 0x0000fc00010b7983 */ /* 0x000ea20000300800 */
[----:B------:R-:W4:Y:S01]  /*31f20*/  LDL.LU.64 R26, [R1+0x4588] ;  /* 0x00458800011a7983 */ /* 0x000f220000300a00 */
[----:B------:R-:W2:Y:S02]  /*31f30*/  LDL.LU.64 R24, [R1+0x4580] ;  /* 0x0045800001187983 */ /* 0x000ea40000300a00 */
[----:B------:R0:W-:Y:S02]  /*31f40*/  STL.64 [R1+0x44d8], R18 ;  /* 0x0044d81201007387 */ /* 0x0001e40000100a00 */
[----:B------:R-:W2:Y:S01]  /*31f50*/  LDL.LU R16, [R1] ;  /* 0x0000000001107983 */ /* 0x000ea20000300800 */
[----:B------:R-:W2:Y:S04]  /*31f60*/  LDL.LU R17, [R1+0x4] ;  /* 0x0000040001117983 */ /* 0x000ea80000300800 */
[----:B0-----:R-:W2:Y:S01]  /*31f70*/  LDL.LU R18, [R1+0x8] ;  /* 0x0000080001127983 */ /* 0x001ea20000300800 */
[----:B------:R-:W2:Y:S01]  /*31f80*/  LDL.LU R19, [R1+0xc] ;  /* 0x00000c0001137983 */ /* 0x000ea20000300800 */
[----:B---3--:R-:W-:Y:S02]  /*31f90*/  HMMA.16816.F32.BF16 R4, R4, R20, R12 ;  /* 0x000000140404723c */ /* 0x008fe4000004180c */
[----:B--2---:R-:W-:Y:S01]  /*31fa0*/  STL.64 [R1+0x44e8], R18 ;  /* 0x0044e81201007387 */ /* 0x004fe20000100a00 */
[----:B------:R0:W-:Y:S02]  /*31fb0*/  STL.64 [R1+0x44e0], R16 ;  /* 0x0044e01001007387 */ /* 0x0001e40000100a00 */
[----:B0-----:R-:W-:-:S02]  /*31fc0*/  MOV R16, R2 ;  /* 0x0000000200107202 */ /* 0x001fc40000000f00 */
[----:B------:R-:W-:Y:S01]  /*31fd0*/  MOV R17, R22 ;  /* 0x0000001600117202 */ /* 0x000fe20000000f00 */
[----:B------:R-:W2:Y:S01]  /*31fe0*/  LDL.LU R2, [R1+0x457c] ;  /* 0x00457c0001027983 */ /* 0x000ea20000300800 */
[----:B------:R-:W3:Y:S02]  /*31ff0*/  LDL.LU R22, [R1+0x4578] ;  /* 0x0045780001167983 */ /* 0x000ee40000300800 */
[----:B------:R-:W2:Y:S02]  /*32000*/  LDL R18, [R1+0x58] ;  /* 0x0000580001127983 */ /* 0x000ea40000100800 */
[----:B------:R-:W2:Y:S01]  /*32010*/  LDL R19, [R1+0x5c] ;  /* 0x00005c0001137983 */ /* 0x000ea20000100800 */
[----:B------:R-:W2:Y:S01]  /*32020*/  LDL.LU.64 R14, [R1+0x4570] ;  /* 0x00457000010e7983 */ /* 0x000ea20000300a00 */
[----:B------:R-:W2:Y:S08]  /*32030*/  LDL.LU.64 R12, [R1+0x4568] ;  /* 0x00456800010c7983 */ /* 0x000eb00000300a00 */
[----:B------:R0:W-:Y:S02]  /*32040*/  STL.64 [R1+0x1b0], R4 ;  /* 0x0001b00401007387 */ /* 0x0001e40000100a00 */
[----:B------:R1:W-:Y:S02]  /*32050*/  STL.64 [R1+0x1b8], R6 ;  /* 0x0001b80601007387 */ /* 0x0003e40000100a00 */
[----:B0-----:R-:W-:Y:S01]  /*32060*/  IMAD.MOV.U32 R4, RZ, RZ, R23 ;  /* 0x000000ffff047224 */ /* 0x001fe200078e0017 */
[----:B------:R-:W-:Y:S01]  /*32070*/  MOV R5, R28 ;  /* 0x0000001c00057202 */ /* 0x000fe20000000f00 */
[----:B------:R-:W3:Y:S01]  /*32080*/  LDL.LU R23, [R1+0x4564] ;  /* 0x0045640001177983 */ /* 0x000ee20000300800 */
[----:B------:R-:W3:Y:S02]  /*32090*/  LDL.LU R28, [R1+0x4560] ;  /* 0x00456000011c7983 */ /* 0x000ee40000300800 */
[----:B-1----:R-:W3:Y:S02]  /*320a0*/  LDL R6, [R1+0x68] ;  /* 0x0000680001067983 */ /* 0x002ee40000100800 */
[----:B------:R-:W3:Y:S01]  /*320b0*/  LDL R7, [R1+0x6c] ;  /* 0x00006c0001077983 */ /* 0x000ee20000100800 */
        /* <DEDUP_REMOVED lines=15> */
[----:B------:R-:W4:Y:S01]  /*321b0*/  LDL.LU R4, [R1+0x90] ;  /* 0x0000900001047983 */ /* 0x000f220000300800 */
[----:B------:R-:W4:Y:S04]  /*321c0*/  LDL.LU R5, [R1+0x94] ;  /* 0x0000940001057983 */ /* 0x000f280000300800 */
[----:B0-----:R-:W4:Y:S01]  /*321d0*/  LDL.LU R6, [R1+0x98] ;  /* 0x0000980001067983 */ /* 0x001f220000300800 */
[----:B------:R-:W4:Y:S01]  /*321e0*/  LDL.LU R7, [R1+0x9c] ;  /* 0x00009c0001077983 */ /* 0x000f220000300800 */
[C---:B--2---:R-:W-:Y:S11]  /*321f0*/  HMMA.16816.F32.BF16 R8, R12.reuse, R16, R8 ;  /* 0x000000100c08723c */ /* 0x044ff60000041808 */
[----:B------:R-:W-:Y:S11]  /*32200*/  @!UPT UIADD3 URZ, URZ, URZ, URZ ;  /* 0x0000003f3f3ff290 */ /* 0x000ff6000fffe03f */
[----:B------:R-:W-:Y:S01]  /*32210*/  @!UPT UIADD3 URZ, URZ, URZ, URZ ;  /* 0x0000003f3f3ff290 */ /* 0x000fe2000fffe03f */
[----:B------:R-:W-:Y:S01]  /*32220*/  STL.64 [R1+0x180], R8 ;  /* 0x0001800801007387 */ /* 0x000fe20000100a00 */
[----:B------:R0:W-:Y:S03]  /*32230*/  STL.64 [R1+0x188], R10 ;  /* 0x0001880a01007387 */ /* 0x0001e60000100a00 */
[----:B0-----:R-:W2:Y:S01]  /*32240*/  LDL.LU.64 R10, [R1+0x4538] ;  /* 0x00453800010a7983 */ /* 0x001ea20000300a00 */
[----:B------:R-:W2:Y:S02]  /*32250*/  LDL.LU.64 R8, [R1+0x4530] ;  /* 0x0045300001087983 */ /* 0x000ea40000300a00 */
[----:B------:R0:W-:Y:S02]  /*32260*/  STL.64 [R1+0x44f8], R18 ;  /* 0x0044f81201007387 */ /* 0x0001e40000100a00 */
[----:B------:R-:W3:Y:S01]  /*32270*/  LDL.LU R16, [R1+0x40] ;  /* 0x0000400001107983 */ /* 0x000ee20000300800 */
[----:B------:R-:W3:Y:S04]  /*32280*/  LDL.LU R17, [R1+0x44] ;  /* 0x0000440001117983 */ /* 0x000ee80000300800 */
[----:B0-----:R-:W3:Y:S01]  /*32290*/  LDL.LU R18, [R1+0x48] ;  /* 0x0000480001127983 */ /* 0x001ee20000300800 */
[----:B--2---:R-:W-:Y:S03]  /*322a0*/  HMMA.16816.F32.BF16 R12, R12, R20, R8 ;  /* 0x000000140c0c723c */ /* 0x004fe60000041808 */
[----:B------:R-:W2:Y:S01]  /*322b0*/  LDL.LU.64 R10, [R1+0x4528] ;  /* 0x00452800010a7983 */ /* 0x000ea20000300a00 */
[----:B------:R-:W2:Y:S01]  /*322c0*/  LDL.LU.64 R8, [R1+0x4520] ;  /* 0x0045200001087983 */ /* 0x000ea20000300a00 */
[----:B------:R-:W-:Y:S11]  /*322d0*/  MOV R19, R28 ;  /* 0x0000001c00137202 */ /* 0x000ff60000000f00 */
[----:B------:R-:W-:Y:S07]  /*322e0*/  @!UPT UIADD3 URZ, URZ, URZ, URZ ;  /* 0x0000003f3f3ff290 */ /* 0x000fee000fffe03f */
[----:B------:R-:W-:Y:S01]  /*322f0*/  STL.64 [R1+0x170], R12 ;  /* 0x0001700c01007387 */ /* 0x000fe20000100a00 */
[----:B------:R-:W-:Y:S02]  /*32300*/  STL [R1+0x178], R14 ;  /* 0x0001780e01007387 */ /* 0x000fe40000100800 */
[----:B------:R0:W-:Y:S02]  /*32310*/  STL.64 [R1+0x44f0], R22 ;  /* 0x0044f01601007387 */ /* 0x0001e40000100a00 */
[----:B------:R-:W3:Y:S01]  /*32320*/  LDL.LU R20, [R1+0x30] ;  /* 0x0000300001147983 */ /* 0x000ee20000300800 */
[----:B------:R-:W3:Y:S01]  /*32330*/  LDL.LU R21, [R1+0x34] ;  /* 0x0000340001157983 */ /* 0x000ee20000300800 */
[----:B------:R-:W-:-:S03]  /*32340*/  IMAD.MOV.U32 R28, RZ, RZ, R15 ;  /* 0x000000ffff1c7224 */ /* 0x000fc600078e000f */
[----:B0-----:R-:W3:Y:S01]  /*32350*/  LDL.LU R22, [R1+0x38] ;  /* 0x0000380001167983 */ /* 0x001ee20000300800 */
[----:B------:R-:W3:Y:S01]  /*32360*/  LDL.LU R23, [R1+0x3c] ;  /* 0x00003c0001177983 */ /* 0x000ee20000300800 */
[----:B--2---:R-:W-:Y:S02]  /*32370*/  MOV R12, R8 ;  /* 0x00000008000c7202 */ /* 0x004fe40000000f00 */
[----:B------:R-:W-:Y:S01]  /*32380*/  MOV R13, R9 ;  /* 0x00000009000d7202 */ /* 0x000fe20000000f00 */
[----:B------:R-:W4:Y:S01]  /*32390*/  LDL.LU R8, [R1+0x451c] ;  /* 0x00451c0001087983 */ /* 0x000f220000300800 */
[----:B------:R-:W4:Y:S02]  /*323a0*/  LDL.LU R9, [R1+0x4518] ;  /* 0x0045180001097983 */ /* 0x000f240000300800 */
[----:B------:R-:W-:Y:S01]  /*323b0*/  IMAD.MOV.U32 R14, RZ, RZ, R10 ;  /* 0x000000ffff0e7224 */ /* 0x000fe200078e000a */
[----:B------:R-:W-:Y:S01]  /*323c0*/  MOV R15, R11 ;  /* 0x0000000b000f7202 */ /* 0x000fe20000000f00 */
[----:B------:R-:W4:Y:S01]  /*323d0*/  LDL.LU R10, [R1+0x4514] ;  /* 0x00451400010a7983 */ /* 0x000f220000300800 */
[----:B------:R-:W4:Y:S03]  /*323e0*/  LDL.LU R11, [R1+0x4510] ;  /* 0x00451000010b7983 */ /* 0x000f260000300800 */
[----:B------:R0:W-:Y:S01]  /*323f0*/  STL.64 [R1+0x44c0], R14 ;  /* 0x0044c00e01007387 */ /* 0x0001e20000100a00 */
[----:B------:R1:W-:Y:S01]  /*32400*/  STL.64 [R1+0x44b8], R12 ;  /* 0x0044b80c01007387 */ /* 0x0003e20000100a00 */
[----:B0-----:R-:W-:-:S02]  /*32410*/  MOV R14, R2 ;  /* 0x00000002000e7202 */ /* 0x001fc40000000f00 */
[----:B-1----:R-:W2:Y:S01]  /*32420*/  LDL.LU R12, [R1+0x20] ;  /* 0x00002000010c7983 */ /* 0x002ea20000300800 */
[----:B------:R-:W2:Y:S02]  /*32430*/  LDL.LU R13, [R1+0x24] ;  /* 0x00002400010d7983 */ /* 0x000ea40000300800 */
[----:B------:R-:W2:Y:S02]  /*32440*/  LDL.LU R2, [R1+0x450c] ;  /* 0x00450c0001027983 */ /* 0x000ea40000300800 */
[----:B------:R-:W-:Y:S02]  /*32450*/  IMAD.MOV.U32 R15, RZ, RZ, R3 ;  /* 0x000000ffff0f7224 */ /* 0x000fe400078e0003 */
[----:B------:R-:W2:Y:S01]  /*32460*/  LDL.LU R3, [R1+0x4508] ;  /* 0x0045080001037983 */ /* 0x000ea20000300800 */
[C---:B----4-:R-:W-:Y:S11]  /*32470*/  HMMA.16816.F32.BF16 R4, R8.reuse, R26, R4 ;  /* 0x0000001a0804723c */ /* 0x050ff60000041804 */
[----:B------:R-:W-:Y:S11]  /*32480*/  @!UPT UIADD3 URZ, URZ, URZ, URZ ;  /* 0x0000003f3f3ff290 */ /* 0x000ff6000fffe03f */
[----:B------:R-:W-:Y:S01]  /*32490*/  @!UPT UIADD3 URZ, URZ, URZ, URZ ;  /* 0x0000003f3f3ff290 */ /* 0x000fe2000fffe03f */
[----:B------:R-:W-:Y:S01]  /*324a0*/  STL.64 [R1+0x160], R4 ;  /* 0x0001600401007387 */ /* 0x000fe20000100a00 */
[----:B------:R0:W-:Y:S03]  /*324b0*/  STL.64 [R1+0x168], R6 ;  /* 0x0001680601007387 */ /* 0x0001e60000100a00 */
[----:B0-----:R-:W3:Y:S02]  /*324c0*/  LDL.LU.64 R6, [R1+0x4500] ;  /* 0x0045000001067983 */ /* 0x001ee40000300a00 */
[C---:B---3--:R-:W-:Y:S11]  /*324d0*/  HMMA.16816.F32.BF16 R16, R8.reuse, R6, R16 ;  /* 0x000000060810723c */ /* 0x048ff60000041810 */
[----:B------:R-:W-:Y:S11]  /*324e0*/  @!UPT UIADD3 URZ, URZ, URZ, URZ ;  /* 0x0000003f3f3ff290 */ /* 0x000ff6000fffe03f */
[----:B------:R-:W-:Y:S01]  /*324f0*/  @!UPT UIADD3 URZ, URZ, URZ, URZ ;  /* 0x0000003f3f3ff290 */ /* 0x000fe2000fffe03f */
[----:B------:R-:W-:Y:S01]  /*32500*/  STL.64 [R1+0xa0], R16 ;  /* 0x0000a01001007387 */ /* 0x000fe20000100a00 */
[----:B------:R0:W-:Y:S03]  /*32510*/  STL.64 [R1+0xa8], R18 ;  /* 0x0000a81201007387 */ /* 0x0001e60000100a00 */
[----:B0-----:R-:W3:Y:S02]  /*32520*/  LDL.LU.64 R18, [R1+0x44f8] ;  /* 0x0044f80001127983 */ /* 0x001ee40000300a00 */
[C---:B---3--:R-:W-:Y:S02]  /*32530*/  HMMA.16816.F32.BF16 R16, R8.reuse, R18, R20 ;  /* 0x000000120810723c */ /* 0x048fe40000041814 */
[----:B------:R-:W3:Y:S11]  /*32540*/  LDL.LU.64 R22, [R1+0x44f0] ;  /* 0x0044f00001167983 */ /* 0x000ef60000300a00 */
[----:B------:R-:W-:Y:S10]  /*32550*/  @!UPT UIADD3 URZ, URZ, URZ, URZ ;  /* 0x0000003f3f3ff290 */ /* 0x000ff4000fffe03f */
[----:B------:R-:W-:Y:S01]  /*32560*/  STL.64 [R1+0x1c0], R16 ;  /* 0x0001c01001007387 */ /* 0x000fe20000100a00 */
[----:B------:R0:W-:Y:S03]  /*32570*/  STL.64 [R1+0x1c8], R18 ;  /* 0x0001c81201007387 */ /* 0x0001e60000100a00 */
[----:B0-----:R-:W3:Y:S01]  /*32580*/  LDL.LU.64 R18, [R1+0x44e8] ;  /* 0x0044e80001127983 */ /* 0x001ee20000300a00 */
[----:B------:R-:W3:Y:S02]  /*32590*/  LDL.LU.64 R16, [R1+0x44e0] ;  /* 0x0044e00001107983 */ /* 0x000ee40000300a00 */
[----:B---3--:R-:W-:Y:S01]  /*325a0*/  HMMA.16816.F32.BF16 R8, R8, R22, R16 ;  /* 0x000000160808723c */ /* 0x008fe20000041810 */
[----:B------:R-:W3:Y:S06]  /*325b0*/  LDL.LU.64 R18, [R1+0x44d8] ;  /* 0x0044d80001127983 */ /* 0x000eec0000300a00 */
[----:B------:R-:W-:-:S02]  /*325c0*/  MOV R16, R22 ;  /* 0x0000001600107202 */ /* 0x000fc40000000f00 */
[----:B------:R-:W-:Y:S11]  /*325d0*/  MOV R17, R23 ;  /* 0x0000001700117202 */ /* 0x000ff60000000f00 */
[----:B------:R-:W-:Y:S03]  /*325e0*/  @!UPT UIADD3 URZ, URZ, URZ, URZ ;  /* 0x0000003f3f3ff290 */ /* 0x000fe6000fffe03f */
[----:B------:R-:W-:Y:S01]  /*325f0*/  STL.64 [R1+0x150], R8 ;  /* 0x0001500801007387 */ /* 0x000fe20000100a00 */
[----:B------:R-:W-:Y:S02]  /*32600*/  STL.64 [R1+0x158], R10 ;  /* 0x0001580a01007387 */ /* 0x000fe40000100a00 */
[----:B------:R-:W4:Y:S02]  /*32610*/  LDL.LU.64 R22, [R1+0x44d0] ;  /* 0x0044d00001167983 */ /* 0x000f240000300a00 */
[----:B------:R-:W4:Y:S01]  /*32620*/  LDL.LU.64 R20, [R1+0x44c8] ;  /* 0x0044c80001147983 */ /* 0x000f220000300a00 */
[----:B--2---:R-:W0:Y:S04]  /*32630*/  LDSM.16.MT88.4 R8, [R3+0x26800] ;  /* 0x026800000308783b */ /* 0x004e280000004200 */
[----:B0-----:R0:W-:Y:S01]  /*32640*/  STL.64 [R1+0x4448], R10 ;  /* 0x0044480a01007387 */ /* 0x0011e20000100a00 */
[----:B------:R-:W-:Y:S03]  /*32650*/  STL.64 [R1+0x4440], R8 ;  /* 0x0044400801007387 */ /* 0x000fe60000100a00 */
[----:B0-----:R-:W2:Y:S01]  /*32660*/  LDL.LU.64 R10, [R1+0x58] ;  /* 0x00005800010a7983 */ /* 0x001ea20000300a00 */
[C---:B----4-:R-:W-:Y:S03]  /*32670*/  HMMA.16816.F32.BF16 R24, R20.reuse, R26, R12 ;  /* 0x0000001a1418723c */ /* 0x050fe6000004180c */
[----:B------:R-:W2:Y:S01]  /*32680*/  LDL.LU.64 R14, [R1+0x44c0] ;  /* 0x0044c000010e7983 */ /* 0x000ea20000300a00 */
[----:B------:R-:W2:Y:S11]  /*32690*/  LDL.LU.64 R12, [R1+0x44b8] ;  /* 0x0044b800010c7983 */ /* 0x000eb60000300a00 */
[----:B------:R-:W-:Y:S08]  /*326a0*/  @!UPT UIADD3 URZ, URZ, URZ, URZ ;  /* 0x0000003f3f3ff290 */ /* 0x000ff0000fffe03f */
[----:B------:R-:W-:Y:S01]  /*326b0*/  STL.64 [R1+0x140], R24 ;  /* 0x0001401801007387 */ /* 0x000fe20000100a00 */
[----:B------:R0:W-:Y:S03]  /*326c0*/  STL.64 [R1+0x148], R26 ;  /* 0x0001481a01007387 */ /* 0x0001e60000100a00 */
[----:B0-----:R-:W4:Y:S01]  /*326d0*/  LDL.LU.64 R26, [R1+0x44b0] ;  /* 0x0044b000011a7983 */ /* 0x001f220000300a00 */
[----:B------:R-:W4:Y:S02]  /*326e0*/  LDL.LU.64 R24, [R1+0x44a8] ;  /* 0x0044a80001187983 */ /* 0x000f240000300a00 */
[C---:B----4-:R-:W-:Y:S01]  /*326f0*/  HMMA.16816.F32.BF16 R4, R20.reuse, R6, R24 ;  /* 0x000000061404723c */ /* 0x050fe20000041818 */
[----:B------:R-:W4:Y:S01]  /*32700*/  LDL.LU.64 R26, [R1+0x44a0] ;  /* 0x0044a000011a7983 */ /* 0x000f220000300a00 */
[----:B------:R-:W3:Y:S11]  /*32710*/  LDL.LU.64 R24, [R1+0x4498] ;  /* 0x0044980001187983 */ /* 0x000ef60000300a00 */
[----:B------:R-:W-:Y:S10]  /*32720*/  @!UPT UIADD3 URZ, URZ, URZ, URZ ;  /* 0x0000003f3f3ff290 */ /* 0x000ff4000fffe03f */
[----:B------:R-:W-:Y:S01]  /*32730*/  STL.64 [R1+0x40], R4 ;  /* 0x0000400401007387 */ /* 0x000fe20000100a00 */
[----:B------:R-:W-:Y:S02]  /*32740*/  STL.64 [R1+0x48], R6 ;  /* 0x0000480601007387 */ /* 0x000fe40000100a00 */
[----:B------:R-:W0:Y:S01]  /*32750*/  LDSM.16.MT88.4 R4, [R2+0x27000] ;  /* 0x027000000204783b */ /* 0x000e220000004200 */
[----:B--2---:R-:W-:Y:S01]  /*32760*/  HMMA.16816.F32.BF16 R12, R20, R10, R12 ;  /* 0x0000000a140c723c */ /* 0x004fe2000004180c */
[----:B0-----:R0:W-:Y:S02]  /*32770*/  STL.64 [R1+0x4400], R6 ;  /* 0x0044000601007387 */ /* 0x0011e40000100a00 */
[----:B------:R-:W-:Y:S02]  /*32780*/  STL.64 [R1+0x43f8], R4 ;  /* 0x0043f80401007387 */ /* 0x000fe40000100a00 */
[----:B0-----:R-:W-:Y:S01]  /*32790*/  IMAD.MOV.U32 R6, RZ, RZ, R16 ;  /* 0x000000ffff067224 */ /* 0x001fe200078e0010 */
[----:B------:R-:W-:Y:S01]  /*327a0*/  MOV R7, R17 ;  /* 0x0000001100077202 */ /* 0x000fe20000000f00 */
[----:B------:R-:W2:Y:S01]  /*327b0*/  LDL.LU R16, [R1+0x4490] ;  /* 0x0044900001107983 */ /* 0x000ea20000300800 */
[----:B------:R-:W2:Y:S11]  /*327c0*/  LDL.LU R17, [R1+0x448c] ;  /* 0x00448c0001117983 */ /* 0x000eb60000300800 */
[----:B------:R-:W-:Y:S04]  /*327d0*/  @!UPT UIADD3 URZ, URZ, URZ, URZ ;  /* 0x0000003f3f3ff290 */ /* 0x000fe8000fffe03f */
[----:B------:R-:W-:Y:S02]  /*327e0*/  STL.64 [R1+0x130], R12 ;  /* 0x0001300c01007387 */ /* 0x000fe40000100a00 */
[----:B------:R0:W-:Y:S02]  /*327f0*/  STL.64 [R1+0x138], R14 ;  /* 0x0001380e01007387 */ /* 0x0001e40000100a00 */
[----:B0-----:R-:W-:Y:S01]  /*32800*/  MOV R15, R10 ;  /* 0x0000000a000f7202 */ /* 0x001fe20000000f00 */
[----:B------:R-:W-:-:S05]  /*32810*/  IMAD.MOV.U32 R14, RZ, RZ, R11 ;  /* 0x000000ffff0e7224 */ /* 0x000fca00078e000b */
[----:B------:R-:W-:Y:S04]  /*32820*/  STL.64 [R1+0x4470], R14 ;  /* 0x0044700e01007387 */ /* 0x000fe80000100a00 */
[----:B----4-:R-:W0:Y:S04]  /*32830*/  LDSM.16.M88.4 R8, [R27+0x180] ;  /* 0x000180001b08783b */ /* 0x010e280000000200 */
[----:B------:R-:W1:Y:S01]  /*32840*/  LDSM.16.M88.4 R12, [R27+0x8180] ;  /* 0x008180001b0c783b */ /* 0x000e620000000200 */
[----:B0-----:R-:W-:-:S03]  /*32850*/  MOV R5, R8 ;  /* 0x0000000800057202 */ /* 0x001fc60000000f00 */
[----:B------:R3:W-:Y:S01]  /*32860*/  STL.64 [R1+0x20], R8 ;  /* 0x0000200801007387 */ /* 0x0007e20000100a00 */
[----:B------:R0:W-:Y:S01]  /*32870*/  STL.64 [R1+0x28], R10 ;  /* 0x0000280a01007387 */ /* 0x0001e20000100a00 */
[----:B------:R-:W-:Y:S01]  /*32880*/  MOV R4, R9 ;  /* 0x0000000900047202 */ /* 0x000fe20000000f00 */
[----:B---3--:R-:W-:Y:S02]  /*32890*/  IMAD.MOV.U32 R8, RZ, RZ, R18 ;  /* 0x000000ffff087224 */ /* 0x008fe400078e0012 */
[----:B------:R-:W2:Y:S01]  /*328a0*/  LDL.LU R18, [R1+0x4488] ;  /* 0x0044880001127983 */ /* 0x000ea20000300800 */
[----:B-1----:R-:W-:Y:S02]  /*328b0*/  STL.64 [R1+0x30], R12 ;  /* 0x0000300c01007387 */ /* 0x002fe40000100a00 */
[----:B------:R-:W-:Y:S01]  /*328c0*/  STL.64 [R1+0x38], R14 ;  /* 0x0000380e01007387 */ /* 0x000fe20000100a00 */
[----:B------:R-:W-:Y:S02]  /*328d0*/  MOV R9, R19 ;  /* 0x0000001300097202 */ /* 0x000fe40000000f00 */
[----:B------:R-:W2:Y:S01]  /*328e0*/  LDL.LU R19, [R1+0x4484] ;  /* 0x0044840001137983 */ /* 0x000ea20000300800 */
[----:B0-----:R-:W-:-:S02]  /*328f0*/  MOV R10, R29 ;  /* 0x0000001d000a7202 */ /* 0x001fc40000000f00 */
[----:B------:R-:W3:Y:S02]  /*32900*/  LDL.LU R29, [R1+0x4480] ;  /* 0x00448000011d7983 */ /* 0x000ee40000300800 */
[----:B------:R-:W-:Y:S02]  /*32910*/  IMAD.MOV.U32 R11, RZ, RZ, R0 ;  /* 0x000000ffff0b7224 */ /* 0x000fe400078e0000 */
[----:B------:R-:W4:Y:S03]  /*32920*/  LDL.LU R0, [R1+0x447c] ;  /* 0x00447c0001007983 */ /* 0x000f260000300800 */
[----:B------:R-:W-:Y:S02]  /*32930*/  STL.64 [R1+0x4458], R10 ;  /* 0x0044580a01007387 */ /* 0x000fe40000100a00 */
[----:B------:R0:W-:Y:S02]  /*32940*/  STL.64 [R1+0x4450], R8 ;  /* 0x0044500801007387 */ /* 0x0001e40000100a00 */
[----:B0-----:R-:W3:Y:S01]  /*32950*/  LDL.LU R8, [R1+0x100] ;  /* 0x0001000001087983 */ /* 0x001ee20000300800 */
[----:B------:R-:W-:-:S02]  /*32960*/  MOV R9, R26 ;  /* 0x0000001a00097202 */ /* 0x000fc40000000f00 */
[----:B------:R-:W-:Y:S01]  /*32970*/  MOV R10, R25 ;  /* 0x00000019000a7202 */ /* 0x000fe20000000f00 */
[----:B------:R-:W-:Y:S01]  /*32980*/  IMAD.MOV.U32 R11, RZ, RZ, R24 ;  /* 0x000000ffff0b7224 */ /* 0x000fe200078e0018 */
[----:B--2---:R-:W-:Y:S01]  /*32990*/  HMMA.16816.F32.BF16 R12, R20, R6, R16 ;  /* 0x00000006140c723c */ /* 0x004fe20000041810 */
[----:B------:R-:W2:Y:S11]  /*329a0*/  LDL.LU R20, [R1+0xe0] ;  /* 0x0000e00001147983 */ /* 0x000eb60000300800 */
[----:B------:R-:W-:Y:S11]  /*329b0*/  @!UPT UIADD3 URZ, URZ, URZ, URZ ;  /* 0x0000003f3f3ff290 */ /* 0x000ff6000fffe03f */
[----:B------:R-:W-:Y:S01]  /*329c0*/  STL.64 [R1+0x120], R12 ;  /* 0x0001200c01007387 */ /* 0x000fe20000100a00 */
[----:B------:R-:W-:Y:S02]  /*329d0*/  STL.64 [R1+0x128], R14 ;  /* 0x0001280e01007387 */ /* 0x000fe40000100a00 */
[----:B------:R-:W0:Y:S02]  /*329e0*/  LDSM.16.M88.4 R12, [R27+0x10180] ;  /* 0x010180001b0c783b */ /* 0x000e240000000200 */
[----:B------:R-:W1:Y:S04]  /*329f0*/  LDSM.16.M88.4 R24, [R27+0x18180] ;  /* 0x018180001b18783b */ /* 0x000e680000000200 */
[----:B------:R-:W2:Y:S01]  /*32a00*/  LDL.LU R21, [R1+0xe4] ;  /* 0x0000e40001157983 */ /* 0x000ea20000300800 */
[----:B------:R-:W2:Y:S01]  /*32a10*/  LDL.LU R22, [R1+0xe8] ;  /* 0x0000e80001167983 */ /* 0x000ea20000300800 */
[----:B----4-:R-:W-:-:S02]  /*32a20*/  MOV R23, R0 ;  /* 0x0000000000177202 */ /* 0x010fc40000000f00 */
[----:B------:R-:W4:Y:S01]  /*32a30*/  LDL.LU R0, [R1+0x4478] ;  /* 0x0044780001007983 */ /* 0x000f220000300800 */
[----:B------:R-:W2:Y:S03]  /*32a40*/  LDL.LU.64 R18, [R1+0x78] ;  /* 0x0000780001127983 */ /* 0x000ea60000300a00 */
[----:B0-----:R-:W-:Y:S01]  /*32a50*/  STL.64 [R1+0x10], R12 ;  /* 0x0000100c01007387 */ /* 0x001fe20000100a00 */
[----:B------:R0:W-:Y:S03]  /*32a60*/  STL.64 [R1+0x18], R14 ;  /* 0x0000180e01007387 */ /* 0x0001e60000100a00 */
[----:B0-----:R-:W3:Y:S01]  /*32a70*/  LDL.LU.64 R14, [R1+0x4470] ;  /* 0x00447000010e7983 */ /* 0x001ee20000300a00 */
[----:B-1----:R-:W-:Y:S02]  /*32a80*/  STL.64 [R1], R24 ;  /* 0x0000001801007387 */ /* 0x002fe40000100a00 */
[----:B------:R0:W-:Y:S02]  /*32a90*/  STL.64 [R1+0x8], R26 ;  /* 0x0000081a01007387 */ /* 0x0001e40000100a00 */
[----:B0-----:R-:W3:Y:S01]  /*32aa0*/  LDL.LU.64 R26, [R1+0x4468] ;  /* 0x00446800011a7983 */ /* 0x001ee20000300a00 */
[----:B------:R-:W3:Y:S01]  /*32ab0*/  LDL.LU.64 R24, [R1+0x4460] ;  /* 0x0044600001187983 */ /* 0x000ee20000300a00 */
[----:B--2---:R-:W-:Y:S01]  /*32ac0*/  MOV R13, R18 ;  /* 0x00000012000d7202 */ /* 0x004fe20000000f00 */
[----:B------:R-:W-:Y:S01]  /*32ad0*/  IMAD.MOV.U32 R12, RZ, RZ, R19 ;  /* 0x000000ffff0c7224 */ /* 0x000fe200078e0013 */
[C---:B---3--:R-:W-:Y:S01]  /*32ae0*/  HMMA.16816.F32.BF16 R20, R24.reuse, R18, R20 ;  /* 0x000000121814723c */ /* 0x048fe20000041814 */
[----:B------:R-:W-:Y:S11]  /*32af0*/  LDSM.16.MT88.4 R16, [R29+0x27000] ;  /* 0x027000001d10783b */ /* 0x000ff60000004200 */
[----:B------:R-:W-:Y:S11]  /*32b00*/  @!UPT UIADD3 URZ, URZ, URZ, URZ ;  /* 0x0000003f3f3ff290 */ /* 0x000ff6000fffe03f */
[----:B------:R-:W-:Y:S01]  /*32b10*/  STL.64 [R1+0x110], R20 ;  /* 0x0001101401007387 */ /* 0x000fe20000100a00 */
[----:B------:R-:W-:Y:S02]  /*32b20*/  STL.64 [R1+0x118], R22 ;  /* 0x0001181601007387 */ /* 0x000fe40000100a00 */
[----:B----4-:R-:W0:Y:S02]  /*32b30*/  LDSM.16.MT88.4 R20, [R0+0x27000] ;  /* 0x027000000014783b */ /* 0x010e240000004200 */
[----:B0-----:R-:W-:Y:S02]  /*32b40*/  STL.64 [R1+0x43c0], R22 ;  /* 0x0043c01601007387 */ /* 0x001fe40000100a00 */
[----:B------:R-:W-:Y:S02]  /*32b50*/  STL.64 [R1+0x43b8], R20 ;  /* 0x0043b81401007387 */ /* 0x000fe40000100a00 */
[----:B------:R0:W-:Y:S02]  /*32b60*/  STL.64 [R1+0x4398], R18 ;  /* 0x0043981201007387 */ /* 0x0001e40000100a00 */
[----:B------:R-:W-:Y:S01]  /*32b70*/  STL.64 [R1+0x4390], R16 ;  /* 0x0043901001007387 */ /* 0x000fe20000100a00 */
[----:B0-----:R-:W2:Y:S01]  /*32b80*/  LDL.LU.64 R18, [R1+0x68] ;  /* 0x0000680001127983 */ /* 0x001ea20000300a00 */
[----:B------:R-:W-:Y:S01]  /*32b90*/  STL [R1+0x4348], R29 ;  /* 0x0043481d01007387 */ /* 0x000fe20000100800 */
[----:B--2---:R-:W-:Y:S11]  /*32ba0*/  HMMA.16816.F32.BF16 R8, R24, R18, R8 ;  /* 0x000000121808723c */ /* 0x004ff60000041808 */
[----:B------:R-:W-:Y:S11]  /*32bb0*/  @!UPT UIADD3 URZ, URZ, URZ, URZ ;  /* 0x0000003f3f3ff290 */ /* 0x000ff6000fffe03f */
[----:B------:R-:W-:Y:S01]  /*32bc0*/  @!UPT UIADD3 URZ, URZ, URZ, URZ ;  /* 0x0000003f3f3ff290 */ /* 0x000fe2000fffe03f */
[----:B------:R-:W-:Y:S01]  /*32bd0*/  STL.64 [R1+0x100], R8 ;  /* 0x0001000801007387 */ /* 0x000fe20000100a00 */
[----:B------:R0:W-:Y:S03]  /*32be0*/  STL.64 [R1+0x108], R10 ;  /* 0x0001080a01007387 */ /* 0x0001e60000100a00 */
[----:B0-----:R-:W2:Y:S01]  /*32bf0*/  LDL.LU.64 R10, [R1+0x4458] ;  /* 0x00445800010a7983 */ /* 0x001ea20000300a00 */
[----:B------:R-:W2:Y:S02]  /*32c00*/  LDL.LU.64 R8, [R1+0x4450] ;  /* 0x0044500001087983 */ /* 0x000ea40000300a00 */
[----:B------:R-:W3:Y:S01]  /*32c10*/  LDL.64 R16, [R1] ;  /* 0x0000000001107983 */ /* 0x000ee20000100a00 */
[----:B------:R-:W-:Y:S02]  /*32c20*/  MOV R22, R15 ;  /* 0x0000000f00167202 */ /* 0x000fe40000000f00 */
[----:B------:R-:W-:Y:S01]  /*32c30*/  MOV R23, R14 ;  /* 0x0000000e00177202 */ /* 0x000fe20000000f00 */
[----:B------:R-:W-:Y:S01]  /*32c40*/  IMAD.MOV.U32 R15, RZ, RZ, R18 ;  /* 0x000000ffff0f7224 */ /* 0x000fe200078e0012 */
[----:B------:R-:W-:-:S04]  /*32c50*/  MOV R14, R19 ;  /* 0x00000013000e7202 */ /* 0x000fc80000000f00 */
[----:B------:R-:W-:Y:S01]  /*32c60*/  MOV R18, R15 ;  /* 0x0000000f00127202 */ /* 0x000fe20000000f00 */
[----:B------:R-:W-:Y:S01]  /*32c70*/  IMAD.MOV.U32 R19, RZ, RZ, R14 ;  /* 0x000000ffff137224 */ /* 0x000fe200078e000e */
[----:B---3--:R-:W-:Y:S04]  /*32c80*/  STL.64 [R1+0x4418], R16 ;  /* 0x0044181001007387 */ /* 0x008fe80000100a00 */
[----:B------:R0:W-:Y:S02]  /*32c90*/  STL.64 [R1+0x4428], R18 ;  /* 0x0044281201007387 */ /* 0x0001e40000100a00 */
[----:B0-----:R-:W-:Y:S02]  /*32ca0*/  MOV R18, R13 ;  /* 0x0000000d00127202 */ /* 0x001fe40000000f00 */
[----:B------:R-:W-:-:S02]  /*32cb0*/  MOV R19, R12 ;  /* 0x0000000c00137202 */ /* 0x000fc40000000f00 */
[----:B------:R-:W0:Y:S01]  /*32cc0*/  LDSM.16.MT88.4 R12, [R3+0x27000] ;  /* 0x02700000030c783b */ /* 0x000e220000004200 */
[----:B--2---:R-:W-:Y:S03]  /*32cd0*/  HMMA.16816.F32.BF16 R8, R24, R22, R8 ;  /* 0x000000161808723c */ /* 0x004fe60000041808 */
[----:B0-----:R-:W-:Y:S01]  /*32ce0*/  STL [R1+0x434c], R15 ;  /* 0x00434c0f01007387 */ /* 0x001fe20000100800 */
[----:B------:R-:W-:Y:S02]  /*32cf0*/  STL [R1+0x43f0], R14 ;  /* 0x0043f00e01007387 */ /* 0x000fe40000100800 */
[----:B------:R0:W-:Y:S02]  /*32d00*/  STL.64 [R1+0x43e8], R12 ;  /* 0x0043e80c01007387 */ /* 0x0001e40000100a00 */
[----:B0-----:R-:W2:Y:S01]  /*32d10*/  LDL.LU R12, [R1+0x1b0] ;  /* 0x0001b000010c7983 */ /* 0x001ea20000300800 */
[----:B------:R-:W2:Y:S02]  /*32d20*/  LDL.LU R13, [R1+0x1b4] ;  /* 0x0001b400010d7983 */ /* 0x000ea40000300800 */
[----:B------:R-:W2:Y:S02]  /*32d30*/  LDL.LU R14, [R1+0x1b8] ;  /* 0x0001b800010e7983 */ /* 0x000ea40000300800 */
[----:B------:R-:W2:Y:S01]  /*32d40*/  LDL.LU R15, [R1+0x1bc] ;  /* 0x0001bc00010f7983 */ /* 0x000ea20000300800 */
[----:B------:R0:W-:Y:S09]  /*32d50*/  STL [R1+0x42d8], R3 ;  /* 0x0042d80301007387 */ /* 0x0001f20000100800 */
[----:B------:R-:W-:Y:S02]  /*32d60*/  STL.64 [R1+0xf0], R8 ;  /* 0x0000f00801007387 */ /* 0x000fe40000100a00 */
[----:B------:R1:W-:Y:S02]  /*32d70*/  STL [R1+0xf8], R10 ;  /* 0x0000f80a01007387 */ /* 0x0003e40000100800 */
[----:B0-----:R-:W-:-:S02]  /*32d80*/  IMAD.MOV.U32 R3, RZ, RZ, R11 ;  /* 0x000000ffff037224 */ /* 0x001fc400078e000b */
[----:B-1----:R-:W3:Y:S01]  /*32d90*/  LDL.LU.64 R10, [R1+0x4448] ;  /* 0x00444800010a7983 */ /* 0x002ee20000300a00 */
[----:B------:R-:W3:Y:S02]  /*32da0*/  LDL.LU.64 R8, [R1+0x4440] ;  /* 0x0044400001087983 */ /* 0x000ee40000300a00 */
[----:B------:R0:W-:Y:S02]  /*32db0*/  STL.64 [R1+0x4420], R22 ;  /* 0x0044201601007387 */ /* 0x0001e40000100a00 */
[----:B------:R-:W4:Y:S01]  /*32dc0*/  LDL.LU R20, [R1+0x190] ;  /* 0x0001900001147983 */ /* 0x000f220000300800 */
[----:B------:R-:W4:Y:S04]  /*32dd0*/  LDL.LU R21, [R1+0x194] ;  /* 0x0001940001157983 */ /* 0x000f280000300800 */
[----:B0-----:R-:W3:Y:S01]  /*32de0*/  LDL.LU R22, [R1+0x198] ;  /* 0x0001980001167983 */ /* 0x001ee20000300800 */
[----:B------:R-:W3:Y:S01]  /*32df0*/  LDL.LU R23, [R1+0x19c] ;  /* 0x00019c0001177983 */ /* 0x000ee20000300800 */
[----:B--2---:R-:W-:Y:S02]  /*32e00*/  HMMA.16816.F32.BF16 R12, R24, R6, R12 ;  /* 0x00000006180c723c */ /* 0x004fe4000004180c */
[----:B---3--:R-:W-:Y:S01]  /*32e10*/  STL.64 [R1+0x4438], R22 ;  /* 0x0044381601007387 */ /* 0x008fe20000100a00 */
[----:B----4-:R0:W-:Y:S03]  /*32e20*/  STL.64 [R1+0x4430], R20 ;  /* 0x0044301401007387 */ /* 0x0101e60000100a00 */
[----:B0-----:R-:W2:Y:S01]  /*32e30*/  LDL.LU R20, [R1+0x1a0] ;  /* 0x0001a00001147983 */ /* 0x001ea20000300800 */
[----:B------:R-:W2:Y:S02]  /*32e40*/  LDL.LU R21, [R1+0x1a4] ;  /* 0x0001a40001157983 */ /* 0x000ea40000300800 */
[----:B------:R-:W2:Y:S02]  /*32e50*/  LDL.LU R22, [R1+0x1a8] ;  /* 0x0001a80001167983 */ /* 0x000ea40000300800 */
[----:B------:R-:W2:Y:S01]  /*32e60*/  LDL.LU R23, [R1+0x1ac] ;  /* 0x0001ac0001177983 */ /* 0x000ea20000300800 */
[----:B------:R-:W-:Y:S01]  /*32e70*/  STL [R1+0x43b4], R3 ;  /* 0x0043b40301007387 */ /* 0x000fe20000100800 */
[----:B------:R-:W3:Y:S10]  /*32e80*/  LDL.LU R24, [R1+0x180] ;  /* 0x0001800001187983 */ /* 0x000ef40000300800 */
[----:B------:R0:W-:Y:S02]  /*32e90*/  STL.64 [R1+0xe0], R12 ;  /* 0x0000e00c01007387 */ /* 0x0001e40000100a00 */
[----:B------:R1:W-:Y:S01]  /*32ea0*/  STL.64 [R1+0xe8], R14 ;  /* 0x0000e80e01007387 */ /* 0x0003e20000100a00 */
[----:B------:R-:W3:Y:S01]  /*32eb0*/  LDL.LU R25, [R1+0x184] ;  /* 0x0001840001197983 */ /* 0x000ee20000300800 */
[----:B------:R-:W3:Y:S02]  /*32ec0*/  LDL.LU R26, [R1+0x188] ;  /* 0x00018800011a7983 */ /* 0x000ee40000300800 */
[----:B------:R-:W3:Y:S01]  /*32ed0*/  LDL.LU R27, [R1+0x18c] ;  /* 0x00018c00011b7983 */ /* 0x000ee20000300800 */
[----:B0-----:R-:W4:Y:S01]  /*32ee0*/  LDL.LU R12, [R1+0x160] ;  /* 0x00016000010c7983 */ /* 0x001f220000300800 */
[----:B------:R-:W4:Y:S02]  /*32ef0*/  LDL.LU R13, [R1+0x164] ;  /* 0x00016400010d7983 */ /* 0x000f240000300800 */
[----:B-1----:R-:W3:Y:S02]  /*32f00*/  LDL.LU R14, [R1+0x168] ;  /* 0x00016800010e7983 */ /* 0x002ee40000300800 */
[----:B------:R-:W3:Y:S01]  /*32f10*/  LDL.LU R15, [R1+0x16c] ;  /* 0x00016c00010f7983 */ /* 0x000ee20000300800 */
[C---:B--2---:R-:W-:Y:S01]  /*32f20*/  HMMA.16816.F32.BF16 R16, R8.reuse, R18, R20 ;  /* 0x000000120810723c */ /* 0x044fe20000041814 */
[----:B---3--:R-:W-:Y:S01]  /*32f30*/  STL.64 [R1+0x4410], R14 ;  /* 0x0044100e01007387 */ /* 0x008fe20000100a00 */
[----:B----4-:R0:W-:Y:S03]  /*32f40*/  STL.64 [R1+0x4408], R12 ;  /* 0x0044080c01007387 */ /* 0x0101e60000100a00 */
[----:B0-----:R-:W2:Y:S01]  /*32f50*/  LDL.LU R12, [R1+0x170] ;  /* 0x00017000010c7983 */ /* 0x001ea20000300800 */
[----:B------:R-:W2:Y:S02]  /*32f60*/  LDL.LU R13, [R1+0x174] ;  /* 0x00017400010d7983 */ /* 0x000ea40000300800 */
[----:B------:R-:W2:Y:S02]  /*32f70*/  LDL.LU R14, [R1+0x178] ;  /* 0x00017800010e7983 */ /* 0x000ea40000300800 */
[----:B------:R-:W3:Y:S01]  /*32f80*/  LDL.LU.64 R22, [R1+0x4438] ;  /* 0x0044380001167983 */ /* 0x000ee20000300a00 */
[----:B------:R-:W3:Y:S11]  /*32f90*/  LDL.LU.64 R20, [R1+0x4430] ;  /* 0x0044300001147983 */ /* 0x000ef60000300a00 */
[----:B------:R-:W-:Y:S01]  /*32fa0*/  @!UPT UIADD3 URZ, URZ, URZ, URZ ;  /* 0x0000003f3f3ff290 */ /* 0x000fe2000fffe03f */
[----:B------:R-:W-:Y:S02]  /*32fb0*/  STL.64 [R1+0xd0], R16 ;  /* 0x0000d01001007387 */ /* 0x000fe40000100a00 */
[----:B------:R0:W-:Y:S02]  /*32fc0*/  STL.64 [R1+0xd8], R18 ;  /* 0x0000d81201007387 */ /* 0x0001e40000100a00 */
[----:B0-----:R-:W3:Y:S02]  /*32fd0*/  LDL.LU.64 R18, [R1+0x4428] ;  /* 0x0044280001127983 */ /* 0x001ee40000300a00 */
[C---:B---3--:R-:W-:Y:S02]  /*32fe0*/  HMMA.16816.F32.BF16 R16, R8.reuse, R18, R20 ;  /* 0x000000120810723c */ /* 0x048fe40000041814 */
[----:B------:R-:W3:Y:S11]  /*32ff0*/  LDL.LU.64 R22, [R1+0x4420] ;  /* 0x0044200001167983 */ /* 0x000ef60000300a00 */
[----:B------:R-:W-:Y:S10]  /*33000*/  @!UPT UIADD3 URZ, URZ, URZ, URZ ;  /* 0x0000003f3f3ff290 */ /* 0x000ff4000fffe03f */
[----:B------:R0:W-:Y:S01]  /*33010*/  STL.64 [R1+0xc0], R16 ;  /* 0x0000c01001007387 */ /* 0x0001e20000100a00 */
[----:B------:R1:W-:Y:S03]  /*33020*/  STL [R1+0xc8], R18 ;  /* 0x0000c81201007387 */ /* 0x0003e60000100800 */
[----:B0-----:R-:W4:Y:S01]  /*33030*/  LDL.LU.64 R16, [R1+0x4418] ;  /* 0x0044180001107983 */ /* 0x001f220000300a00 */
[----:B------:R-:W-:Y:S01]  /*33040*/  MOV R15, R28 ;  /* 0x0000001c000f7202 */ /* 0x000fe20000000f00 */
[----:B------:R-:W-:Y:S01]  /*33050*/  MOV R28, R19 ;  /* 0x00000013001c7202 */ /* 0x000fe20000000f00 */
[C---:B---3--:R-:W-:Y:S01]  /*33060*/  HMMA.16816.F32.BF16 R20, R8.reuse, R22, R24 ;  /* 0x000000160814723c */ /* 0x048fe20000041818 */
[----:B------:R-:W0:Y:S11]  /*33070*/  LDSM.16.MT88.4 R24, [R2+0x27800] ;  /* 0x027800000218783b */ /* 0x000e360000004200 */
[----:B------:R-:W-:Y:S11]  /*33080*/  @!UPT UIADD3 URZ, URZ, URZ, URZ ;  /* 0x0000003f3f3ff290 */ /* 0x000ff6000fffe03f */
[----:B------:R-:W-:Y:S01]  /*33090*/  @!UPT UIADD3 URZ, URZ, URZ, URZ ;  /* 0x0000003f3f3ff290 */ /* 0x000fe2000fffe03f */
[----:B------:R-:W-:Y:S02]  /*330a0*/  MOV R19, R22 ;  /* 0x0000001600137202 */ /* 0x000fe40000000f00 */
[----:B-1----:R-:W-:Y:S01]  /*330b0*/  MOV R18, R23 ;  /* 0x0000001700127202 */ /* 0x002fe20000000f00 */
[----:B------:R-:W-:Y:S04]  /*330c0*/  STL [R1+0xb0], R20 ;  /* 0x0000b01401007387 */ /* 0x000fe80000100800 */
[----:B------:R-:W-:Y:S04]  /*330d0*/  STL.64 [R1+0x43d0], R18 ;  /* 0x0043d01201007387 */ /* 0x000fe80000100a00 */
[----:B----4-:R1:W-:Y:S04]  /*330e0*/  STL.64 [R1+0x43c8], R16 ;  /* 0x0043c81001007387 */ /* 0x0103e80000100a00 */
[----:B-1----:R-:W3:Y:S01]  /*330f0*/  LDL.LU R16, [R1+0x1c0] ;  /* 0x0001c00001107983 */ /* 0x002ee20000300800 */
[----:B------:R-:W3:Y:S02]  /*33100*/  LDL.LU R17, [R1+0x1c4] ;  /* 0x0001c40001117983 */ /* 0x000ee40000300800 */
[----:B------:R-:W4:Y:S02]  /*33110*/  LDL.LU R18, [R1+0x1c8] ;  /* 0x0001c80001127983 */ /* 0x000f240000300800 */
[----:B------:R-:W4:Y:S02]  /*33120*/  LDL.LU R19, [R1+0x1cc] ;  /* 0x0001cc0001137983 */ /* 0x000f240000300800 */
[----:B------:R-:W-:Y:S01]  /*33130*/  IMAD.MOV.U32 R3, RZ, RZ, R21 ;  /* 0x000000ffff037224 */ /* 0x000fe200078e0015 */
[----:B--2---:R-:W-:Y:S01]  /*33140*/  HMMA.16816.F32.BF16 R8, R8, R6, R12 ;  /* 0x000000060808723c */ /* 0x004fe2000004180c */
[----:B----4-:R-:W-:Y:S01]  /*33150*/  STL.64 [R1+0x43e0], R18 ;  /* 0x0043e01201007387 */ /* 0x010fe20000100a00 */
[----:B---3--:R-:W-:Y:S02]  /*33160*/  STL.64 [R1+0x43d8], R16 ;  /* 0x0043d81001007387 */ /* 0x008fe40000100a00 */
[----:B------:R-:W2:Y:S02]  /*33170*/  LDL.LU.64 R20, [R1+0x10] ;  /* 0x0000100001147983 */ /* 0x000ea40000300a00 */
[----:B0-----:R-:W-:Y:S01]  /*33180*/  STL [R1+0x42fc], R24 ;  /* 0x0042fc1801007387 */ /* 0x001fe20000100800 */
[----:B------:R0:W-:Y:S01]  /*33190*/  STL [R1+0x42f8], R25 ;  /* 0x0042f81901007387 */ /* 0x0001e20000100800 */
[----:B------:R-:W-:Y:S02]  /*331a0*/  STL [R1+0x42f4], R26 ;  /* 0x0042f41a01007387 */ /* 0x000fe40000100800 */
[----:B------:R-:W-:Y:S01]  /*331b0*/  STL [R1+0x42f0], R27 ;  /* 0x0042f01b01007387 */ /* 0x000fe20000100800 */
[----:B0-----:R-:W3:Y:S01]  /*331c0*/  LDL.LU.64 R24, [R1+0x30] ;  /* 0x0000300001187983 */ /* 0x001ee20000300a00 */
[----:B------:R-:W-:Y:S02]  /*331d0*/  STL [R1+0x42c8], R2 ;  /* 0x0042c80201007387 */ /* 0x000fe40000100800 */
[----:B------:R-:W4:Y:S02]  /*331e0*/  LDL.LU.64 R14, [R1+0x4410] ;  /* 0x00441000010e7983 */ /* 0x000f240000300a00 */
[----:B------:R-:W4:Y:S02]  /*331f0*/  LDL.LU.64 R12, [R1+0x4408] ;  /* 0x00440800010c7983 */ /* 0x000f240000300a00 */
[----:B------:R-:W-:Y:S01]  /*33200*/  IMAD.MOV.U32 R16, RZ, RZ, R5 ;  /* 0x000000ffff107224 */ /* 0x000fe200078e0005 */
[----:B------:R-:W-:Y:S01]  /*33210*/  MOV R17, R4 ;  /* 0x0000000400117202 */ /* 0x000fe20000000f00 */
[----:B------:R-:W4:Y:S01]  /*33220*/  LDL.LU.64 R6, [R1+0x4400] ;  /* 0x0044000001067983 */ /* 0x000f220000300a00 */
[----:B------:R-:W4:Y:S02]  /*33230*/  LDL.LU.64 R4, [R1+0x43f8] ;  /* 0x0043f80001047983 */ /* 0x000f240000300a00 */
[----:B------:R0:W-:Y:S02]  /*33240*/  STL.64 [R1+0x90], R8 ;  /* 0x0000900801007387 */ /* 0x0001e40000100a00 */
[----:B------:R1:W-:Y:S01]  /*33250*/  STL.64 [R1+0x98], R10 ;  /* 0x0000980a01007387 */ /* 0x0003e20000100a00 */
[----:B0-----:R-:W3:Y:S01]  /*33260*/  LDL.LU R8, [R1+0xa0] ;  /* 0x0000a00001087983 */ /* 0x001ee20000300800 */
[----:B------:R-:W3:Y:S02]  /*33270*/  LDL.LU R9, [R1+0xa4] ;  /* 0x0000a40001097983 */ /* 0x000ee40000300800 */
[----:B-1----:R-:W3:Y:S02]  /*33280*/  LDL.LU R10, [R1+0xa8] ;  /* 0x0000a800010a7983 */ /* 0x002ee40000300800 */
[----:B------:R-:W3:Y:S01]  /*33290*/  LDL.LU R11, [R1+0xac] ;  /* 0x0000ac00010b7983 */ /* 0x000ee20000300800 */
[C---:B----4-:R-:W-:Y:S01]  /*332a0*/  HMMA.16816.F32.BF16 R16, R4.reuse, R16, R12 ;  /* 0x000000100410723c */ /* 0x050fe2000004180c */
[----:B------:R-:W4:Y:S01]  /*332b0*/  LDL.LU R14, [R1+0x43f0] ;  /* 0x0043f000010e7983 */ /* 0x000f220000300800 */
[----:B------:R-:W2:Y:S11]  /*332c0*/  LDL.LU.64 R12, [R1+0x43e8] ;  /* 0x0043e800010c7983 */ /* 0x000eb60000300a00 */
[----:B------:R-:W-:Y:S10]  /*332d0*/  @!UPT UIADD3 URZ, URZ, URZ, URZ ;  /* 0x0000003f3f3ff290 */ /* 0x000ff4000fffe03f */
[----:B------:R-:W-:Y:S01]  /*332e0*/  STL [R1+0x84], R17 ;  /* 0x0000841101007387 */ /* 0x000fe20000100800 */
[----:B------:R0:W-:Y:S02]  /*332f0*/  STL [R1+0x88], R18 ;  /* 0x0000881201007387 */ /* 0x0001e40000100800 */
[----:B------:R-:W-:Y:S01]  /*33300*/  IMAD.MOV.U32 R29, RZ, RZ, R19 ;  /* 0x000000ffff1d7224 */ /* 0x000fe200078e0013 */
[----:B------:R-:W-:Y:S01]  /*33310*/  MOV R15, R16 ;  /* 0x00000010000f7202 */ /* 0x000fe20000000f00 */
[----:B0-----:R-:W2:Y:S01]  /*33320*/  LDL.LU.64 R18, [R1+0x43e0] ;  /* 0x0043e00001127983 */ /* 0x001ea20000300a00 */
[----:B------:R-:W2:Y:S01]  /*33330*/  LDL.LU.64 R16, [R1+0x43d8] ;  /* 0x0043d80001107983 */ /* 0x000ea20000300a00 */
[C---:B---3--:R-:W-:Y:S11]  /*33340*/  HMMA.16816.F32.BF16 R8, R4.reuse, R24, R8 ;  /* 0x000000180408723c */ /* 0x048ff60000041808 */
[----:B------:R-:W-:Y:S11]  /*33350*/  @!UPT UIADD3 URZ, URZ, URZ, URZ ;  /* 0x0000003f3f3ff290 */ /* 0x000ff6000fffe03f */
[----:B------:R-:W-:Y:S02]  /*33360*/  @!UPT UIADD3 URZ, URZ, URZ, URZ ;  /* 0x0000003f3f3ff290 */ /* 0x000fe4000fffe03f */
[----:B------:R-:W-:Y:S01]  /*33370*/  MOV R26, R10 ;  /* 0x0000000a001a7202 */ /* 0x000fe20000000f00 */
[----:B------:R-:W-:Y:S01]  /*33380*/  IMAD.MOV.U32 R27, RZ, RZ, R11 ;  /* 0x000000ffff1b7224 */ /* 0x000fe200078e000b */
[----:B----4-:R-:W-:Y:S01]  /*33390*/  STL.64 [R1+0x4358], R14 ;  /* 0x0043580e01007387 */ /* 0x010fe20000100a00 */
[----:B--2---:R0:W-:Y:S02]  /*333a0*/  STL.64 [R1+0x4350], R12 ;  /* 0x0043500c01007387 */ /* 0x0041e40000100a00 */
[----:B0-----:R-:W-:Y:S02]  /*333b0*/  MOV R13, R24 ;  /* 0x00000018000d7202 */ /* 0x001fe40000000f00 */
[----:B------:R-:W-:Y:S01]  /*333c0*/  MOV R12, R25 ;  /* 0x00000019000c7202 */ /* 0x000fe20000000f00 */
[----:B------:R-:W-:Y:S01]  /*333d0*/  IMAD.MOV.U32 R24, RZ, RZ, R8 ;  /* 0x000000ffff187224 */ /* 0x000fe200078e0008 */
[----:B------:R-:W-:Y:S02]  /*333e0*/  MOV R25, R9 ;  /* 0x0000000900197202 */ /* 0x000fe40000000f00 */
[----:B------:R-:W0:Y:S04]  /*333f0*/  LDSM.16.MT88.4 R8, [R0+0x27800] ;  /* 0x027800000008783b */ /* 0x000e280000004200 */
[----:B------:R-:W-:Y:S01]  /*33400*/  STL.64 [R1+0x4308], R26 ;  /* 0x0043081a01007387 */ /* 0x000fe20000100a00 */
[----:B------:R1:W-:Y:S03]  /*33410*/  STL.64 [R1+0x4300], R24 ;  /* 0x0043001801007387 */ /* 0x0003e60000100a00 */
[----:B-1----:R-:W2:Y:S01]  /*33420*/  LDL.LU R24, [R1+0x140] ;  /* 0x0001400001187983 */ /* 0x002ea20000300800 */
[----:B------:R-:W2:Y:S01]  /*33430*/  LDL.LU R25, [R1+0x144] ;  /* 0x0001440001197983 */ /* 0x000ea20000300800 */
[----:B------:R-:W-:Y:S01]  /*33440*/  HMMA.16816.F32.BF16 R16, R4, R20, R16 ;  /* 0x000000140410723c */ /* 0x000fe20000041810 */
[----:B------:R-:W2:Y:S01]  /*33450*/  LDL.LU R26, [R1+0x148] ;  /* 0x00014800011a7983 */ /* 0x000ea20000300800 */
[----:B------:R-:W2:Y:S04]  /*33460*/  LDL.LU R27, [R1+0x14c] ;  /* 0x00014c00011b7983 */ /* 0x000ea80000300800 */
[----:B0-----:R-:W-:Y:S01]  /*33470*/  STL.64 [R1+0x42b0], R10 ;  /* 0x0042b00a01007387 */ /* 0x001fe20000100a00 */
[----:B------:R0:W-:Y:S03]  /*33480*/  STL.64 [R1+0x42a8], R8 ;  /* 0x0042a80801007387 */ /* 0x0001e60000100a00 */
[----:B0-----:R-:W3:Y:S01]  /*33490*/  LDL.LU R8, [R1+0x150] ;  /* 0x0001500001087983 */ /* 0x001ee20000300800 */
[----:B------:R-:W3:Y:S02]  /*334a0*/  LDL.LU R9, [R1+0x154] ;  /* 0x0001540001097983 */ /* 0x000ee40000300800 */
[----:B------:R-:W3:Y:S02]  /*334b0*/  LDL.LU R10, [R1+0x158] ;  /* 0x00015800010a7983 */ /* 0x000ee40000300800 */
[----:B------:R-:W3:Y:S01]  /*334c0*/  LDL.LU R11, [R1+0x15c] ;  /* 0x00015c00010b7983 */ /* 0x000ee20000300800 */
[----:B------:R-:W-:Y:S07]  /*334d0*/  STL [R1+0x4248], R0 ;  /* 0x0042480001007387 */ /* 0x000fee0000100800 */
[----:B------:R-:W-:Y:S02]  /*334e0*/  STL.64 [R1+0xa0], R16 ;  /* 0x0000a01001007387 */ /* 0x000fe40000100a00 */
[----:B------:R0:W-:Y:S02]  /*334f0*/  STL.64 [R1+0xa8], R18 ;  /* 0x0000a81201007387 */ /* 0x0001e40000100a00 */
[----:B0-----:R-:W4:Y:S01]  /*33500*/  LDL.LU.64 R18, [R1+0x43d0] ;  /* 0x0043d00001127983 */ /* 0x001f220000300a00 */
[----:B------:R-:W3:Y:S01]  /*33510*/  LDL.LU.64 R16, [R1+0x43c8] ;  /* 0x0043c80001107983 */ /* 0x000ee20000300a00 */
[----:B------:R-:W-:-:S02]  /*33520*/  MOV R2, R20 ;  /* 0x0000001400027202 */ /* 0x000fc40000000f00 */
[----:B------:R-:W-:Y:S01]  /*33530*/  MOV R0, R21 ;  /* 0x0000001500007202 */ /* 0x000fe20000000f00 */
[----:B------:R-:W2:Y:S01]  /*33540*/  LDL.LU.64 R22, [R1+0x43c0] ;  /* 0x0043c00001167983 */ /* 0x000ea20000300a00 */
[----:B------:R-:W2:Y:S01]  /*33550*/  LDL.LU.64 R20, [R1+0x43b8] ;  /* 0x0043b80001147983 */ /* 0x000ea20000300a00 */
[----:B---3--:R-:W-:Y:S02]  /*33560*/  HMMA.16816.F32.BF16 R8, R4, R16, R8 ;  /* 0x000000100408723c */ /* 0x008fe40000041808 */
[----:B------:R-:W-:Y:S11]  /*33570*/  STL.64 [R1+0x43a0], R16 ;  /* 0x0043a01001007387 */ /* 0x000ff60000100a00 */
[----:B------:R-:W-:Y:S10]  /*33580*/  @!UPT UIADD3 URZ, URZ, URZ, URZ ;  /* 0x0000003f3f3ff290 */ /* 0x000ff4000fffe03f */
[----:B------:R-:W-:Y:S01]  /*33590*/  STL.64 [R1+0x42c0], R10 ;  /* 0x0042c00a01007387 */ /* 0x000fe20000100a00 */
[----:B------:R0:W-:Y:S03]  /*335a0*/  STL.64 [R1+0x42b8], R8 ;  /* 0x0042b80801007387 */ /* 0x0001e60000100a00 */
[----:B0-----:R-:W2:Y:S01]  /*335b0*/  LDL.LU.64 R8, [R1+0x20] ;  /* 0x0000200001087983 */ /* 0x001ea20000300a00 */
[----:B------:R-:W-:Y:S01]  /*335c0*/  IMAD.MOV.U32 R4, RZ, RZ, R2 ;  /* 0x000000ffff047224 */ /* 0x000fe200078e0002 */
[----:B------:R-:W-:Y:S01]  /*335d0*/  MOV R5, R0 ;  /* 0x0000000000057202 */ /* 0x000fe20000000f00 */
[----:B--2---:R-:W-:Y:S01]  /*335e0*/  HMMA.16816.F32.BF16 R24, R20, R8, R24 ;  /* 0x000000081418723c */ /* 0x004fe20000041818 */
[----:B------:R-:W-:Y:S11]  /*335f0*/  MOV R6, R8 ;  /* 0x0000000800067202 */ /* 0x000ff60000000f00 */
[----:B------:R-:W-:Y:S11]  /*33600*/  @!UPT UIADD3 URZ, URZ, URZ, URZ ;  /* 0x0000003f3f3ff290 */ /* 0x000ff6000fffe03f */
[----:B------:R0:W-:Y:S01]  /*33610*/  STL.64 [R1+0x50], R24 ;  /* 0x0000501801007387 */ /* 0x0001e20000100a00 */
[----:B------:R1:W-:Y:S02]  /*33620*/  STL [R1+0x58], R26 ;  /* 0x0000581a01007387 */ /* 0x0003e40000100800 */
[----:B------:R-:W-:Y:S02]  /*33630*/  STL [R1+0x43b0], R6 ;  /* 0x0043b00601007387 */ /* 0x000fe40000100800 */
[----:B------:R2:W-:Y:S01]  /*33640*/  STL.64 [R1+0x43a8], R4 ;  /* 0x0043a80401007387 */ /* 0x0005e20000100a00 */
[----:B0-----:R-:W3:Y:S01]  /*33650*/  LDL.LU R24, [R1+0xb0] ;  /* 0x0000b00001187983 */ /* 0x001ee20000300800 */
[----:B------:R-:W-:Y:S02]  /*33660*/  MOV R25, R3 ;  /* 0x0000000300197202 */ /* 0x000fe40000000f00 */
[----:B------:R-:W3:Y:S01]  /*33670*/  LDL.LU R3, [R1+0x43b4] ;  /* 0x0043b40001037983 */ /* 0x000ee20000300800 */
[----:B------:R-:W-:Y:S01]  /*33680*/  MOV R2, R27 ;  /* 0x0000001b00027202 */ /* 0x000fe20000000f00 */
[----:B------:R-:W3:Y:S01]  /*33690*/  LDL.LU R16, [R1+0x130] ;  /* 0x0001300001107983 */ /* 0x000ee20000300800 */
[----:B----4-:R-:W-:Y:S01]  /*336a0*/  MOV R27, R18 ;  /* 0x00000012001b7202 */ /* 0x010fe20000000f00 */
[----:B------:R-:W4:Y:S02]  /*336b0*/  LDL.LU R17, [R1+0x134] ;  /* 0x0001340001117983 */ /* 0x000f240000300800 */
[----:B-1----:R-:W-:Y:S01]  /*336c0*/  IMAD.MOV.U32 R26, RZ, RZ, R19 ;  /* 0x000000ffff1a7224 */ /* 0x002fe200078e0013 */
[----:B------:R-:W4:Y:S01]  /*336d0*/  LDL.LU R18, [R1+0x138] ;  /* 0x0001380001127983 */ /* 0x000f220000300800 */
[----:B------:R-:W4:Y:S02]  /*336e0*/  LDL.LU R19, [R1+0x13c] ;  /* 0x00013c0001137983 */ /* 0x000f240000300800 */
[----:B--2---:R-:W2:Y:S02]  /*336f0*/  LDL.LU R4, [R1+0x40] ;  /* 0x0000400001047983 */ /* 0x004ea40000300800 */
[----:B------:R-:W2:Y:S01]  /*33700*/  LDL.LU R5, [R1+0x44] ;  /* 0x0000440001057983 */ /* 0x000ea20000300800 */
[----:B------:R-:W2:Y:S01]  /*33710*/  LDL.LU R6, [R1+0x48] ;  /* 0x0000480001067983 */ /* 0x000ea20000300800 */
[----:B------:R-:W2:Y:S02]  /*33720*/  LDL.LU R7, [R1+0x4c] ;  /* 0x00004c0001077983 */ /* 0x000ea40000300800 */
[----:B------:R-:W-:-:S02]  /*33730*/  IMAD.MOV.U32 R0, RZ, RZ, R9 ;  /* 0x000000ffff007224 */ /* 0x000fc400078e0009 */
[----:B------:R-:W2:Y:S01]  /*33740*/  LDL.LU R8, [R1+0x120] ;  /* 0x0001200001087983 */ /* 0x000ea20000300800 */
[----:B------:R-:W2:Y:S01]  /*33750*/  LDL.LU R9, [R1+0x124] ;  /* 0x0001240001097983 */ /* 0x000ea20000300800 */
[----:B------:R-:W2:Y:S02]  /*33760*/  LDL.LU R10, [R1+0x128] ;  /* 0x00012800010a7983 */ /* 0x000ea40000300800 */
[----:B------:R-:W2:Y:S02]  /*33770*/  LDL.LU R11, [R1+0x12c] ;  /* 0x00012c00010b7983 */ /* 0x000ea40000300800 */
[----:B------:R-:W-:Y:S01]  /*33780*/  STL.64 [R1+0x4318], R26 ;  /* 0x0043181a01007387 */ /* 0x000fe20000100a00 */
[----:B---3--:R0:W-:Y:S02]  /*33790*/  STL.64 [R1+0x4310], R24 ;  /* 0x0043101801007387 */ /* 0x0081e40000100a00 */
[----:B0-----:R-:W-:Y:S01]  /*337a0*/  IMAD.MOV.U32 R25, RZ, RZ, R12 ;  /* 0x000000ffff197224 */ /* 0x001fe200078e000c */
[----:B------:R-:W-:Y:S01]  /*337b0*/  MOV R24, R13 ;  /* 0x0000000d00187202 */ /* 0x000fe20000000f00 */
[----:B------:R-:W3:Y:S01]  /*337c0*/  LDL.LU R12, [R1+0xe0] ;  /* 0x0000e000010c7983 */ /* 0x000ee20000300800 */
[----:B------:R-:W3:Y:S02]  /*337d0*/  LDL.LU R13, [R1+0xe4] ;  /* 0x0000e400010d7983 */ /* 0x000ee40000300800 */
[----:B------:R-:W2:Y:S02]  /*337e0*/  LDL.LU R14, [R1+0xe8] ;  /* 0x0000e800010e7983 */ /* 0x000ea40000300800 */
[----:B------:R-:W2:Y:S02]  /*337f0*/  LDL.LU R15, [R1+0xec] ;  /* 0x0000ec00010f7983 */ /* 0x000ea40000300800 */
[----:B--2---:R-:W-:Y:S01]  /*33800*/  STL.64 [R1+0x4368], R14 ;  /* 0x0043680e01007387 */ /* 0x004fe20000100a00 */
[----:B---3--:R0:W-:Y:S03]  /*33810*/  STL.64 [R1+0x4360], R12 ;  /* 0x0043600c01007387 */ /* 0x0081e60000100a00 */
[----:B0-----:R-:W2:Y:S01]  /*33820*/  LDL.LU R12, [R1+0xf0] ;  /* 0x0000f000010c7983 */ /* 0x001ea20000300800 */
[----:B------:R-:W2:Y:S02]  /*33830*/  LDL.LU R13, [R1+0xf4] ;  /* 0x0000f400010d7983 */ /* 0x000ea40000300800 */
[----:B------:R-:W3:Y:S01]  /*33840*/  LDL.LU R14, [R1+0xf8] ;  /* 0x0000f800010e7983 */ /* 0x000ee20000300800 */
[----:B------:R-:W-:Y:S01]  /*33850*/  MOV R15, R3 ;  /* 0x00000003000f7202 */ /* 0x000fe20000000f00 */
[C---:B------:R-:W-:Y:S04]  /*33860*/  HMMA.16816.F32.BF16 R4, R20.reuse, R24, R4 ;  /* 0x000000181404723c */ /* 0x040fe80000041804 */
[----:B---3--:R-:W-:Y:S01]  /*33870*/  STL.64 [R1+0x4378], R14 ;  /* 0x0043780e01007387 */ /* 0x008fe20000100a00 */
[----:B--2---:R0:W-:Y:S03]  /*33880*/  STL.64 [R1+0x4370], R12 ;  /* 0x0043700c01007387 */ /* 0x0041e60000100a00 */
[----:B0-----:R-:W2:Y:S01]  /*33890*/  LDL.LU R12, [R1+0x100] ;  /* 0x00010000010c7983 */ /* 0x001ea20000300800 */
[----:B------:R-:W2:Y:S02]  /*338a0*/  LDL.LU R13, [R1+0x104] ;  /* 0x00010400010d7983 */ /* 0x000ea40000300800 */
[----:B------:R-:W3:Y:S02]  /*338b0*/  LDL.LU R14, [R1+0x108] ;  /* 0x00010800010e7983 */ /* 0x000ee40000300800 */
[----:B------:R-:W3:Y:S11]  /*338c0*/  LDL.LU R15, [R1+0x10c] ;  /* 0x00010c00010f7983 */ /* 0x000ef60000300800 */
[----:B------:R-:W-:Y:S01]  /*338d0*/  MOV R3, R6 ;  /* 0x0000000600037202 */ /* 0x000fe20000000f00 */
[----:B---3--:R-:W-:Y:S01]  /*338e0*/  STL.64 [R1+0x4388], R14 ;  /* 0x0043880e01007387 */ /* 0x008fe20000100a00 */
[----:B--2---:R0:W-:Y:S03]  /*338f0*/  STL.64 [R1+0x4380], R12 ;  /* 0x0043800c01007387 */ /* 0x0041e60000100a00 */
[----:B0-----:R-:W2:Y:S01]  /*33900*/  LDL.LU R12, [R1+0x110] ;  /* 0x00011000010c7983 */ /* 0x001ea20000300800 */
[----:B------:R-:W2:Y:S02]  /*33910*/  LDL.LU R13, [R1+0x114] ;  /* 0x00011400010d7983 */ /* 0x000ea40000300800 */
[----:B------:R-:W2:Y:S02]  /*33920*/  LDL.LU R14, [R1+0x118] ;  /* 0x00011800010e7983 */ /* 0x000ea40000300800 */
[----:B------:R-:W2:Y:S01]  /*33930*/  LDL.LU R15, [R1+0x11c] ;  /* 0x00011c00010f7983 */ /* 0x000ea20000300800 */
[----:B------:R-:W-:Y:S01]  /*33940*/  STL [R1+0x42dc], R2 ;  /* 0x0042dc0201007387 */ /* 0x000fe20000100800 */
[----:B------:R0:W-:Y:S02]  /*33950*/  STL.64 [R1+0x40], R4 ;  /* 0x0000400401007387 */ /* 0x0001e40000100a00 */
[----:B------:R-:W-:Y:S02]  /*33960*/  STL [R1+0x4c], R7 ;  /* 0x00004c0701007387 */ /* 0x000fe40000100800 */
[----:B------:R-:W3:Y:S01]  /*33970*/  LDL.LU R6, [R1+0x43b0] ;  /* 0x0043b00001067983 */ /* 0x000ee20000300800 */
[----:B0-----:R-:W4:Y:S02]  /*33980*/  LDL.LU.64 R4, [R1+0x43a8] ;  /* 0x0043a80001047983 */ /* 0x001f240000300a00 */
[C---:B----4-:R-:W-:Y:S11]  /*33990*/  HMMA.16816.F32.BF16 R16, R20.reuse, R4, R16 ;  /* 0x000000041410723c */ /* 0x050ff60000041810 */
[----:B------:R-:W-:Y:S11]  /*339a0*/  @!UPT UIADD3 URZ, URZ, URZ, URZ ;  /* 0x0000003f3f3ff290 */ /* 0x000ff6000fffe03f */
[----:B------:R-:W-:Y:S01]  /*339b0*/  @!UPT UIADD3 URZ, URZ, URZ, URZ ;  /* 0x0000003f3f3ff290 */ /* 0x000fe2000fffe03f */
[----:B------:R0:W-:Y:S01]  /*339c0*/  STL.64 [R1+0x130], R16 ;  /* 0x0001301001007387 */ /* 0x0001e20000100a00 */
[----:B------:R1:W-:Y:S03]  /*339d0*/  STL [R1+0x138], R18 ;  /* 0x0001381201007387 */ /* 0x0003e60000100800 */
[----:B0-----:R-:W4:Y:S01]  /*339e0*/  LDL.LU.64 R16, [R1+0x43a0] ;  /* 0x0043a00001107983 */ /* 0x001f220000300a00 */
[----:B------:R-:W-:Y:S02]  /*339f0*/  IMAD.MOV.U32 R2, RZ, RZ, R19 ;  /* 0x000000ffff027224 */ /* 0x000fe400078e0013 */
[----:B-1----:R-:W2:Y:S01]  /*33a00*/  LDL.LU.64 R18, [R1+0x4398] ;  /* 0x0043980001127983 */ /* 0x002ea20000300a00 */
[----:B----4-:R-:W-:Y:S01]  /*33a10*/  HMMA.16816.F32.BF16 R20, R20, R16, R8 ;  /* 0x000000101414723c */ /* 0x010fe20000041808 */
[----:B------:R-:W-:Y:S02]  /*33a20*/  MOV R26, R16 ;  /* 0x00000010001a7202 */ /* 0x000fe40000000f00 */
[----:B------:R-:W-:-:S02]  /*33a30*/  MOV R7, R17 ;  /* 0x0000001100077202 */ /* 0x000fc40000000f00 */
[----:B------:R-:W2:Y:S11]  /*33a40*/  LDL.LU.64 R16, [R1+0x4390] ;  /* 0x0043900001107983 */ /* 0x000eb60000300a00 */
[----:B------:R-:W-:Y:S08]  /*33a50*/  @!UPT UIADD3 URZ, URZ, URZ, URZ ;  /* 0x0000003f3f3ff290 */ /* 0x000ff0000fffe03f */
[----:B------:R-:W-:Y:S01]  /*33a60*/  IMAD.MOV.U32 R11, RZ, RZ, R20 ;  /* 0x000000ffff0b7224 */ /* 0x000fe200078e0014 */
[----:B------:R-:W-:Y:S02]  /*33a70*/  MOV R10, R21 ;  /* 0x00000015000a7202 */ /* 0x000fe40000000f00 */
[----:B------:R-:W-:Y:S01]  /*33a80*/  MOV R9, R22 ;  /* 0x0000001600097202 */ /* 0x000fe20000000f00 */
[----:B------:R-:W-:Y:S02]  /*33a90*/  IMAD.MOV.U32 R8, RZ, RZ, R23 ;  /* 0x000000ffff087224 */ /* 0x000fe400078e0017 */
[----:B------:R-:W-:Y:S03]  /*33aa0*/  STL.64 [R1+0x4328], R10 ;  /* 0x0043280a01007387 */ /* 0x000fe60000100a00 */
[----:B------:R0:W-:Y:S02]  /*33ab0*/  STL.64 [R1+0x4320], R8 ;  /* 0x0043200801007387 */ /* 0x0001e40000100a00 */
[----:B0-----:R-:W4:Y:S01]  /*33ac0*/  LDL.LU R8, [R1+0xc0] ;  /* 0x0000c00001087983 */ /* 0x001f220000300800 */
[----:B------:R-:W4:Y:S02]  /*33ad0*/  LDL.LU R9, [R1+0xc4] ;  /* 0x0000c40001097983 */ /* 0x000f240000300800 */
[----:B------:R-:W2:Y:S02]  /*33ae0*/  LDL.LU R10, [R1+0xc8] ;  /* 0x0000c800010a7983 */ /* 0x000ea40000300800 */
[----:B------:R-:W-:-:S05]  /*33af0*/  IMAD.MOV.U32 R11, RZ, RZ, R28 ;  /* 0x000000ffff0b7224 */ /* 0x000fca00078e001c */
[----:B--2---:R-:W-:Y:S01]  /*33b00*/  STL.64 [R1+0x4338], R10 ;  /* 0x0043380a01007387 */ /* 0x004fe20000100a00 */
[----:B----4-:R3:W-:Y:S02]  /*33b10*/  STL.64 [R1+0x4330], R8 ;  /* 0x0043300801007387 */ /* 0x0107e40000100a00 */
[----:B---3--:R-:W-:Y:S02]  /*33b20*/  MOV R8, R6 ;  /* 0x0000000600087202 */ /* 0x008fe40000000f00 */
[----:B------:R-:W-:-:S07]  /*33b30*/  MOV R9, R0 ;  /* 0x0000000000097202 */ /* 0x000fce0000000f00 */
[C---:B------:R-:W-:Y:S11]  /*33b40*/  HMMA.16816.F32.BF16 R12, R16.reuse, R8, R12 ;  /* 0x00000008100c723c */ /* 0x040ff6000004180c */
[----:B------:R-:W-:Y:S11]  /*33b50*/  @!UPT UIADD3 URZ, URZ, URZ, URZ ;  /* 0x0000003f3f3ff290 */ /* 0x000ff6000fffe03f */
[----:B------:R-:W-:Y:S01]  /*33b60*/  @!UPT UIADD3 URZ, URZ, URZ, URZ ;  /* 0x0000003f3f3ff290 */ /* 0x000fe2000fffe03f */
[----:B------:R-:W-:Y:S01]  /*33b70*/  STL.64 [R1+0x160], R12 ;  /* 0x0001600c01007387 */ /* 0x000fe20000100a00 */
[----:B------:R0:W-:Y:S02]  /*33b80*/  STL [R1+0x168], R14 ;  /* 0x0001680e01007387 */ /* 0x0001e40000100800 */
[----:B------:R-:W-:Y:S02]  /*33b90*/  IMAD.MOV.U32 R28, RZ, RZ, R15 ;  /* 0x000000ffff1c7224 */ /* 0x000fe400078e000f */
        /* <DEDUP_REMOVED lines=9> */
[----:B------:R0:W-:Y:S01]  /*33c30*/  STL.64 [R1+0x4340], R24 ;  /* 0x0043401801007387 */ /* 0x0001e20000100a00 */
[----:B------:R-:W-:Y:S01]  /*33c40*/  MOV R20, R26 ;  /* 0x0000001a00147202 */ /* 0x000fe20000000f00 */
[----:B0-----:R-:W3:Y:S01]  /*33c50*/  LDL.LU R24, [R1+0xd0] ;  /* 0x0000d00001187983 */ /* 0x001ee20000300800 */
[----:B------:R-:W3:Y:S02]  /*33c60*/  LDL.LU R25, [R1+0xd4] ;  /* 0x0000d40001197983 */ /* 0x000ee40000300800 */
[----:B------:R-:W3:Y:S02]  /*33c70*/  LDL.LU R26, [R1+0xd8] ;  /* 0x0000d800011a7983 */ /* 0x000ee40000300800 */
[----:B------:R-:W3:Y:S01]  /*33c80*/  LDL.LU R27, [R1+0xdc] ;  /* 0x0000dc00011b7983 */ /* 0x000ee20000300800 */
[----:B--2---:R-:W-:Y:S11]  /*33c90*/  HMMA.16816.F32.BF16 R12, R16, R4, R12 ;  /* 0x00000004100c723c */ /* 0x004ff6000004180c */
[----:B------:R-:W-:Y:S11]  /*33ca0*/  @!UPT UIADD3 URZ, URZ, URZ, URZ ;  /* 0x0000003f3f3ff290 */ /* 0x000ff6000fffe03f */
[----:B------:R-:W-:Y:S01]  /*33cb0*/  @!UPT UIADD3 URZ, URZ, URZ, URZ ;  /* 0x0000003f3f3ff290 */ /* 0x000fe2000fffe03f */
[----:B------:R-:W-:Y:S01]  /*33cc0*/  STL.64 [R1+0x150], R12 ;  /* 0x0001500c01007387 */ /* 0x000fe20000100a00 */
[----:B------:R0:W-:Y:S01]  /*33cd0*/  STL [R1+0x158], R14 ;  /* 0x0001580e01007387 */ /* 0x0001e20000100800 */
[----:B------:R-:W-:Y:S02]  /*33ce0*/  MOV R0, R15 ;  /* 0x0000000f00007202 */ /* 0x000fe40000000f00 */
[----:B0-----:R-:W2:Y:S01]  /*33cf0*/  LDL.LU.64 R14, [R1+0x4368] ;  /* 0x00436800010e7983 */ /* 0x001ea20000300a00 */
[----:B------:R-:W2:Y:S01]  /*33d00*/  LDL.LU.64 R12, [R1+0x4360] ;  /* 0x00436000010c7983 */ /* 0x000ea20000300a00 */
[----:B------:R-:W-:-:S07]  /*33d10*/  MOV R21, R7 ;  /* 0x0000000700157202 */ /* 0x000fce0000000f00 */
[----:B--2---:R-:W-:Y:S01]  /*33d20*/  HMMA.16816.F32.BF16 R20, R16, R20, R12 ;  /* 0x000000141014723c */ /* 0x004fe2000004180c */
[----:B------:R-:W2:Y:S01]  /*33d30*/  LDL.LU.64 R14, [R1+0x4358] ;  /* 0x00435800010e7983 */ /* 0x000ea20000300a00 */
[----:B------:R-:W3:Y:S11]  /*33d40*/  LDL.LU.64 R12, [R1+0x4350] ;  /* 0x00435000010c7983 */ /* 0x000ef60000300a00 */
[----:B------:R-:W-:Y:S11]  /*33d50*/  @!UPT UIADD3 URZ, URZ, URZ, URZ ;  /* 0x0000003f3f3ff290 */ /* 0x000ff6000fffe03f */
[----:B------:R-:W-:Y:S01]  /*33d60*/  MOV R19, R20 ;  /* 0x0000001400137202 */ /* 0x000fe20000000f00 */
[----:B--2---:R-:W-:Y:S02]  /*33d70*/  IMAD.MOV.U32 R20, RZ, RZ, R15 ;  /* 0x000000ffff147224 */ /* 0x004fe400078e000f */
[----:B------:R-:W3:Y:S01]  /*33d80*/  LDL.LU R15, [R1+0x434c] ;  /* 0x00434c00010f7983 */ /* 0x000ee20000300800 */
[----:B------:R-:W-:Y:S01]  /*33d90*/  IMAD.MOV.U32 R18, RZ, RZ, R21 ;  /* 0x000000ffff127224 */ /* 0x000fe200078e0015 */
[----:B------:R-:W-:Y:S02]  /*33da0*/  MOV R17, R22 ;  /* 0x0000001600117202 */ /* 0x000fe40000000f00 */
[----:B------:R-:W-:Y:S01]  /*33db0*/  MOV R16, R23 ;  /* 0x0000001700107202 */ /* 0x000fe20000000f00 */
[----:B------:R-:W2:Y:S01]  /*33dc0*/  LDL.LU R21, [R1+0x84] ;  /* 0x0000840001157983 */ /* 0x000ea20000300800 */
[----:B------:R-:W2:Y:S01]  /*33dd0*/  LDL.LU R22, [R1+0x88] ;  /* 0x0000880001167983 */ /* 0x000ea20000300800 */
[----:B------:R-:W-:-:S02]  /*33de0*/  MOV R23, R29 ;  /* 0x0000001d00177202 */ /* 0x000fc40000000f00 */
[----:B------:R-:W4:Y:S01]  /*33df0*/  LDL.LU R29, [R1+0x4348] ;  /* 0x00434800011d7983 */ /* 0x000f220000300800 */
[----:B------:R-:W-:Y:S02]  /*33e00*/  STL.64 [R1+0x4258], R18 ;  /* 0x0042581201007387 */ /* 0x000fe40000100a00 */
[----:B------:R0:W-:Y:S02]  /*33e10*/  STL.64 [R1+0x4250], R16 ;  /* 0x0042501001007387 */ /* 0x0001e40000100a00 */
[----:B0-----:R-:W2:Y:S01]  /*33e20*/  LDL.LU.64 R16, [R1] ;  /* 0x0000000001107983 */ /* 0x001ea20000300a00 */
[----:B------:R-:W2:Y:S01]  /*33e30*/  LDL.LU.64 R18, [R1+0x8] ;  /* 0x0000080001127983 */ /* 0x000ea20000300a00 */
[C---:B---3--:R-:W-:Y:S02]  /*33e40*/  HMMA.16816.F32.BF16 R8, R12.reuse, R8, R24 ;  /* 0x000000080c08723c */ /* 0x048fe40000041818 */
[----:B------:R-:W3:Y:S11]  /*33e50*/  LDL.LU.64 R24, [R1+0x4340] ;  /* 0x0043400001187983 */ /* 0x000ef60000300a00 */
[----:B------:R-:W-:Y:S10]  /*33e60*/  @!UPT UIADD3 URZ, URZ, URZ, URZ ;  /* 0x0000003f3f3ff290 */ /* 0x000ff4000fffe03f */
[----:B------:R-:W-:Y:S01]  /*33e70*/  STL.64 [R1+0x110], R8 ;  /* 0x0001100801007387 */ /* 0x000fe20000100a00 */
[----:B------:R0:W-:Y:S03]  /*33e80*/  STL.64 [R1+0x118], R10 ;  /* 0x0001180a01007387 */ /* 0x0001e60000100a00 */
[----:B0-----:R-:W3:Y:S01]  /*33e90*/  LDL.LU.64 R10, [R1+0x4338] ;  /* 0x00433800010a7983 */ /* 0x001ee20000300a00 */
[----:B------:R-:W3:Y:S02]  /*33ea0*/  LDL.LU.64 R8, [R1+0x4330] ;  /* 0x0043300001087983 */ /* 0x000ee40000300a00 */
[C---:B---3--:R-:W-:Y:S01]  /*33eb0*/  HMMA.16816.F32.BF16 R24, R12.reuse, R24, R8 ;  /* 0x000000180c18723c */ /* 0x048fe20000041808 */
[----:B------:R-:W3:Y:S01]  /*33ec0*/  LDL.LU.64 R10, [R1+0x4328] ;  /* 0x00432800010a7983 */ /* 0x000ee20000300a00 */
[----:B------:R-:W2:Y:S11]  /*33ed0*/  LDL.LU.64 R8, [R1+0x4320] ;  /* 0x0043200001087983 */ /* 0x000eb60000300a00 */
[----:B------:R-:W-:Y:S10]  /*33ee0*/  @!UPT UIADD3 URZ, URZ, URZ, URZ ;  /* 0x0000003f3f3ff290 */ /* 0x000ff4000fffe03f */
[----:B------:R-:W-:Y:S01]  /*33ef0*/  STL.64 [R1+0x100], R24 ;  /* 0x0001001801007387 */ /* 0x000fe20000100a00 */
[----:B------:R0:W-:Y:S03]  /*33f00*/  STL.64 [R1+0x108], R26 ;  /* 0x0001081a01007387 */ /* 0x0001e60000100a00 */
[----:B0-----:R-:W2:Y:S01]  /*33f10*/  LDL.LU.64 R26, [R1+0x4318] ;  /* 0x00431800011a7983 */ /* 0x001ea20000300a00 */
[----:B------:R-:W2:Y:S02]  /*33f20*/  LDL.LU.64 R24, [R1+0x4310] ;  /* 0x0043100001187983 */ /* 0x000ea40000300a00 */
[----:B--2---:R-:W-:Y:S01]  /*33f30*/  HMMA.16816.F32.BF16 R4, R12, R4, R24 ;  /* 0x000000040c04723c */ /* 0x004fe20000041818 */
[----:B------:R-:W2:Y:S01]  /*33f40*/  LDL.LU.64 R26, [R1+0x4308] ;  /* 0x00430800011a7983 */ /* 0x000ea20000300a00 */
[----:B------:R-:W3:Y:S11]  /*33f50*/  LDL.LU.64 R24, [R1+0x4300] ;  /* 0x0043000001187983 */ /* 0x000ef60000300a00 */
[----:B------:R-:W-:Y:S10]  /*33f60*/  @!UPT UIADD3 URZ, URZ, URZ, URZ ;  /* 0x0000003f3f3ff290 */ /* 0x000ff4000fffe03f */
[----:B------:R-:W-:Y:S01]  /*33f70*/  STL.64 [R1+0xf0], R4 ;  /* 0x0000f00401007387 */ /* 0x000fe20000100a00 */
[----:B------:R-:W-:Y:S02]  /*33f80*/  STL.64 [R1+0xf8], R6 ;  /* 0x0000f80601007387 */ /* 0x000fe40000100a00 */
[----:B----4-:R-:W0:Y:S02]  /*33f90*/  LDSM.16.MT88.4 R4, [R29+0x27800] ;  /* 0x027800001d04783b */ /* 0x010e240000004200 */
[----:B0-----:R-:W-:Y:S02]  /*33fa0*/  STL.64 [R1+0x4268], R6 ;  /* 0x0042680601007387 */ /* 0x001fe40000100a00 */
[----:B------:R0:W-:Y:S02]  /*33fb0*/  STL.64 [R1+0x4260], R4 ;  /* 0x0042600401007387 */ /* 0x0001e40000100a00 */
[----:B0-----:R-:W4:Y:S01]  /*33fc0*/  LDL.LU R4, [R1+0x90] ;  /* 0x0000900001047983 */ /* 0x001f220000300800 */
[----:B------:R-:W4:Y:S02]  /*33fd0*/  LDL.LU R5, [R1+0x94] ;  /* 0x0000940001057983 */ /* 0x000f240000300800 */
[----:B------:R-:W4:Y:S02]  /*33fe0*/  LDL.LU R6, [R1+0x98] ;  /* 0x0000980001067983 */ /* 0x000f240000300800 */
[----:B------:R-:W4:Y:S01]  /*33ff0*/  LDL.LU R7, [R1+0x9c] ;  /* 0x00009c0001077983 */ /* 0x000f220000300800 */
[----:B------:R2:W-:Y:S02]  /*34000*/  STL.64 [R1+0x42d0], R18 ;  /* 0x0042d01201007387 */ /* 0x0005e40000100a00 */
[----:B--2---:R-:W-:-:S02]  /*34010*/  MOV R18, R26 ;  /* 0x0000001a00127202 */ /* 0x004fc40000000f00 */
[----:B------:R-:W-:Y:S01]  /*34020*/  MOV R19, R27 ;  /* 0x0000001b00137202 */ /* 0x000fe20000000f00 */
[----:B----4-:R-:W-:Y:S07]  /*34030*/  HMMA.16816.F32.BF16 R4, R12, R16, R4 ;  /* 0x000000100c04723c */ /* 0x010fee0000041804 */
[----:B---3--:R-:W-:Y:S01]  /*34040*/  MOV R16, R24 ;  /* 0x0000001800107202 */ /* 0x008fe20000000f00 */
[----:B------:R-:W-:Y:S11]  /*34050*/  IMAD.MOV.U32 R17, RZ, RZ, R25 ;  /* 0x000000ffff117224 */ /* 0x000ff600078e0019 */
[----:B------:R-:W-:Y:S04]  /*34060*/  @!UPT UIADD3 URZ, URZ, URZ, URZ ;  /* 0x0000003f3f3ff290 */ /* 0x000fe8000fffe03f */
[----:B------:R-:W-:Y:S01]  /*34070*/  STL.64 [R1+0xc0], R4 ;  /* 0x0000c00401007387 */ /* 0x000fe20000100a00 */
[----:B------:R-:W-:Y:S02]  /*34080*/  STL.64 [R1+0xc8], R6 ;  /* 0x0000c80601007387 */ /* 0x000fe40000100a00 */
[----:B------:R-:W2:Y:S02]  /*34090*/  LDL.LU R24, [R1+0x42fc] ;  /* 0x0042fc0001187983 */ /* 0x000ea40000300800 */
[----:B------:R-:W2:Y:S01]  /*340a0*/  LDL.LU R25, [R1+0x42f8] ;  /* 0x0042f80001197983 */ /* 0x000ea20000300800 */
[----:B------:R-:W2:Y:S01]  /*340b0*/  LDL.LU R26, [R1+0x42f4] ;  /* 0x0042f400011a7983 */ /* 0x000ea20000300800 */
[----:B------:R-:W2:Y:S02]  /*340c0*/  LDL.LU R27, [R1+0x42f0] ;  /* 0x0042f000011b7983 */ /* 0x000ea40000300800 */
[----:B------:R0:W-:Y:S02]  /*340d0*/  STL.64 [R1+0x42e8], R18 ;  /* 0x0042e81201007387 */ /* 0x0001e40000100a00 */
[----:B------:R-:W-:Y:S01]  /*340e0*/  STL.64 [R1+0x42e0], R16 ;  /* 0x0042e01001007387 */ /* 0x000fe20000100a00 */
[----:B------:R-:W3:Y:S04]  /*340f0*/  LDL R14, [R1+0x38] ;  /* 0x00003800010e7983 */ /* 0x000ee80000100800 */
[----:B------:R-:W3:Y:S04]  /*34100*/  LDL R15, [R1+0x3c] ;  /* 0x00003c00010f7983 */ /* 0x000ee80000100800 */
[----:B0-----:R-:W2:Y:S01]  /*34110*/  LDL.64 R18, [R1+0x28] ;  /* 0x0000280001127983 */ /* 0x001ea20000100a00 */
[----:B------:R-:W-:Y:S01]  /*34120*/  MOV R6, R9 ;  /* 0x0000000900067202 */ /* 0x000fe20000000f00 */
[----:B------:R-:W-:-:S02]  /*34130*/  IMAD.MOV.U32 R7, RZ, RZ, R8 ;  /* 0x000000ffff077224 */ /* 0x000fc400078e0008 */
[----:B------:R-:W-:Y:S01]  /*34140*/  IMAD.MOV.U32 R4, RZ, RZ, R11 ;  /* 0x000000ffff047224 */ /* 0x000fe200078e000b */
[----:B------:R-:W-:Y:S01]  /*34150*/  MOV R5, R10 ;  /* 0x0000000a00057202 */ /* 0x000fe20000000f00 */
[----:B------:R-:W4:Y:S01]  /*34160*/  LDL.LU R8, [R1+0xa0] ;  /* 0x0000a00001087983 */ /* 0x000f220000300800 */
[----:B------:R-:W4:Y:S02]  /*34170*/  LDL.LU R9, [R1+0xa4] ;  /* 0x0000a40001097983 */ /* 0x000f240000300800 */
[----:B------:R-:W4:Y:S02]  /*34180*/  LDL.LU R10, [R1+0xa8] ;  /* 0x0000a800010a7983 */ /* 0x000f240000300800 */
[----:B------:R-:W4:Y:S01]  /*34190*/  LDL.LU R11, [R1+0xac] ;  /* 0x0000ac00010b7983 */ /* 0x000f220000300800 */
[----:B------:R0:W-:Y:S01]  /*341a0*/  STL.64 [R1+0x4278], R6 ;  /* 0x0042780601007387 */ /* 0x0001e20000100a00 */
[----:B------:R1:W-:Y:S03]  /*341b0*/  STL.64 [R1+0x4270], R4 ;  /* 0x0042700401007387 */ /* 0x0003e60000100a00 */
[----:B0-----:R-:W4:Y:S01]  /*341c0*/  LDL.LU.64 R6, [R1+0x18] ;  /* 0x0000180001067983 */ /* 0x001f220000300a00 */
[----:B--2---:R-:W-:Y:S01]  /*341d0*/  HMMA.16816.F32.BF16 R20, R24, R18, R20 ;  /* 0x000000121814723c */ /* 0x004fe20000041814 */
[----:B-1----:R-:W-:-:S02]  /*341e0*/  MOV R5, R18 ;  /* 0x0000001200057202 */ /* 0x002fc40000000f00 */
[----:B------:R-:W-:Y:S02]  /*341f0*/  MOV R4, R19 ;  /* 0x0000001300047202 */ /* 0x000fe40000000f00 */
[----:B------:R-:W3:Y:S01]  /*34200*/  LDL.LU.64 R18, [R1+0x42e8] ;  /* 0x0042e80001127983 */ /* 0x000ee20000300a00 */
[----:B------:R-:W3:Y:S11]  /*34210*/  LDL.LU.64 R16, [R1+0x42e0] ;  /* 0x0042e00001107983 */ /* 0x000ef60000300a00 */
[----:B------:R-:W-:Y:S06]  /*34220*/  @!UPT UIADD3 URZ, URZ, URZ, URZ ;  /* 0x0000003f3f3ff290 */ /* 0x000fec000fffe03f */
[----:B------:R-:W-:Y:S01]  /*34230*/  STL.64 [R1+0x41d8], R22 ;  /* 0x0041d81601007387 */ /* 0x000fe20000100a00 */
[----:B------:R0:W-:Y:S03]  /*34240*/  STL.64 [R1+0x41d0], R20 ;  /* 0x0041d01401007387 */ /* 0x0001e60000100a00 */
[----:B0-----:R-:W2:Y:S01]  /*34250*/  LDL.LU R20, [R1+0x130] ;  /* 0x0001300001147983 */ /* 0x001ea20000300800 */
[----:B------:R-:W2:Y:S02]  /*34260*/  LDL.LU R21, [R1+0x134] ;  /* 0x0001340001157983 */ /* 0x000ea40000300800 */
[----:B------:R-:W2:Y:S02]  /*34270*/  LDL.LU R22, [R1+0x138] ;  /* 0x0001380001167983 */ /* 0x000ea40000300800 */
[----:B------:R-:W-:Y:S02]  /*34280*/  IMAD.MOV.U32 R23, RZ, RZ, R2 ;  /* 0x000000ffff177224 */ /* 0x000fe400078e0002 */
[----:B------:R-:W3:Y:S04]  /*34290*/  LDL.LU R2, [R1+0x42dc] ;  /* 0x0042dc0001027983 */ /* 0x000ee80000300800 */
[----:B--2---:R0:W-:Y:S01]  /*342a0*/  STL.64 [R1+0x4288], R22 ;  /* 0x0042881601007387 */ /* 0x0041e20000100a00 */
[----:B------:R1:W-:Y:S01]  /*342b0*/  STL.64 [R1+0x4280], R20 ;  /* 0x0042801401007387 */ /* 0x0003e20000100a00 */
[----:B0-----:R-:W-:-:S02]  /*342c0*/  MOV R22, R3 ;  /* 0x0000000300167202 */ /* 0x001fc40000000f00 */
[----:B-1----:R-:W2:Y:S01]  /*342d0*/  LDL.LU R20, [R1+0x40] ;  /* 0x0000400001147983 */ /* 0x002ea20000300800 */
[----:B------:R-:W2:Y:S02]  /*342e0*/  LDL.LU R21, [R1+0x44] ;  /* 0x0000440001157983 */ /* 0x000ea40000300800 */
[----:B------:R-:W2:Y:S02]  /*342f0*/  LDL.LU R3, [R1+0x42d8] ;  /* 0x0042d80001037983 */ /* 0x000ea40000300800 */
[----:B------:R-:W2:Y:S01]  /*34300*/  LDL.LU R23, [R1+0x4c] ;  /* 0x00004c0001177983 */ /* 0x000ea20000300800 */
[C---:B---3--:R-:W-:Y:S01]  /*34310*/  HMMA.16816.F32.BF16 R12, R24.reuse, R14, R16 ;  /* 0x0000000e180c723c */ /* 0x048fe20000041810 */
[----:B--2---:R-:W-:Y:S01]  /*34320*/  STL.64 [R1+0x4298], R22 ;  /* 0x0042981601007387 */ /* 0x004fe20000100a00 */
[----:B------:R-:W-:Y:S02]  /*34330*/  STL.64 [R1+0x4290], R20 ;  /* 0x0042901401007387 */ /* 0x000fe40000100a00 */
[----:B------:R-:W2:Y:S11]  /*34340*/  LDL.LU.64 R18, [R1+0x42d0] ;  /* 0x0042d00001127983 */ /* 0x000eb60000300a00 */
[----:B------:R-:W-:Y:S08]  /*34350*/  @!UPT UIADD3 URZ, URZ, URZ, URZ ;  /* 0x0000003f3f3ff290 */ /* 0x000ff0000fffe03f */
[----:B------:R-:W-:Y:S01]  /*34360*/  STL.64 [R1+0xb0], R12 ;  /* 0x0000b00c01007387 */ /* 0x000fe20000100a00 */
[----:B------:R-:W-:Y:S02]  /*34370*/  STL.64 [R1+0xb8], R14 ;  /* 0x0000b80e01007387 */ /* 0x000fe40000100a00 */
[----:B------:R-:W0:Y:S02]  /*34380*/  LDSM.16.MT88.4 R12, [R3+0x27800] ;  /* 0x02780000030c783b */ /* 0x000e240000004200 */
[----:B0-----:R0:W-:Y:S04]  /*34390*/  STL.64 [R1+0x4218], R14 ;  /* 0x0042180e01007387 */ /* 0x0011e80000100a00 */
[----:B0-----:R-:W3:Y:S01]  /*343a0*/  LDL R15, [R1+0x720] ;  /* 0x00072000010f7983 */ /* 0x001ee20000100800 */
[----:B----4-:R-:W-:Y:S01]  /*343b0*/  HMMA.16816.F32.BF16 R8, R24, R6, R8 ;  /* 0x000000061808723c */ /* 0x010fe20000041808 */
[----:B------:R0:W-:Y:S02]  /*343c0*/  STL.64 [R1+0x4210], R12 ;  /* 0x0042100c01007387 */ /* 0x0001e40000100a00 */
[----:B---3--:R1:W-:Y:S01]  /*343d0*/  STL [R1+0x42a0], R15 ;  /* 0x0042a00f01007387 */ /* 0x0083e20000100800 */
[----:B0-----:R-:W3:Y:S02]  /*343e0*/  LDL.LU R12, [R1+0x50] ;  /* 0x00005000010c7983 */ /* 0x001ee40000300800 */
[----:B------:R-:W3:Y:S02]  /*343f0*/  LDL.LU R13, [R1+0x54] ;  /* 0x00005400010d7983 */ /* 0x000ee40000300800 */
[----:B------:R-:W3:Y:S01]  /*34400*/  LDL.LU R14, [R1+0x58] ;  /* 0x00005800010e7983 */ /* 0x000ee20000300800 */
[----:B-1----:R-:W-:-:S02]  /*34410*/  MOV R15, R2 ;  /* 0x00000002000f7202 */ /* 0x002fc40000000f00 */
[----:B------:R-:W4:Y:S11]  /*34420*/  LDL.LU R2, [R1+0x42c8] ;  /* 0x0042c80001027983 */ /* 0x000f360000300800 */
[----:B------:R-:W-:Y:S01]  /*34430*/  @!UPT UIADD3 URZ, URZ, URZ, URZ ;  /* 0x0000003f3f3ff290 */ /* 0x000fe2000fffe03f */
[----:B------:R-:W-:Y:S02]  /*34440*/  STL.64 [R1+0x180], R8 ;  /* 0x0001800801007387 */ /* 0x000fe40000100a00 */
[----:B------:R0:W-:Y:S02]  /*34450*/  STL.64 [R1+0x188], R10 ;  /* 0x0001880a01007387 */ /* 0x0001e40000100a00 */
[----:B0-----:R-:W2:Y:S01]  /*34460*/  LDL.LU.64 R10, [R1+0x42c0] ;  /* 0x0042c000010a7983 */ /* 0x001ea20000300a00 */
[----:B------:R-:W2:Y:S01]  /*34470*/  LDL.LU.64 R8, [R1+0x42b8] ;  /* 0x0042b80001087983 */ /* 0x000ea20000300a00 */
[----:B------:R-:W-:Y:S01]  /*34480*/  MOV R22, R5 ;  /* 0x0000000500167202 */ /* 0x000fe20000000f00 */
[----:B------:R-:W-:Y:S01]  /*34490*/  IMAD.MOV.U32 R23, RZ, RZ, R4 ;  /* 0x000000ffff177224 */ /* 0x000fe200078e0004 */
[----:B--2---:R-:W-:Y:S01]  /*344a0*/  HMMA.16816.F32.BF16 R24, R24, R18, R8 ;  /* 0x000000121818723c */ /* 0x004fe20000041808 */
[----:B------:R-:W3:Y:S01]  /*344b0*/  LDL.LU.64 R10, [R1+0x42b0] ;  /* 0x0042b000010a7983 */ /* 0x000ee20000300a00 */
[----:B------:R-:W3:Y:S11]  /*344c0*/  LDL.LU.64 R8, [R1+0x42a8] ;  /* 0x0042a80001087983 */ /* 0x000ef60000300a00 */
[----:B------:R-:W-:Y:S10]  /*344d0*/  @!UPT UIADD3 URZ, URZ, URZ, URZ ;  /* 0x0000003f3f3ff290 */ /* 0x000ff4000fffe03f */
[----:B------:R-:W-:Y:S01]  /*344e0*/  STL.64 [R1+0xa0], R24 ;  /* 0x0000a01801007387 */ /* 0x000fe20000100a00 */
[----:B------:R0:W-:Y:S03]  /*344f0*/  STL.64 [R1+0xa8], R26 ;  /* 0x0000a81a01007387 */ /* 0x0001e60000100a00 */
[----:B0-----:R-:W2:Y:S01]  /*34500*/  LDL.LU.64 R26, [R1+0x38] ;  /* 0x00003800011a7983 */ /* 0x001ea20000300a00 */
[C---:B---3--:R-:W-:Y:S03]  /*34510*/  HMMA.16816.F32.BF16 R20, R8.reuse, R22, R12 ;  /* 0x000000160814723c */ /* 0x048fe6000004180c */
[----:B------:R-:W3:Y:S11]  /*34520*/  LDL.LU R15, [R1+0x42a0] ;  /* 0x0042a000010f7983 */ /* 0x000ef60000300800 */
[----:B------:R-:W-:Y:S09]  /*34530*/  @!UPT UIADD3 URZ, URZ, URZ, URZ ;  /* 0x0000003f3f3ff290 */ /* 0x000ff2000fffe03f */
[----:B------:R-:W-:Y:S01]  /*34540*/  STL.64 [R1+0x90], R20 ;  /* 0x0000901401007387 */ /* 0x000fe20000100a00 */
[----:B------:R0:W-:Y:S03]  /*34550*/  STL.64 [R1+0x98], R22 ;  /* 0x0000981601007387 */ /* 0x0001e60000100a00 */
[----:B0-----:R-:W3:Y:S01]  /*34560*/  LDL.LU.64 R22, [R1+0x4298] ;  /* 0x0042980001167983 */ /* 0x001ee20000300a00 */
[----:B------:R-:W3:Y:S01]  /*34570*/  LDL.LU.64 R20, [R1+0x4290] ;  /* 0x0042900001147983 */ /* 0x000ee20000300a00 */
[----:B--2---:R-:W-:Y:S01]  /*34580*/  MOV R5, R26 ;  /* 0x0000001a00057202 */ /* 0x004fe20000000f00 */
[----:B------:R-:W-:Y:S01]  /*34590*/  IMAD.MOV.U32 R4, RZ, RZ, R27 ;  /* 0x000000ffff047224 */ /* 0x000fe200078e001b */
[----:B---3--:R-:W-:Y:S01]  /*345a0*/  HMMA.16816.F32.BF16 R20, R8, R26, R20 ;  /* 0x0000001a0814723c */ /* 0x008fe20000041814 */
[----:B----4-:R-:W0:Y:S11]  /*345b0*/  LDSM.16.MT88.4 R24, [R2+0x28000] ;  /* 0x028000000218783b */ /* 0x010e360000004200 */
[----:B------:R-:W-:Y:S11]  /*345c0*/  @!UPT UIADD3 URZ, URZ, URZ, URZ ;  /* 0x0000003f3f3ff290 */ /* 0x000ff6000fffe03f */
[----:B------:R-:W-:Y:S01]  /*345d0*/  STL.64 [R1+0x40], R20 ;  /* 0x0000401401007387 */ /* 0x000fe20000100a00 */
[----:B------:R1:W-:Y:S03]  /*345e0*/  STL.64 [R1+0x48], R22 ;  /* 0x0000481601007387 */ /* 0x0003e60000100a00 */
[----:B-1----:R-:W2:Y:S01]  /*345f0*/  LDL.LU.64 R22, [R1+0x4288] ;  /* 0x0042880001167983 */ /* 0x002ea20000300a00 */
[----:B------:R-:W2:Y:S03]  /*34600*/  LDL.LU.64 R20, [R1+0x4280] ;  /* 0x0042800001147983 */ /* 0x000ea60000300a00 */
[----:B0-----:R0:W-:Y:S01]  /*34610*/  STL.64 [R1+0x41e8], R26 ;  /* 0x0041e81a01007387 */ /* 0x0011e20000100a00 */
[----:B------:R-:W-:Y:S01]  /*34620*/  STL.64 [R1+0x41e0], R24 ;  /* 0x0041e01801007387 */ /* 0x000fe20000100a00 */
[----:B0-----:R-:W-:-:S02]  /*34630*/  MOV R26, R5 ;  /* 0x00000005001a7202 */ /* 0x001fc40000000f00 */
[----:B------:R-:W-:-:S05]  /*34640*/  MOV R27, R4 ;  /* 0x00000004001b7202 */ /* 0x000fca0000000f00 */
[----:B------:R-:W-:Y:S02]  /*34650*/  STL.64 [R1+0x4240], R26 ;  /* 0x0042401a01007387 */ /* 0x000fe40000100a00 */
[----:B------:R-:W0:Y:S04]  /*34660*/  LDSM.16.M88.4 R24, [R15+0x200] ;  /* 0x000200000f18783b */ /* 0x000e280000000200 */
[----:B------:R-:W-:Y:S01]  /*34670*/  STL [R1+0x41c8], R2 ;  /* 0x0041c80201007387 */ /* 0x000fe20000100800 */
[----:B0-----:R-:W-:Y:S01]  /*34680*/  STL.64 [R1+0x50], R24 ;  /* 0x0000501801007387 */ /* 0x001fe20000100a00 */
[----:B------:R2:W-:Y:S02]  /*34690*/  STL.64 [R1+0x58], R26 ;  /* 0x0000581a01007387 */ /* 0x0005e40000100a00 */
[----:B--2---:R-:W-:Y:S07]  /*346a0*/  HMMA.16816.F32.BF16 R24, R8, R6, R20 ;  /* 0x000000060818723c */ /* 0x004fee0000041814 */
[----:B------:R-:W-:Y:S01]  /*346b0*/  IMAD.MOV.U32 R23, RZ, RZ, R6 ;  /* 0x000000ffff177224 */ /* 0x000fe200078e0006 */
[----:B------:R-:W-:-:S02]  /*346c0*/  MOV R22, R7 ;  /* 0x0000000700167202 */ /* 0x000fc40000000f00 */
[----:B------:R-:W0:Y:S11]  /*346d0*/  LDSM.16.M88.4 R4, [R15+0x8200] ;  /* 0x008200000f04783b */ /* 0x000e360000000200 */
[----:B------:R-:W-:Y:S02]  /*346e0*/  @!UPT UIADD3 URZ, URZ, URZ, URZ ;  /* 0x0000003f3f3ff290 */ /* 0x000fe4000fffe03f */
[----:B------:R1:W-:Y:S01]  /*346f0*/  STL.64 [R1+0xe0], R24 ;  /* 0x0000e01801007387 */ /* 0x0003e20000100a00 */
[----:B------:R2:W-:Y:S03]  /*34700*/  STL.64 [R1+0xe8], R26 ;  /* 0x0000e81a01007387 */ /* 0x0005e60000100a00 */
[----:B-1----:R-:W3:Y:S01]  /*34710*/  LDL.LU R24, [R1+0x160] ;  /* 0x0001600001187983 */ /* 0x002ee20000300800 */
[----:B------:R-:W3:Y:S02]  /*34720*/  LDL.LU R25, [R1+0x164] ;  /* 0x0001640001197983 */ /* 0x000ee40000300800 */
[----:B--2---:R-:W3:Y:S01]  /*34730*/  LDL.LU R26, [R1+0x168] ;  /* 0x00016800011a7983 */ /* 0x004ee20000300800 */
[----:B------:R-:W-:Y:S01]  /*34740*/  MOV R27, R28 ;  /* 0x0000001c001b7202 */ /* 0x000fe20000000f00 */
[----:B0-----:R-:W-:Y:S01]  /*34750*/  STL.64 [R1+0x80], R4 ;  /* 0x0000800401007387 */ /* 0x001fe20000100a00 */
[----:B------:R0:W-:Y:S02]  /*34760*/  STL.64 [R1+0x88], R6 ;  /* 0x0000880601007387 */ /* 0x0001e40000100a00 */
[----:B------:R-:W-:Y:S01]  /*34770*/  IMAD.MOV.U32 R2, RZ, RZ, R4 ;  /* 0x000000ffff027224 */ /* 0x000fe200078e0004 */
[----:B------:R-:W-:Y:S01]  /*34780*/  MOV R28, R5 ;  /* 0x00000005001c7202 */ /* 0x000fe20000000f00 */
[----:B0-----:R-:W2:Y:S01]  /*34790*/  LDL.LU.64 R6, [R1+0x4278] ;  /* 0x0042780001067983 */ /* 0x001ea20000300a00 */
[----:B------:R-:W2:Y:S01]  /*347a0*/  LDL.LU.64 R4, [R1+0x4270] ;  /* 0x0042700001047983 */ /* 0x000ea20000300a00 */
[----:B------:R-:W-:Y:S01]  /*347b0*/  MOV R21, R18 ;  /* 0x0000001200157202 */ /* 0x000fe20000000f00 */
[----:B------:R-:W-:Y:S01]  /*347c0*/  IMAD.MOV.U32 R20, RZ, RZ, R19 ;  /* 0x000000ffff147224 */ /* 0x000fe200078e0013 */
[----:B--2---:R-:W-:Y:S01]  /*347d0*/  HMMA.16816.F32.BF16 R8, R8, R18, R4 ;  /* 0x000000120808723c */ /* 0x004fe20000041804 */
[----:B------:R-:W0:Y:S04]  /*347e0*/  LDSM.16.M88.4 R16, [R15+0x10200] ;  /* 0x010200000f10783b */ /* 0x000e280000000200 */
[----:B------:R-:W3:Y:S01]  /*347f0*/  LDL.LU.64 R6, [R1+0x4268] ;  /* 0x0042680001067983 */ /* 0x000ee20000300a00 */
[----:B------:R-:W3:Y:S02]  /*34800*/  LDL.LU.64 R4, [R1+0x4260] ;  /* 0x0042600001047983 */ /* 0x000ee40000300a00 */
[----:B------:R-:W1:Y:S11]  /*34810*/  LDSM.16.M88.4 R12, [R15+0x18200] ;  /* 0x018200000f0c783b */ /* 0x000e760000000200 */
[----:B------:R-:W-:Y:S04]  /*34820*/  @!UPT UIADD3 URZ, URZ, URZ, URZ ;  /* 0x0000003f3f3ff290 */ /* 0x000fe8000fffe03f */
[----:B------:R-:W-:Y:S01]  /*34830*/  STL.64 [R1+0xd0], R8 ;  /* 0x0000d00801007387 */ /* 0x000fe20000100a00 */
[----:B------:R2:W-:Y:S03]  /*34840*/  STL.64 [R1+0xd8], R10 ;  /* 0x0000d80a01007387 */ /* 0x0005e60000100a00 */
[----:B--2---:R-:W3:Y:S04]  /*34850*/  LDL.LU.64 R10, [R1+0x28] ;  /* 0x00002800010a7983 */ /* 0x004ee80000300a00 */
[----:B0-----:R-:W-:Y:S01]  /*34860*/  STL.64 [R1+0x70], R16 ;  /* 0x0000701001007387 */ /* 0x001fe20000100a00 */
[----:B------:R0:W-:Y:S03]  /*34870*/  STL.64 [R1+0x78], R18 ;  /* 0x0000781201007387 */ /* 0x0001e60000100a00 */
[----:B0-----:R-:W2:Y:S01]  /*34880*/  LDL.LU.64 R18, [R1+0x4258] ;  /* 0x0042580001127983 */ /* 0x001ea20000300a00 */
[----:B------:R-:W4:Y:S02]  /*34890*/  LDL.LU.64 R16, [R1+0x4250] ;  /* 0x0042500001107983 */ /* 0x000f240000300a00 */
[----:B-1----:R2:W-:Y:S02]  /*348a0*/  STL.64 [R1+0x60], R12 ;  /* 0x0000600c01007387 */ /* 0x0025e40000100a00 */
[----:B------:R4:W-:Y:S01]  /*348b0*/  STL.64 [R1+0x68], R14 ;  /* 0x0000680e01007387 */ /* 0x0009e20000100a00 */
[----:B--2---:R-:W-:Y:S01]  /*348c0*/  MOV R12, R19 ;  /* 0x00000013000c7202 */ /* 0x004fe20000000f00 */
[----:B----4-:R-:W-:Y:S01]  /*348d0*/  IMAD.MOV.U32 R14, RZ, RZ, R17 ;  /* 0x000000ffff0e7224 */ /* 0x010fe200078e0011 */
[----:B------:R-:W-:-:S02]  /*348e0*/  MOV R15, R16 ;  /* 0x00000010000f7202 */ /* 0x000fc40000000f00 */
[----:B------:R-:W-:-:S03]  /*348f0*/  MOV R13, R18 ;  /* 0x00000012000d7202 */ /* 0x000fc60000000f00 */
[----:B------:R-:W-:Y:S02]  /*34900*/  STL.64 [R1+0x4228], R14 ;  /* 0x0042280e01007387 */ /* 0x000fe40000100a00 */
[----:B------:R0:W-:Y:S02]  /*34910*/  STL.64 [R1+0x4220], R12 ;  /* 0x0042200c01007387 */ /* 0x0001e40000100a00 */
[----:B0-----:R-:W2:Y:S01]  /*34920*/  LDL.LU R12, [R1+0x150] ;  /* 0x00015000010c7983 */ /* 0x001ea20000300800 */
[----:B------:R-:W2:Y:S02]  /*34930*/  LDL.LU R13, [R1+0x154] ;  /* 0x00015400010d7983 */ /* 0x000ea40000300800 */
[----:B------:R-:W4:Y:S01]  /*34940*/  LDL.LU R14, [R1+0x158] ;  /* 0x00015800010e7983 */ /* 0x000f220000300800 */
[----:B------:R-:W-:Y:S02]  /*34950*/  MOV R15, R0 ;  /* 0x00000000000f7202 */ /* 0x000fe40000000f00 */
[----:B------:R-:W2:Y:S01]  /*34960*/  LDL.LU R0, [R1+0x4248] ;  /* 0x0042480001007983 */ /* 0x000ea20000300800 */
[----:B---3--:R-:W-:Y:S03]  /*34970*/  HMMA.16816.F32.BF16 R24, R4, R10, R24 ;  /* 0x0000000a0418723c */ /* 0x008fe60000041818 */
[----:B--2---:R-:W0:Y:S04]  /*34980*/  LDSM.16.MT88.4 R16, [R0+0x28000] ;  /* 0x028000000010783b */ /* 0x004e280000004200 */
[----:B----4-:R-:W-:Y:S01]  /*34990*/  STL.64 [R1+0x4238], R14 ;  /* 0x0042380e01007387 */ /* 0x010fe20000100a00 */
[----:B------:R1:W-:Y:S03]  /*349a0*/  STL.64 [R1+0x4230], R12 ;  /* 0x0042300c01007387 */ /* 0x0003e60000100a00 */
[----:B-1----:R-:W2:Y:S01]  /*349b0*/  LDL.LU R12, [R1+0x170] ;  /* 0x00017000010c7983 */ /* 0x002ea20000300800 */
[----:B------:R-:W2:Y:S02]  /*349c0*/  LDL.LU R13, [R1+0x174] ;  /* 0x00017400010d7983 */ /* 0x000ea40000300800 */
[----:B------:R-:W2:Y:S02]  /*349d0*/  LDL.LU R14, [R1+0x178] ;  /* 0x00017800010e7983 */ /* 0x000ea40000300800 */
[----:B------:R-:W2:Y:S01]  /*349e0*/  LDL.LU R15, [R1+0x17c] ;  /* 0x00017c00010f7983 */ /* 0x000ea20000300800 */
[----:B0-----:R-:W-:Y:S01]  /*349f0*/  STL.64 [R1+0x41b0], R18 ;  /* 0x0041b01201007387 */ /* 0x001fe20000100a00 */
[----:B------:R0:W-:Y:S02]  /*34a00*/  STL.64 [R1+0x41a8], R16 ;  /* 0x0041a81001007387 */ /* 0x0001e40000100a00 */
[----:B0-----:R-:W-:Y:S01]  /*34a10*/  MOV R17, R10 ;  /* 0x0000000a00117202 */ /* 0x001fe20000000f00 */
[----:B------:R-:W-:-:S02]  /*34a20*/  IMAD.MOV.U32 R16, RZ, RZ, R11 ;  /* 0x000000ffff107224 */ /* 0x000fc400078e000b */
[----:B------:R-:W0:Y:S04]  /*34a30*/  LDSM.16.MT88.4 R8, [R29+0x28000] ;  /* 0x028000001d08783b */ /* 0x000e280000004200 */
[----:B------:R-:W-:Y:S01]  /*34a40*/  STL.64 [R1+0x120], R24 ;  /* 0x0001201801007387 */ /* 0x000fe20000100a00 */
[----:B------:R1:W-:Y:S01]  /*34a50*/  STL.64 [R1+0x128], R26 ;  /* 0x0001281a01007387 */ /* 0x0003e20000100a00 */
[----:B------:R-:W-:Y:S01]  /*34a60*/  MOV R19, R22 ;  /* 0x0000001600137202 */ /* 0x000fe20000000f00 */
[----:B------:R-:W-:Y:S01]  /*34a70*/  IMAD.MOV.U32 R18, RZ, RZ, R23 ;  /* 0x000000ffff127224 */ /* 0x000fe200078e0017 */
[----:B-1----:R-:W2:Y:S04]  /*34a80*/  LDL.LU.64 R26, [R1+0x4240] ;  /* 0x00424000011a7983 */ /* 0x002ea80000300a00 */
[----:B0-----:R0:W-:Y:S01]  /*34a90*/  STL.64 [R1+0x4170], R10 ;  /* 0x0041700a01007387 */ /* 0x0011e20000100a00 */
[----:B------:R-:W-:Y:S01]  /*34aa0*/  STL.64 [R1+0x4168], R8 ;  /* 0x0041680801007387 */ /* 0x000fe20000100a00 */
[----:B0-----:R-:W-:-:S02]  /*34ab0*/  MOV R11, R20 ;  /* 0x00000014000b7202 */ /* 0x001fc40000000f00 */
[----:B------:R-:W-:Y:S01]  /*34ac0*/  MOV R10, R21 ;  /* 0x00000015000a7202 */ /* 0x000fe20000000f00 */
[----:B------:R-:W3:Y:S01]  /*34ad0*/  LDL.LU R20, [R1+0xc0] ;  /* 0x0000c00001147983 */ /* 0x000ee20000300800 */
[----:B------:R-:W3:Y:S02]  /*34ae0*/  LDL.LU R21, [R1+0xc4] ;  /* 0x0000c40001157983 */ /* 0x000ee40000300800 */
[----:B------:R-:W4:Y:S02]  /*34af0*/  LDL.LU R22, [R1+0xc8] ;  /* 0x0000c80001167983 */ /* 0x000f240000300800 */
[----:B------:R-:W4:Y:S02]  /*34b00*/  LDL.LU R23, [R1+0xcc] ;  /* 0x0000cc0001177983 */ /* 0x000f240000300800 */
[----:B----4-:R-:W-:Y:S01]  /*34b10*/  STL.64 [R1+0x41f8], R22 ;  /* 0x0041f81601007387 */ /* 0x010fe20000100a00 */
[----:B---3--:R0:W-:Y:S03]  /*34b20*/  STL.64 [R1+0x41f0], R20 ;  /* 0x0041f01401007387 */ /* 0x0081e60000100a00 */
[----:B0-----:R-:W3:Y:S01]  /*34b30*/  LDL.LU R20, [R1+0x100] ;  /* 0x0001000001147983 */ /* 0x001ee20000300800 */
[----:B------:R-:W3:Y:S02]  /*34b40*/  LDL.LU R21, [R1+0x104] ;  /* 0x0001040001157983 */ /* 0x000ee40000300800 */
[----:B------:R-:W4:Y:S02]  /*34b50*/  LDL.LU R22, [R1+0x108] ;  /* 0x0001080001167983 */ /* 0x000f240000300800 */
[----:B------:R-:W4:Y:S01]  /*34b60*/  LDL.LU R23, [R1+0x10c] ;  /* 0x00010c0001177983 */ /* 0x000f220000300800 */
[C---:B--2---:R-:W-:Y:S01]  /*34b70*/  HMMA.16816.F32.BF16 R12, R4.reuse, R26, R12 ;  /* 0x0000001a040c723c */ /* 0x044fe2000004180c */
[----:B----4-:R-:W-:Y:S01]  /*34b80*/  STL.64 [R1+0x4208], R22 ;  /* 0x0042081601007387 */ /* 0x010fe20000100a00 */
[----:B---3--:R0:W-:Y:S03]  /*34b90*/  STL.64 [R1+0x4200], R20 ;  /* 0x0042001401007387 */ /* 0x0081e60000100a00 */
[----:B0-----:R-:W2:Y:S01]  /*34ba0*/  LDL.LU R20, [R1+0x110] ;  /* 0x0001100001147983 */ /* 0x001ea20000300800 */
[----:B------:R-:W2:Y:S02]  /*34bb0*/  LDL.LU R21, [R1+0x114] ;  /* 0x0001140001157983 */ /* 0x000ea40000300800 */
[----:B------:R-:W2:Y:S02]  /*34bc0*/  LDL.LU R22, [R1+0x118] ;  /* 0x0001180001167983 */ /* 0x000ea40000300800 */
[----:B------:R-:W2:Y:S01]  /*34bd0*/  LDL.LU R23, [R1+0x11c] ;  /* 0x00011c0001177983 */ /* 0x000ea20000300800 */
[----:B------:R-:W-:Y:S11]  /*34be0*/  STL [R1+0x412c], R29 ;  /* 0x00412c1d01007387 */ /* 0x000ff60000100800 */
[----:B------:R-:W-:Y:S01]  /*34bf0*/  @!UPT UIADD3 URZ, URZ, URZ, URZ ;  /* 0x0000003f3f3ff290 */ /* 0x000fe2000fffe03f */
[----:B------:R-:W-:Y:S02]  /*34c00*/  STL.64 [R1+0x170], R12 ;  /* 0x0001700c01007387 */ /* 0x000fe40000100a00 */
[----:B------:R0:W-:Y:S02]  /*34c10*/  STL.64 [R1+0x178], R14 ;  /* 0x0001780e01007387 */ /* 0x0001e40000100a00 */
[----:B0-----:R-:W3:Y:S01]  /*34c20*/  LDL.LU.64 R14, [R1+0x4238] ;  /* 0x00423800010e7983 */ /* 0x001ee20000300a00 */
[----:B------:R-:W3:Y:S02]  /*34c30*/  LDL.LU.64 R12, [R1+0x4230] ;  /* 0x00423000010c7983 */ /* 0x000ee40000300a00 */
[C---:B---3--:R-:W-:Y:S11]  /*34c40*/  HMMA.16816.F32.BF16 R12, R4.reuse, R18, R12 ;  /* 0x00000012040c723c */ /* 0x048ff6000004180c */
[----:B------:R-:W-:Y:S11]  /*34c50*/  @!UPT UIADD3 URZ, URZ, URZ, URZ ;  /* 0x0000003f3f3ff290 */ /* 0x000ff6000fffe03f */
[----:B------:R-:W-:Y:S01]  /*34c60*/  @!UPT UIADD3 URZ, URZ, URZ, URZ ;  /* 0x0000003f3f3ff290 */ /* 0x000fe2000fffe03f */
[----:B------:R-:W-:Y:S01]  /*34c70*/  STL.64 [R1+0x160], R12 ;  /* 0x0001600c01007387 */ /* 0x000fe20000100a00 */
[----:B------:R0:W-:Y:S02]  /*34c80*/  STL [R1+0x16c], R15 ;  /* 0x00016c0f01007387 */ /* 0x0001e40000100800 */
[----:B------:R-:W-:Y:S02]  /*34c90*/  IMAD.MOV.U32 R29, RZ, RZ, R14 ;  /* 0x000000ffff1d7224 */ /* 0x000fe400078e000e */
[----:B0-----:R-:W3:Y:S01]  /*34ca0*/  LDL.LU.64 R14, [R1+0x4228] ;  /* 0x00422800010e7983 */ /* 0x001ee20000300a00 */
[----:B------:R-:W3:Y:S02]  /*34cb0*/  LDL.LU.64 R12, [R1+0x4220] ;  /* 0x00422000010c7983 */ /* 0x000ee40000300a00 */
[----:B------:R-:W-:Y:S01]  /*34cc0*/  STL [R1+0x4130], R29 ;  /* 0x0041301d01007387 */ /* 0x000fe20000100800 */
[----:B---3--:R-:W-:Y:S01]  /*34cd0*/  HMMA.16816.F32.BF16 R4, R4, R10, R12 ;  /* 0x0000000a0404723c */ /* 0x008fe2000004180c */
[----:B------:R-:W2:Y:S01]  /*34ce0*/  LDL.LU.64 R14, [R1+0x4218] ;  /* 0x00421800010e7983 */ /* 0x000ea20000300a00 */
[----:B------:R-:W2:Y:S11]  /*34cf0*/  LDL.LU.64 R12, [R1+0x4210] ;  /* 0x00421000010c7983 */ /* 0x000eb60000300a00 */
[----:B------:R-:W-:Y:S10]  /*34d00*/  @!UPT UIADD3 URZ, URZ, URZ, URZ ;  /* 0x0000003f3f3ff290 */ /* 0x000ff4000fffe03f */
[----:B------:R-:W-:Y:S01]  /*34d10*/  STL.64 [R1+0x150], R4 ;  /* 0x0001500401007387 */ /* 0x000fe20000100a00 */
[----:B------:R0:W-:Y:S02]  /*34d20*/  STL.64 [R1+0x158], R6 ;  /* 0x0001580601007387 */ /* 0x0001e40000100a00 */
[----:B0-----:R-:W-:Y:S02]  /*34d30*/  MOV R6, R17 ;  /* 0x0000001100067202 */ /* 0x001fe40000000f00 */
[----:B------:R-:W-:-:S07]  /*34d40*/  MOV R7, R16 ;  /* 0x0000001000077202 */ /* 0x000fce0000000f00 */
        /* <DEDUP_REMOVED lines=9> */
[----:B0-----:R-:W3:Y:S01]  /*34de0*/  LDL.LU R4, [R1+0xf0] ;  /* 0x0000f00001047983 */ /* 0x001ee20000300800 */
[----:B------:R-:W3:Y:S02]  /*34df0*/  LDL.LU R5, [R1+0xf4] ;  /* 0x0000f40001057983 */ /* 0x000ee40000300800 */
[----:B------:R-:W3:Y:S02]  /*34e00*/  LDL.LU R6, [R1+0xf8] ;  /* 0x0000f80001067983 */ /* 0x000ee40000300800 */
[----:B------:R-:W3:Y:S01]  /*34e10*/  LDL.LU R7, [R1+0xfc] ;  /* 0x0000fc0001077983 */ /* 0x000ee20000300800 */
[----:B------:R-:W-:Y:S01]  /*34e20*/  STL [R1+0x40f8], R3 ;  /* 0x0040f80301007387 */ /* 0x000fe20000100800 */
[C---:B--2---:R-:W-:Y:S03]  /*34e30*/  HMMA.16816.F32.BF16 R24, R12.reuse, R26, R20 ;  /* 0x0000001a0c18723c */ /* 0x044fe60000041814 */
[----:B------:R-:W2:Y:S01]  /*34e40*/  LDL.LU.64 R22, [R1+0x41f8] ;  /* 0x0041f80001167983 */ /* 0x000ea20000300a00 */
[----:B------:R-:W2:Y:S11]  /*34e50*/  LDL.LU.64 R20, [R1+0x41f0] ;  /* 0x0041f00001147983 */ /* 0x000eb60000300a00 */
[----:B------:R-:W-:Y:S08]  /*34e60*/  @!UPT UIADD3 URZ, URZ, URZ, URZ ;  /* 0x0000003f3f3ff290 */ /* 0x000ff0000fffe03f */
[----:B------:R-:W-:Y:S01]  /*34e70*/  STL.64 [R1+0x130], R24 ;  /* 0x0001301801007387 */ /* 0x000fe20000100a00 */
[----:B------:R0:W-:Y:S03]  /*34e80*/  STL.64 [R1+0x138], R26 ;  /* 0x0001381a01007387 */ /* 0x0001e60000100a00 */
[----:B0-----:R-:W4:Y:S01]  /*34e90*/  LDL.LU.64 R26, [R1+0x41e8] ;  /* 0x0041e800011a7983 */ /* 0x001f220000300a00 */
[----:B------:R-:W4:Y:S01]  /*34ea0*/  LDL.LU.64 R24, [R1+0x41e0] ;  /* 0x0041e00001187983 */ /* 0x000f220000300a00 */
[C---:B---3--:R-:W-:Y:S11]  /*34eb0*/  HMMA.16816.F32.BF16 R16, R12.reuse, R18, R4 ;  /* 0x000000120c10723c */ /* 0x048ff60000041804 */
[----:B------:R-:W-:Y:S11]  /*34ec0*/  @!UPT UIADD3 URZ, URZ, URZ, URZ ;  /* 0x0000003f3f3ff290 */ /* 0x000ff6000fffe03f */
[----:B------:R-:W-:Y:S02]  /*34ed0*/  @!UPT UIADD3 URZ, URZ, URZ, URZ ;  /* 0x0000003f3f3ff290 */ /* 0x000fe4000fffe03f */
[----:B------:R-:W-:Y:S01]  /*34ee0*/  IMAD.MOV.U32 R7, RZ, RZ, R16 ;  /* 0x000000ffff077224 */ /* 0x000fe200078e0010 */
[----:B------:R-:W-:Y:S01]  /*34ef0*/  MOV R6, R17 ;  /* 0x0000001100067202 */ /* 0x000fe20000000f00 */
[----:B------:R-:W3:Y:S01]  /*34f00*/  LDL.LU R16, [R1+0x180] ;  /* 0x0001800001107983 */ /* 0x000ee20000300800 */
[----:B------:R-:W-:Y:S01]  /*34f10*/  MOV R5, R18 ;  /* 0x0000001200057202 */ /* 0x000fe20000000f00 */
[----:B------:R-:W3:Y:S02]  /*34f20*/  LDL.LU R17, [R1+0x184] ;  /* 0x0001840001117983 */ /* 0x000ee40000300800 */
[----:B------:R-:W-:Y:S01]  /*34f30*/  IMAD.MOV.U32 R4, RZ, RZ, R19 ;  /* 0x000000ffff047224 */ /* 0x000fe200078e0013 */
[----:B------:R-:W3:Y:S01]  /*34f40*/  LDL.LU R18, [R1+0x188] ;  /* 0x0001880001127983 */ /* 0x000ee20000300800 */
[----:B------:R-:W3:Y:S01]  /*34f50*/  LDL.LU R19, [R1+0x18c] ;  /* 0x00018c0001137983 */ /* 0x000ee20000300800 */
[----:B--2---:R-:W-:Y:S07]  /*34f60*/  HMMA.16816.F32.BF16 R8, R12, R10, R20 ;  /* 0x0000000a0c08723c */ /* 0x004fee0000041814 */
[----:B------:R-:W-:Y:S01]  /*34f70*/  MOV R12, R2 ;  /* 0x00000002000c7202 */ /* 0x000fe20000000f00 */
[----:B---3--:R-:W-:Y:S01]  /*34f80*/  STL.64 [R1+0x41c0], R18 ;  /* 0x0041c01201007387 */ /* 0x008fe20000100a00 */
[----:B------:R0:W-:Y:S03]  /*34f90*/  STL.64 [R1+0x41b8], R16 ;  /* 0x0041b81001007387 */ /* 0x0001e60000100a00 */
[----:B0-----:R-:W4:Y:S04]  /*34fa0*/  LDL R16, [R1+0x50] ;  /* 0x0000500001107983 */ /* 0x001f280000100800 */
[----:B------:R-:W4:Y:S01]  /*34fb0*/  LDL R17, [R1+0x54] ;  /* 0x0000540001117983 */ /* 0x000f220000100800 */
[----:B------:R-:W-:Y:S02]  /*34fc0*/  STL [R1+0x4140], R4 ;  /* 0x0041400401007387 */ /* 0x000fe40000100800 */
[----:B------:R0:W-:Y:S02]  /*34fd0*/  STL [R1+0x413c], R5 ;  /* 0x00413c0501007387 */ /* 0x0001e40000100800 */
[----:B------:R-:W-:Y:S01]  /*34fe0*/  STL [R1+0x4138], R6 ;  /* 0x0041380601007387 */ /* 0x000fe20000100800 */
[----:B------:R-:W-:Y:S04]  /*34ff0*/  STL [R1+0x4134], R7 ;  /* 0x0041340701007387 */ /* 0x000fe80000100800 */
[----:B0-----:R-:W2:Y:S01]  /*35000*/  LDL.LU.64 R4, [R1+0x70] ;  /* 0x0000700001047983 */ /* 0x001ea20000300a00 */
[----:B------:R-:W4:Y:S02]  /*35010*/  LDL.LU.64 R22, [R1+0x41d8] ;  /* 0x0041d80001167983 */ /* 0x000f240000300a00 */
[----:B------:R-:W4:Y:S02]  /*35020*/  LDL.LU.64 R20, [R1+0x41d0] ;  /* 0x0041d00001147983 */ /* 0x000f240000300a00 */
[----:B------:R0:W-:Y:S01]  /*35030*/  STL.64 [R1+0x100], R8 ;  /* 0x0001000801007387 */ /* 0x0001e20000100a00 */
[----:B------:R-:W-:Y:S01]  /*35040*/  STL [R1+0x108], R10 ;  /* 0x0001080a01007387 */ /* 0x000fe20000100800 */
[----:B------:R-:W3:Y:S01]  /*35050*/  LDL.LU R2, [R1+0x41c8] ;  /* 0x0041c80001027983 */ /* 0x000ee20000300800 */
[----:B------:R-:W-:Y:S01]  /*35060*/  MOV R29, R11 ;  /* 0x0000000b001d7202 */ /* 0x000fe20000000f00 */
[----:B------:R-:W-:Y:S01]  /*35070*/  IMAD.MOV.U32 R13, RZ, RZ, R28 ;  /* 0x000000ffff0d7224 */ /* 0x000fe200078e001c */
[----:B0-----:R-:W2:Y:S03]  /*35080*/  LDL.64 R8, [R1+0x60] ;  /* 0x0000600001087983 */ /* 0x001ea60000100a00 */
[----:B------:R-:W-:Y:S02]  /*35090*/  STL [R1+0x4144], R29 ;  /* 0x0041441d01007387 */ /* 0x000fe40000100800 */
[----:B------:R-:W2:Y:S01]  /*350a0*/  LDL.LU.64 R18, [R1+0x41c0] ;  /* 0x0041c00001127983 */ /* 0x000ea20000300a00 */
[C---:B----4-:R-:W-:Y:S01]  /*350b0*/  HMMA.16816.F32.BF16 R20, R24.reuse, R16, R20 ;  /* 0x000000101814723c */ /* 0x050fe20000041814 */
[----:B------:R-:W2:Y:S11]  /*350c0*/  LDL.LU.64 R16, [R1+0x41b8] ;  /* 0x0041b80001107983 */ /* 0x000eb60000300a00 */
[----:B------:R-:W-:Y:S11]  /*350d0*/  @!UPT UIADD3 URZ, URZ, URZ, URZ ;  /* 0x0000003f3f3ff290 */ /* 0x000ff6000fffe03f */
[----:B------:R-:W-:Y:S01]  /*350e0*/  STL [R1+0xf4], R21 ;  /* 0x0000f41501007387 */ /* 0x000fe20000100800 */
[----:B------:R-:W-:Y:S01]  /*350f0*/  MOV R3, R20 ;  /* 0x0000001400037202 */ /* 0x000fe20000000f00 */
[----:B------:R-:W-:Y:S01]  /*35100*/  STL [R1+0xf8], R22 ;  /* 0x0000f81601007387 */ /* 0x000fe20000100800 */
[----:B------:R-:W-:Y:S02]  /*35110*/  MOV R28, R23 ;  /* 0x00000017001c7202 */ /* 0x000fe40000000f00 */
[----:B---3--:R-:W0:Y:S04]  /*35120*/  LDSM.16.MT88.4 R20, [R2+0x28800] ;  /* 0x028800000214783b */ /* 0x008e280000004200 */
[----:B------:R-:W-:Y:S01]  /*35130*/  STL [R1+0x4124], R28 ;  /* 0x0041241c01007387 */ /* 0x000fe20000100800 */
[----:B------:R-:W-:Y:S03]  /*35140*/  STL [R1+0x4120], R3 ;  /* 0x0041200301007387 */ /* 0x000fe60000100800 */
[----:B0-----:R-:W-:Y:S01]  /*35150*/  STL.64 [R1+0x40b8], R22 ;  /* 0x0040b81601007387 */ /* 0x001fe20000100a00 */
[----:B------:R0:W-:Y:S03]  /*35160*/  STL.64 [R1+0x40b0], R20 ;  /* 0x0040b01401007387 */ /* 0x0001e60000100a00 */
[----:B0-----:R-:W3:Y:S01]  /*35170*/  LDL.LU R20, [R1+0xb0] ;  /* 0x0000b00001147983 */ /* 0x001ee20000300800 */
[----:B------:R-:W3:Y:S02]  /*35180*/  LDL.LU R21, [R1+0xb4] ;  /* 0x0000b40001157983 */ /* 0x000ee40000300800 */
[----:B------:R-:W3:Y:S02]  /*35190*/  LDL.LU R22, [R1+0xb8] ;  /* 0x0000b80001167983 */ /* 0x000ee40000300800 */
[----:B------:R-:W3:Y:S01]  /*351a0*/  LDL.LU R23, [R1+0xbc] ;  /* 0x0000bc0001177983 */ /* 0x000ee20000300800 */
[----:B------:R-:W-:Y:S01]  /*351b0*/  STL [R1+0x4034], R2 ;  /* 0x0040340201007387 */ /* 0x000fe20000100800 */
[C---:B---3--:R-:W-:Y:S11]  /*351c0*/  HMMA.16816.F32.BF16 R12, R24.reuse, R12, R20 ;  /* 0x0000000c180c723c */ /* 0x048ff60000041814 */
[----:B------:R-:W-:Y:S11]  /*351d0*/  @!UPT UIADD3 URZ, URZ, URZ, URZ ;  /* 0x0000003f3f3ff290 */ /* 0x000ff6000fffe03f */
[----:B------:R-:W-:Y:S02]  /*351e0*/  @!UPT UIADD3 URZ, URZ, URZ, URZ ;  /* 0x0000003f3f3ff290 */ /* 0x000fe4000fffe03f */
[----:B------:R-:W-:Y:S01]  /*351f0*/  IMAD.MOV.U32 R23, RZ, RZ, R12 ;  /* 0x000000ffff177224 */ /* 0x000fe200078e000c */
[----:B------:R-:W-:Y:S02]  /*35200*/  MOV R22, R13 ;  /* 0x0000000d00167202 */ /* 0x000fe40000000f00 */
[----:B------:R-:W-:Y:S01]  /*35210*/  MOV R21, R14 ;  /* 0x0000000e00157202 */ /* 0x000fe20000000f00 */
[----:B------:R-:W-:Y:S02]  /*35220*/  IMAD.MOV.U32 R20, RZ, RZ, R15 ;  /* 0x000000ffff147224 */ /* 0x000fe400078e000f */
[----:B------:R-:W0:Y:S04]  /*35230*/  LDSM.16.MT88.4 R12, [R0+0x28800] ;  /* 0x02880000000c783b */ /* 0x000e280000004200 */
[----:B------:R-:W-:Y:S01]  /*35240*/  STL [R1+0x4154], R20 ;  /* 0x0041541401007387 */ /* 0x000fe20000100800 */
[----:B------:R1:W-:Y:S02]  /*35250*/  STL [R1+0x4150], R21 ;  /* 0x0041501501007387 */ /* 0x0003e40000100800 */
[----:B------:R-:W-:Y:S02]  /*35260*/  STL [R1+0x414c], R22 ;  /* 0x00414c1601007387 */ /* 0x000fe40000100800 */
[----:B------:R-:W-:Y:S01]  /*35270*/  STL [R1+0x4148], R23 ;  /* 0x0041481701007387 */ /* 0x000fe20000100800 */
[----:B-1----:R-:W3:Y:S04]  /*35280*/  LDL.64 R20, [R1+0x50] ;  /* 0x0000500001147983 */ /* 0x002ee80000100a00 */
[----:B0-----:R-:W-:Y:S01]  /*35290*/  STL.64 [R1+0x4060], R14 ;  /* 0x0040600e01007387 */ /* 0x001fe20000100a00 */
[----:B------:R0:W-:Y:S03]  /*352a0*/  STL.64 [R1+0x4058], R12 ;  /* 0x0040580c01007387 */ /* 0x0001e60000100a00 */
[----:B0-----:R-:W4:Y:S01]  /*352b0*/  LDL.LU R12, [R1+0xa0] ;  /* 0x0000a000010c7983 */ /* 0x001f220000300800 */
[----:B------:R-:W4:Y:S02]  /*352c0*/  LDL.LU R13, [R1+0xa4] ;  /* 0x0000a400010d7983 */ /* 0x000f240000300800 */
[----:B------:R-:W4:Y:S02]  /*352d0*/  LDL.LU R14, [R1+0xa8] ;  /* 0x0000a800010e7983 */ /* 0x000f240000300800 */
[----:B------:R-:W4:Y:S01]  /*352e0*/  LDL.LU R15, [R1+0xac] ;  /* 0x0000ac00010f7983 */ /* 0x000f220000300800 */
[----:B--2---:R-:W-:Y:S01]  /*352f0*/  HMMA.16816.F32.BF16 R16, R24, R4, R16 ;  /* 0x000000041810723c */ /* 0x004fe20000041810 */
[----:B------:R0:W-:Y:S01]  /*35300*/  STL [R1+0x4020], R0 ;  /* 0x0040200001007387 */ /* 0x0001e20000100800 */
[----:B------:R-:W-:-:S02]  /*35310*/  MOV R2, R4 ;  /* 0x0000000400027202 */ /* 0x000fc40000000f00 */
[----:B0-----:R-:W-:Y:S11]  /*35320*/  MOV R0, R5 ;  /* 0x0000000500007202 */ /* 0x001ff60000000f00 */
[----:B------:R-:W-:Y:S09]  /*35330*/  @!UPT UIADD3 URZ, URZ, URZ, URZ ;  /* 0x0000003f3f3ff290 */ /* 0x000ff2000fffe03f */
[----:B------:R-:W-:Y:S02]  /*35340*/  MOV R6, R18 ;  /* 0x0000001200067202 */ /* 0x000fe40000000f00 */
[----:B------:R-:W-:Y:S01]  /*35350*/  MOV R5, R17 ;  /* 0x0000001100057202 */ /* 0x000fe20000000f00 */
[----:B------:R-:W-:Y:S02]  /*35360*/  IMAD.MOV.U32 R4, RZ, RZ, R16 ;  /* 0x000000ffff047224 */ /* 0x000fe400078e0010 */
[----:B------:R-:W-:Y:S02]  /*35370*/  IMAD.MOV.U32 R7, RZ, RZ, R19 ;  /* 0x000000ffff077224 */ /* 0x000fe400078e0013 */
[----:B------:R-:W3:Y:S01]  /*35380*/  LDL.LU.64 R18, [R1+0x41b0] ;  /* 0x0041b00001127983 */ /* 0x000ee20000300a00 */
[----:B------:R-:W3:Y:S02]  /*35390*/  LDL.LU.64 R16, [R1+0x41a8] ;  /* 0x0041a80001107983 */ /* 0x000ee40000300a00 */
[----:B------:R-:W-:Y:S02]  /*353a0*/  STL [R1+0x4160], R6 ;  /* 0x0041600601007387 */ /* 0x000fe40000100800 */
[----:B------:R-:W-:Y:S01]  /*353b0*/  STL [R1+0x415c], R5 ;  /* 0x00415c0501007387 */ /* 0x000fe20000100800 */
[----:B------:R0:W-:Y:S01]  /*353c0*/  STL [R1+0x4158], R4 ;  /* 0x0041580401007387 */ /* 0x0001e20000100800 */
[----:B------:R1:W-:Y:S03]  /*353d0*/  STL [R1+0x41a0], R7 ;  /* 0x0041a00701007387 */ /* 0x0003e60000100800 */
[----:B0-----:R-:W3:Y:S01]  /*353e0*/  LDL.LU R4, [R1+0x90] ;  /* 0x0000900001047983 */ /* 0x001ee20000300800 */
[----:B------:R-:W3:Y:S02]  /*353f0*/  LDL.LU R5, [R1+0x94] ;  /* 0x0000940001057983 */ /* 0x000ee40000300800 */
[----:B------:R-:W3:Y:S02]  /*35400*/  LDL.LU R6, [R1+0x98] ;  /* 0x0000980001067983 */ /* 0x000ee40000300800 */
[----:B-1----:R-:W3:Y:S01]  /*35410*/  LDL.LU R7, [R1+0x9c] ;  /* 0x00009c0001077983 */ /* 0x002ee20000300800 */
[----:B------:R0:W-:Y:S01]  /*35420*/  STL.64 [R1+0x4188], R8 ;  /* 0x0041880801007387 */ /* 0x0001e20000100a00 */
[----:B----4-:R-:W-:Y:S03]  /*35430*/  HMMA.16816.F32.BF16 R12, R24, R8, R12 ;  /* 0x00000008180c723c */ /* 0x010fe6000004180c */
[----:B0-----:R-:W2:Y:S01]  /*35440*/  LDL.LU.64 R8, [R1+0x80] ;  /* 0x0000800001087983 */ /* 0x001ea20000300a00 */
[----:B------:R-:W4:Y:S02]  /*35450*/  LDL.LU R24, [R1+0xe0] ;  /* 0x0000e00001187983 */ /* 0x000f240000300800 */
[----:B------:R-:W4:Y:S02]  /*35460*/  LDL.LU R25, [R1+0xe4] ;  /* 0x0000e40001197983 */ /* 0x000f240000300800 */
[----:B------:R-:W2:Y:S01]  /*35470*/  LDL.LU R26, [R1+0xe8] ;  /* 0x0000e800011a7983 */ /* 0x000ea20000300800 */
[----:B------:R-:W2:Y:S04]  /*35480*/  LDL.LU R27, [R1+0xec] ;  /* 0x0000ec00011b7983 */ /* 0x000ea80000300800 */
[----:B--2---:R-:W-:Y:S01]  /*35490*/  STL.64 [R1+0x4198], R26 ;  /* 0x0041981a01007387 */ /* 0x004fe20000100a00 */
[----:B----4-:R0:W-:Y:S03]  /*354a0*/  STL.64 [R1+0x4190], R24 ;  /* 0x0041901801007387 */ /* 0x0101e60000100a00 */
[----:B0-----:R-:W2:Y:S01]  /*354b0*/  LDL.LU R24, [R1+0x40] ;  /* 0x0000400001187983 */ /* 0x001ea20000300800 */
[----:B------:R-:W2:Y:S02]  /*354c0*/  LDL.LU R25, [R1+0x44] ;  /* 0x0000440001197983 */ /* 0x000ea40000300800 */
[----:B------:R-:W2:Y:S02]  /*354d0*/  LDL.LU R26, [R1+0x48] ;  /* 0x00004800011a7983 */ /* 0x000ea40000300800 */
[----:B------:R-:W2:Y:S01]  /*354e0*/  LDL.LU R27, [R1+0x4c] ;  /* 0x00004c00011b7983 */ /* 0x000ea20000300800 */
[----:B------:R0:W-:Y:S01]  /*354f0*/  STL.64 [R1+0x4070], R14 ;  /* 0x0040700e01007387 */ /* 0x0001e20000100a00 */
[----:B------:R1:W-:Y:S03]  /*35500*/  STL.64 [R1+0x4068], R12 ;  /* 0x0040680c01007387 */ /* 0x0003e60000100a00 */
[----:B0-----:R-:W4:Y:S01]  /*35510*/  LDL R14, [R1+0x78] ;  /* 0x00007800010e7983 */ /* 0x001f220000100800 */
[C---:B---3--:R-:W-:Y:S11]  /*35520*/  HMMA.16816.F32.BF16 R4, R16.reuse, R20, R4 ;  /* 0x000000141004723c */ /* 0x048ff60000041804 */
[----:B------:R-:W-:Y:S11]  /*35530*/  @!UPT UIADD3 URZ, URZ, URZ, URZ ;  /* 0x0000003f3f3ff290 */ /* 0x000ff6000fffe03f */
[----:B------:R-:W-:Y:S02]  /*35540*/  @!UPT UIADD3 URZ, URZ, URZ, URZ ;  /* 0x0000003f3f3ff290 */ /* 0x000fe4000fffe03f */
[----:B------:R-:W-:Y:S01]  /*35550*/  MOV R29, R7 ;  /* 0x00000007001d7202 */ /* 0x000fe20000000f00 */
[----:B----4-:R0:W-:Y:S01]  /*35560*/  STL [R1+0x4128], R14 ;  /* 0x0041280e01007387 */ /* 0x0101e20000100800 */
[----:B------:R-:W3:Y:S02]  /*35570*/  LDL R15, [R1+0x7c] ;  /* 0x00007c00010f7983 */ /* 0x000ee40000100800 */
[----:B------:R-:W4:Y:S01]  /*35580*/  LDL.LU R7, [R1+0x41a0] ;  /* 0x0041a00001077983 */ /* 0x000f220000300800 */
[----:B--2---:R-:W-:Y:S01]  /*35590*/  HMMA.16816.F32.BF16 R24, R16, R8, R24 ;  /* 0x000000081018723c */ /* 0x004fe20000041818 */
[----:B-1----:R-:W-:Y:S01]  /*355a0*/  MOV R12, R2 ;  /* 0x00000002000c7202 */ /* 0x002fe20000000f00 */
[----:B------:R-:W-:Y:S01]  /*355b0*/  MOV R2, R21 ;  /* 0x0000001500027202 */ /* 0x000fe20000000f00 */
[----:B------:R-:W-:Y:S01]  /*355c0*/  MOV R23, R6 ;  /* 0x0000000600177202 */ /* 0x000fe20000000f00 */
[----:B------:R-:W-:Y:S01]  /*355d0*/  IMAD.MOV.U32 R3, RZ, RZ, R20 ;  /* 0x000000ffff037224 */ /* 0x000fe200078e0014 */
[----:B------:R-:W-:Y:S01]  /*355e0*/  MOV R21, R4 ;  /* 0x0000000400157202 */ /* 0x000fe20000000f00 */
[----:B------:R-:W-:Y:S01]  /*355f0*/  IMAD.MOV.U32 R22, RZ, RZ, R5 ;  /* 0x000000ffff167224 */ /* 0x000fe200078e0005 */
[----:B------:R-:W-:-:S02]  /*35600*/  MOV R13, R0 ;  /* 0x00000000000d7202 */ /* 0x000fc40000000f00 */
[----:B0-----:R-:W-:Y:S01]  /*35610*/  MOV R14, R8 ;  /* 0x00000008000e7202 */ /* 0x001fe20000000f00 */
[----:B------:R-:W-:Y:S11]  /*35620*/  MOV R0, R9 ;  /* 0x0000000900007202 */ /* 0x000ff60000000f00 */
[----:B------:R-:W-:Y:S03]  /*35630*/  @!UPT UIADD3 URZ, URZ, URZ, URZ ;  /* 0x0000003f3f3ff290 */ /* 0x000fe6000fffe03f */
[----:B------:R-:W-:Y:S01]  /*35640*/  IMAD.MOV.U32 R6, RZ, RZ, R24 ;  /* 0x000000ffff067224 */ /* 0x000fe200078e0018 */
[----:B------:R-:W-:Y:S02]  /*35650*/  MOV R5, R25 ;  /* 0x0000001900057202 */ /* 0x000fe40000000f00 */
[----:B------:R-:W-:Y:S01]  /*35660*/  MOV R4, R26 ;  /* 0x0000001a00047202 */ /* 0x000fe20000000f00 */
[----:B------:R-:W-:Y:S02]  /*35670*/  IMAD.MOV.U32 R20, RZ, RZ, R27 ;  /* 0x000000ffff147224 */ /* 0x000fe400078e001b */
[----:B------:R-:W2:Y:S01]  /*35680*/  LDL.LU.64 R26, [R1+0x4198] ;  /* 0x00419800011a7983 */ /* 0x000ea20000300a00 */
[----:B------:R-:W2:Y:S02]  /*35690*/  LDL.LU.64 R24, [R1+0x4190] ;  /* 0x0041900001187983 */ /* 0x000ea40000300a00 */
[----:B------:R-:W3:Y:S01]  /*356a0*/  LDL.LU.64 R8, [R1+0x4188] ;  /* 0x0041880001087983 */ /* 0x000ee20000300a00 */
[----:B----4-:R-:W-:Y:S01]  /*356b0*/  STL.64 [R1+0x4180], R6 ;  /* 0x0041800601007387 */ /* 0x010fe20000100a00 */
[----:B------:R0:W-:Y:S03]  /*356c0*/  STL.64 [R1+0x4178], R4 ;  /* 0x0041780401007387 */ /* 0x0001e60000100a00 */
[----:B0-----:R-:W4:Y:S01]  /*356d0*/  LDL.LU R4, [R1+0xd0] ;  /* 0x0000d00001047983 */ /* 0x001f220000300800 */
[----:B------:R-:W4:Y:S02]  /*356e0*/  LDL.LU R5, [R1+0xd4] ;  /* 0x0000d40001057983 */ /* 0x000f240000300800 */
[----:B------:R-:W4:Y:S02]  /*356f0*/  LDL.LU R6, [R1+0xd8] ;  /* 0x0000d80001067983 */ /* 0x000f240000300800 */
[----:B------:R-:W4:Y:S01]  /*35700*/  LDL.LU R7, [R1+0xdc] ;  /* 0x0000dc0001077983 */ /* 0x000f220000300800 */
[C---:B--2---:R-:W-:Y:S01]  /*35710*/  HMMA.16816.F32.BF16 R24, R16.reuse, R12, R24 ;  /* 0x0000000c1018723c */ /* 0x044fe20000041818 */
[----:B---3--:R-:W-:Y:S11]  /*35720*/  MOV R28, R8 ;  /* 0x00000008001c7202 */ /* 0x008ff60000000f00 */
[----:B------:R-:W-:Y:S11]  /*35730*/  @!UPT UIADD3 URZ, URZ, URZ, URZ ;  /* 0x0000003f3f3ff290 */ /* 0x000ff6000fffe03f */
[----:B------:R-:W-:Y:S01]  /*35740*/  STL.64 [R1+0x4040], R26 ;  /* 0x0040401a01007387 */ /* 0x000fe20000100a00 */
[----:B------:R0:W-:Y:S02]  /*35750*/  STL.64 [R1+0x4038], R24 ;  /* 0x0040381801007387 */ /* 0x0001e40000100a00 */
[----:B0-----:R-:W-:Y:S02]  /*35760*/  IMAD.MOV.U32 R24, RZ, RZ, R3 ;  /* 0x000000ffff187224 */ /* 0x001fe400078e0003 */
[----:B------:R-:W-:Y:S01]  /*35770*/  IMAD.MOV.U32 R3, RZ, RZ, R9 ;  /* 0x000000ffff037224 */ /* 0x000fe200078e0009 */
[----:B------:R-:W-:Y:S01]  /*35780*/  MOV R25, R2 ;  /* 0x0000000200197202 */ /* 0x000fe20000000f00 */
[----:B----4-:R-:W-:Y:S01]  /*35790*/  HMMA.16816.F32.BF16 R16, R16, R8, R4 ;  /* 0x000000081010723c */ /* 0x010fe20000041804 */
[----:B------:R-:W2:Y:S01]  /*357a0*/  LDL.LU.64 R6, [R1+0x4180] ;  /* 0x0041800001067983 */ /* 0x000ea20000300a00 */
[----:B------:R-:W3:Y:S02]  /*357b0*/  LDL.LU.64 R4, [R1+0x4178] ;  /* 0x0041780001047983 */ /* 0x000ee40000300a00 */
[----:B------:R-:W4:Y:S02]  /*357c0*/  LDL.LU.64 R10, [R1+0x4170] ;  /* 0x00417000010a7983 */ /* 0x000f240000300a00 */
[----:B------:R-:W4:Y:S11]  /*357d0*/  LDL.LU.64 R8, [R1+0x4168] ;  /* 0x0041680001087983 */ /* 0x000f360000300a00 */
[----:B------:R-:W-:Y:S06]  /*357e0*/  @!UPT UIADD3 URZ, URZ, URZ, URZ ;  /* 0x0000003f3f3ff290 */ /* 0x000fec000fffe03f */
[----:B------:R0:W-:Y:S01]  /*357f0*/  STL.64 [R1+0x40], R16 ;  /* 0x0000401001007387 */ /* 0x0001e20000100a00 */
[----:B------:R1:W-:Y:S01]  /*35800*/  STL [R1+0x48], R18 ;  /* 0x0000481201007387 */ /* 0x0003e20000100800 */
[----:B------:R-:W-:Y:S02]  /*35810*/  MOV R2, R19 ;  /* 0x0000001300027202 */ /* 0x000fe40000000f00 */
[----:B0-----:R-:W4:Y:S01]  /*35820*/  LDL.LU R16, [R1+0x120] ;  /* 0x0001200001107983 */ /* 0x001f220000300800 */
[----:B------:R-:W4:Y:S02]  /*35830*/  LDL.LU R17, [R1+0x124] ;  /* 0x0001240001117983 */ /* 0x000f240000300800 */
[----:B-1----:R-:W4:Y:S02]  /*35840*/  LDL.LU R18, [R1+0x128] ;  /* 0x0001280001127983 */ /* 0x002f240000300800 */
[----:B------:R-:W4:Y:S01]  /*35850*/  LDL.LU R19, [R1+0x12c] ;  /* 0x00012c0001137983 */ /* 0x000f220000300800 */
[----:B------:R-:W-:-:S02]  /*35860*/  MOV R27, R20 ;  /* 0x00000014001b7202 */ /* 0x000fc40000000f00 */
[----:B---3--:R-:W-:Y:S01]  /*35870*/  MOV R26, R4 ;  /* 0x00000004001a7202 */ /* 0x008fe20000000f00 */
[----:B----4-:R-:W-:Y:S07]  /*35880*/  HMMA.16816.F32.BF16 R16, R8, R24, R16 ;  /* 0x000000180810723c */ /* 0x010fee0000041810 */
[----:B--2---:R-:W-:Y:S02]  /*35890*/  MOV R24, R6 ;  /* 0x0000000600187202 */ /* 0x004fe40000000f00 */
        /* <DEDUP_REMOVED lines=20> */
[----:B0-----:R-:W-:Y:S01]  /*359e0*/  MOV R27, R7 ;  /* 0x00000007001b7202 */ /* 0x001fe20000000f00 */
[----:B--2---:R-:W-:Y:S01]  /*359f0*/  IMAD.MOV.U32 R26, RZ, RZ, R6 ;  /* 0x000000ffff1a7224 */ /* 0x004fe200078e0006 */
[----:B---3--:R-:W-:-:S02]  /*35a00*/  MOV R25, R5 ;  /* 0x0000000500197202 */ /* 0x008fc40000000f00 */
[----:B----4-:R-:W-:Y:S02]  /*35a10*/  MOV R24, R4 ;  /* 0x0000000400187202 */ /* 0x010fe40000000f00 */
[----:B------:R-:W2:Y:S01]  /*35a20*/  LDL.LU R4, [R1+0x4140] ;  /* 0x0041400001047983 */ /* 0x000ea20000300800 */
[----:B------:R-:W3:Y:S02]  /*35a30*/  LDL.LU R5, [R1+0x413c] ;  /* 0x00413c0001057983 */ /* 0x000ee40000300800 */
[----:B------:R-:W4:Y:S02]  /*35a40*/  LDL.LU R6, [R1+0x4138] ;  /* 0x0041380001067983 */ /* 0x000f240000300800 */
[----:B------:R-:W2:Y:S01]  /*35a50*/  LDL.LU R7, [R1+0x4134] ;  /* 0x0041340001077983 */ /* 0x000ea20000300800 */
[----:B------:R0:W-:Y:S01]  /*35a60*/  STL.64 [R1+0x4090], R26 ;  /* 0x0040901a01007387 */ /* 0x0001e20000100a00 */
[----:B------:R1:W-:Y:S01]  /*35a70*/  STL.64 [R1+0x4088], R24 ;  /* 0x0040881801007387 */ /* 0x0003e20000100a00 */
[----:B0-----:R-:W-:-:S02]  /*35a80*/  MOV R27, R20 ;  /* 0x00000014001b7202 */ /* 0x001fc40000000f00 */
[----:B------:R-:W-:Y:S01]  /*35a90*/  MOV R26, R21 ;  /* 0x00000015001a7202 */ /* 0x000fe20000000f00 */
[----:B------:R-:W2:Y:S01]  /*35aa0*/  LDL.LU R20, [R1+0x100] ;  /* 0x0001000001147983 */ /* 0x000ea20000300800 */
[----:B-1----:R-:W-:Y:S02]  /*35ab0*/  IMAD.MOV.U32 R25, RZ, RZ, R22 ;  /* 0x000000ffff197224 */ /* 0x002fe400078e0016 */
[----:B------:R-:W2:Y:S02]  /*35ac0*/  LDL.LU R21, [R1+0x104] ;  /* 0x0001040001157983 */ /* 0x000ea40000300800 */
[----:B------:R-:W2:Y:S01]  /*35ad0*/  LDL.LU R22, [R1+0x108] ;  /* 0x0001080001167983 */ /* 0x000ea20000300800 */
[----:B------:R-:W-:Y:S01]  /*35ae0*/  MOV R24, R23 ;  /* 0x0000001700187202 */ /* 0x000fe20000000f00 */
[----:B------:R-:W-:Y:S02]  /*35af0*/  IMAD.MOV.U32 R23, RZ, RZ, R29 ;  /* 0x000000ffff177224 */ /* 0x000fe400078e001d */
[----:B------:R-:W3:Y:S04]  /*35b00*/  LDL.LU R29, [R1+0x4130] ;  /* 0x00413000011d7983 */ /* 0x000ee80000300800 */
[----:B--2---:R0:W-:Y:S01]  /*35b10*/  STL.64 [R1+0x40c8], R22 ;  /* 0x0040c81601007387 */ /* 0x0041e20000100a00 */
[----:B------:R4:W-:Y:S01]  /*35b20*/  STL.64 [R1+0x40c0], R20 ;  /* 0x0040c01401007387 */ /* 0x0009e20000100a00 */
[----:B0-----:R-:W-:Y:S01]  /*35b30*/  MOV R23, R4 ;  /* 0x0000000400177202 */ /* 0x001fe20000000f00 */
[----:B---3--:R-:W-:Y:S01]  /*35b40*/  IMAD.MOV.U32 R22, RZ, RZ, R5 ;  /* 0x000000ffff167224 */ /* 0x008fe200078e0005 */
[----:B------:R-:W2:Y:S01]  /*35b50*/  LDL.LU R4, [R1+0x150] ;  /* 0x0001500001047983 */ /* 0x000ea20000300800 */
[----:B----4-:R-:W-:Y:S01]  /*35b60*/  MOV R21, R6 ;  /* 0x0000000600157202 */ /* 0x010fe20000000f00 */
[----:B------:R-:W2:Y:S01]  /*35b70*/  LDL.LU R5, [R1+0x154] ;  /* 0x0001540001057983 */ /* 0x000ea20000300800 */
[----:B------:R-:W-:Y:S01]  /*35b80*/  MOV R20, R7 ;  /* 0x0000000700147202 */ /* 0x000fe20000000f00 */
[----:B------:R-:W3:Y:S01]  /*35b90*/  LDL.LU R6, [R1+0x158] ;  /* 0x0001580001067983 */ /* 0x000ee20000300800 */
[----:B------:R-:W3:Y:S03]  /*35ba0*/  LDL.LU R7, [R1+0x15c] ;  /* 0x00015c0001077983 */ /* 0x000ee60000300800 */
[----:B---3--:R0:W-:Y:S01]  /*35bb0*/  STL.64 [R1+0x4118], R6 ;  /* 0x0041180601007387 */ /* 0x0081e20000100a00 */
[----:B--2---:R1:W-:Y:S01]  /*35bc0*/  STL.64 [R1+0x4110], R4 ;  /* 0x0041100401007387 */ /* 0x0043e20000100a00 */
[----:B0-----:R-:W-:-:S02]  /*35bd0*/  MOV R6, R29 ;  /* 0x0000001d00067202 */ /* 0x001fc40000000f00 */
[----:B-1----:R-:W2:Y:S01]  /*35be0*/  LDL.LU R4, [R1+0x160] ;  /* 0x0001600001047983 */ /* 0x002ea20000300800 */
[----:B------:R-:W2:Y:S02]  /*35bf0*/  LDL.LU R5, [R1+0x164] ;  /* 0x0001640001057983 */ /* 0x000ea40000300800 */
[----:B------:R-:W3:Y:S02]  /*35c00*/  LDL.LU R29, [R1+0x412c] ;  /* 0x00412c00011d7983 */ /* 0x000ee40000300800 */
[----:B------:R-:W2:Y:S01]  /*35c10*/  LDL.LU R7, [R1+0x16c] ;  /* 0x00016c0001077983 */ /* 0x000ea20000300800 */
[----:B------:R-:W-:Y:S01]  /*35c20*/  STL.64 [R1+0x40d8], R22 ;  /* 0x0040d81601007387 */ /* 0x000fe20000100a00 */
[----:B------:R0:W-:Y:S02]  /*35c30*/  STL.64 [R1+0x40d0], R20 ;  /* 0x0040d01401007387 */ /* 0x0001e40000100a00 */
[----:B0-----:R-:W-:Y:S02]  /*35c40*/  IMAD.MOV.U32 R20, RZ, RZ, R14 ;  /* 0x000000ffff147224 */ /* 0x001fe400078e000e */
[----:B------:R-:W4:Y:S01]  /*35c50*/  LDL.LU R14, [R1+0x4128] ;  /* 0x00412800010e7983 */ /* 0x000f220000300800 */
[----:B------:R-:W-:Y:S02]  /*35c60*/  STL.64 [R1+0x40a0], R26 ;  /* 0x0040a01a01007387 */ /* 0x000fe40000100a00 */
[----:B------:R0:W-:Y:S02]  /*35c70*/  STL.64 [R1+0x4098], R24 ;  /* 0x0040981801007387 */ /* 0x0001e40000100a00 */
[----:B0-----:R-:W2:Y:S01]  /*35c80*/  LDL.LU.64 R24, [R1+0x50] ;  /* 0x0000500001187983 */ /* 0x001ea20000300a00 */
[----:B------:R-:W2:Y:S03]  /*35c90*/  LDL.LU.64 R26, [R1+0x58] ;  /* 0x00005800011a7983 */ /* 0x000ea60000300a00 */
[----:B---3--:R-:W0:Y:S04]  /*35ca0*/  LDSM.16.MT88.4 R16, [R29+0x28800] ;  /* 0x028800001d10783b */ /* 0x008e280000004200 */
[----:B------:R-:W-:Y:S04]  /*35cb0*/  STL [R1+0x4024], R29 ;  /* 0x0040241d01007387 */ /* 0x000fe80000100800 */
[----:B0-----:R-:W-:Y:S01]  /*35cc0*/  STL.64 [R1+0x4000], R18 ;  /* 0x0040001201007387 */ /* 0x001fe20000100a00 */
[----:B------:R0:W-:Y:S03]  /*35cd0*/  STL.64 [R1+0x3ff8], R16 ;  /* 0x003ff81001007387 */ /* 0x0001e60000100a00 */
[----:B0-----:R-:W3:Y:S01]  /*35ce0*/  LDL.LU R16, [R1+0x170] ;  /* 0x0001700001107983 */ /* 0x001ee20000300800 */
[----:B------:R-:W3:Y:S02]  /*35cf0*/  LDL.LU R17, [R1+0x174] ;  /* 0x0001740001117983 */ /* 0x000ee40000300800 */
[----:B------:R-:W3:Y:S02]  /*35d00*/  LDL.LU R18, [R1+0x178] ;  /* 0x0001780001127983 */ /* 0x000ee40000300800 */
[----:B------:R-:W3:Y:S01]  /*35d10*/  LDL.LU R19, [R1+0x17c] ;  /* 0x00017c0001137983 */ /* 0x000ee20000300800 */
[----:B------:R-:W-:Y:S01]  /*35d20*/  MOV R21, R0 ;  /* 0x0000000000157202 */ /* 0x000fe20000000f00 */
[C---:B--2---:R-:W-:Y:S11]  /*35d30*/  HMMA.16816.F32.BF16 R4, R8.reuse, R12, R4 ;  /* 0x0000000c0804723c */ /* 0x044ff60000041804 */
[----:B------:R-:W-:Y:S11]  /*35d40*/  @!UPT UIADD3 URZ, URZ, URZ, URZ ;  /* 0x0000003f3f3ff290 */ /* 0x000ff6000fffe03f */
[----:B------:R-:W-:Y:S02]  /*35d50*/  @!UPT UIADD3 URZ, URZ, URZ, URZ ;  /* 0x0000003f3f3ff290 */ /* 0x000fe4000fffe03f */
[----:B------:R-:W-:Y:S01]  /*35d60*/  IMAD.MOV.U32 R29, RZ, RZ, R7 ;  /* 0x000000ffff1d7224 */ /* 0x000fe200078e0007 */
[----:B---3--:R-:W-:Y:S11]  /*35d70*/  HMMA.16816.F32.BF16 R16, R8, R20, R16 ;  /* 0x000000140810723c */ /* 0x008ff60000041810 */
[----:B------:R-:W-:Y:S11]  /*35d80*/  @!UPT UIADD3 URZ, URZ, URZ, URZ ;  /* 0x0000003f3f3ff290 */ /* 0x000ff6000fffe03f */
[----:B------:R-:W-:Y:S01]  /*35d90*/  @!UPT UIADD3 URZ, URZ, URZ, URZ ;  /* 0x0000003f3f3ff290 */ /* 0x000fe2000fffe03f */
[----:B------:R-:W-:Y:S01]  /*35da0*/  STL.64 [R1+0xe0], R16 ;  /* 0x0000e01001007387 */ /* 0x000fe20000100a00 */
[----:B------:R-:W-:Y:S01]  /*35db0*/  MOV R0, R18 ;  /* 0x0000001200007202 */ /* 0x000fe20000000f00 */
[----:B------:R-:W-:Y:S02]  /*35dc0*/  IMAD.MOV.U32 R18, RZ, RZ, R19 ;  /* 0x000000ffff127224 */ /* 0x000fe400078e0013 */
[----:B------:R0:W-:Y:S02]  /*35dd0*/  STL.64 [R1+0x40f0], R20 ;  /* 0x0040f01401007387 */ /* 0x0001e40000100a00 */
[----:B0-----:R-:W2:Y:S01]  /*35de0*/  LDL.LU R20, [R1+0x140] ;  /* 0x0001400001147983 */ /* 0x001ea20000300800 */
[----:B------:R-:W2:Y:S02]  /*35df0*/  LDL.LU R21, [R1+0x144] ;  /* 0x0001440001157983 */ /* 0x000ea40000300800 */
[----:B------:R-:W2:Y:S02]  /*35e00*/  LDL.LU R22, [R1+0x148] ;  /* 0x0001480001167983 */ /* 0x000ea40000300800 */
[----:B------:R-:W2:Y:S01]  /*35e10*/  LDL.LU R23, [R1+0x14c] ;  /* 0x00014c0001177983 */ /* 0x000ea20000300800 */
[----:B------:R-:W-:Y:S01]  /*35e20*/  STL [R1+0x402c], R18 ;  /* 0x00402c1201007387 */ /* 0x000fe20000100800 */
[----:B------:R-:W-:-:S02]  /*35e30*/  MOV R16, R28 ;  /* 0x0000001c00107202 */ /* 0x000fc40000000f00 */
[----:B------:R-:W3:Y:S01]  /*35e40*/  LDL.LU R28, [R1+0x4124] ;  /* 0x00412400011c7983 */ /* 0x000ee20000300800 */
[----:B------:R-:W-:Y:S02]  /*35e50*/  MOV R17, R3 ;  /* 0x0000000300117202 */ /* 0x000fe40000000f00 */
[----:B------:R-:W2:Y:S01]  /*35e60*/  LDL.LU R3, [R1+0x4120] ;  /* 0x0041200001037983 */ /* 0x000ea20000300800 */
[----:B------:R-:W-:Y:S02]  /*35e70*/  STL [R1+0x4028], R0 ;  /* 0x0040280001007387 */ /* 0x000fe40000100800 */
[----:B------:R-:W-:Y:S02]  /*35e80*/  STL.64 [R1+0xd0], R4 ;  /* 0x0000d00401007387 */ /* 0x000fe40000100a00 */
[----:B------:R0:W-:Y:S02]  /*35e90*/  STL [R1+0xd8], R6 ;  /* 0x0000d80601007387 */ /* 0x0001e40000100800 */
[----:B0-----:R-:W2:Y:S01]  /*35ea0*/  LDL.LU.64 R6, [R1+0x4118] ;  /* 0x0041180001067983 */ /* 0x001ea20000300a00 */
[----:B------:R-:W2:Y:S02]  /*35eb0*/  LDL.LU.64 R4, [R1+0x4110] ;  /* 0x0041100001047983 */ /* 0x000ea40000300a00 */
[----:B----4-:R-:W-:Y:S02]  /*35ec0*/  STL.64 [R1+0x40e8], R14 ;  /* 0x0040e80e01007387 */ /* 0x010fe40000100a00 */
[----:B------:R0:W-:Y:S02]  /*35ed0*/  STL.64 [R1+0x40e0], R12 ;  /* 0x0040e00c01007387 */ /* 0x0001e40000100a00 */
[----:B0-----:R-:W4:Y:S01]  /*35ee0*/  LDL.LU R12, [R1+0x130] ;  /* 0x00013000010c7983 */ /* 0x001f220000300800 */
[----:B------:R-:W4:Y:S02]  /*35ef0*/  LDL.LU R13, [R1+0x134] ;  /* 0x00013400010d7983 */ /* 0x000f240000300800 */
[----:B------:R-:W4:Y:S02]  /*35f00*/  LDL.LU R14, [R1+0x138] ;  /* 0x00013800010e7983 */ /* 0x000f240000300800 */
[----:B------:R-:W4:Y:S01]  /*35f10*/  LDL.LU R15, [R1+0x13c] ;  /* 0x00013c00010f7983 */ /* 0x000f220000300800 */
[----:B------:R-:W-:Y:S01]  /*35f20*/  STL [R1+0x4030], R29 ;  /* 0x0040301d01007387 */ /* 0x000fe20000100800 */
[----:B--2---:R-:W-:Y:S03]  /*35f30*/  HMMA.16816.F32.BF16 R8, R8, R16, R4 ;  /* 0x000000100808723c */ /* 0x004fe60000041804 */
[----:B------:R-:W2:Y:S01]  /*35f40*/  LDL.LU.64 R6, [R1+0x4108] ;  /* 0x0041080001067983 */ /* 0x000ea20000300a00 */
[----:B------:R-:W2:Y:S03]  /*35f50*/  LDL.LU.64 R4, [R1+0x4100] ;  /* 0x0041000001047983 */ /* 0x000ea60000300a00 */
[----:B------:R-:W-:Y:S11]  /*35f60*/  IMAD.MOV.U32 R16, RZ, RZ, R3 ;  /* 0x000000ffff107224 */ /* 0x000ff600078e0003 */
[----:B------:R-:W-:Y:S06]  /*35f70*/  @!UPT UIADD3 URZ, URZ, URZ, URZ ;  /* 0x0000003f3f3ff290 */ /* 0x000fec000fffe03f */
[----:B------:R-:W-:Y:S01]  /*35f80*/  MOV R18, R10 ;  /* 0x0000000a00127202 */ /* 0x000fe20000000f00 */
[----:B------:R-:W-:Y:S04]  /*35f90*/  STL.64 [R1+0x90], R8 ;  /* 0x0000900801007387 */ /* 0x000fe80000100a00 */
[----:B------:R0:W-:Y:S01]  /*35fa0*/  STL [R1+0x40a8], R18 ;  /* 0x0040a81201007387 */ /* 0x0001e20000100800 */
[----:B------:R-:W3:Y:S01]  /*35fb0*/  LDL.LU R3, [R1+0x40f8] ;  /* 0x0040f80001037983 */ /* 0x000ee20000300800 */
[----:B------:R-:W-:Y:S01]  /*35fc0*/  MOV R0, R11 ;  /* 0x0000000b00007202 */ /* 0x000fe20000000f00 */
[----:B------:R-:W4:Y:S01]  /*35fd0*/  LDL.LU R17, [R1+0xf4] ;  /* 0x0000f40001117983 */ /* 0x000f220000300800 */
[----:B0-----:R-:W4:Y:S01]  /*35fe0*/  LDL.LU R18, [R1+0xf8] ;  /* 0x0000f80001127983 */ /* 0x001f220000300800 */
[----:B--2---:R-:W-:Y:S03]  /*35ff0*/  HMMA.16816.F32.BF16 R8, R4, R24, R20 ;  /* 0x000000180408723c */ /* 0x004fe60000041814 */
[----:B---3--:R-:W0:Y:S11]  /*36000*/  LDSM.16.MT88.4 R20, [R3+0x28800] ;  /* 0x028800000314783b */ /* 0x008e360000004200 */
[----:B------:R-:W-:Y:S09]  /*36010*/  @!UPT UIADD3 URZ, URZ, URZ, URZ ;  /* 0x0000003f3f3ff290 */ /* 0x000ff2000fffe03f */
[----:B------:R-:W-:Y:S01]  /*36020*/  STL.64 [R1+0x3fc0], R10 ;  /* 0x003fc00a01007387 */ /* 0x000fe20000100a00 */
[----:B------:R1:W-:Y:S03]  /*36030*/  STL.64 [R1+0x3fb8], R8 ;  /* 0x003fb80801007387 */ /* 0x0003e60000100a00 */
[----:B-1----:R-:W2:Y:S01]  /*36040*/  LDL.LU.64 R8, [R1+0x60] ;  /* 0x0000600001087983 */ /* 0x002ea20000300a00 */
[----:B------:R-:W3:Y:S03]  /*36050*/  LDL.LU.64 R10, [R1+0x68] ;  /* 0x00006800010a7983 */ /* 0x000ee60000300a00 */
[----:B0-----:R0:W-:Y:S01]  /*36060*/  STL.64 [R1], R20 ;  /* 0x0000001401007387 */ /* 0x0011e20000100a00 */
[----:B------:R4:W-:Y:S03]  /*36070*/  STL [R1+0x8], R22 ;  /* 0x0000081601007387 */ /* 0x0009e60000100800 */
[----:B0-----:R-:W4:Y:S01]  /*36080*/  LDL.LU.64 R20, [R1+0x40f0] ;  /* 0x0040f00001147983 */ /* 0x001f220000300a00 */
[----:B------:R-:W-:-:S02]  /*36090*/  MOV R29, R23 ;  /* 0x00000017001d7202 */ /* 0x000fc40000000f00 */
[C---:B----4-:R-:W-:Y:S01]  /*360a0*/  HMMA.16816.F32.BF16 R20, R4.reuse, R20, R12 ;  /* 0x000000140414723c */ /* 0x050fe2000004180c */
[----:B------:R-:W4:Y:S01]  /*360b0*/  LDL.LU.64 R14, [R1+0x40e8] ;  /* 0x0040e800010e7983 */ /* 0x000f220000300a00 */
[----:B------:R-:W2:Y:S11]  /*360c0*/  LDL.LU.64 R12, [R1+0x40e0] ;  /* 0x0040e000010c7983 */ /* 0x000eb60000300a00 */
[----:B------:R-:W-:Y:S10]  /*360d0*/  @!UPT UIADD3 URZ, URZ, URZ, URZ ;  /* 0x0000003f3f3ff290 */ /* 0x000ff4000fffe03f */
        /* <DEDUP_REMOVED lines=10> */
[----:B------:R-:W2:Y:S01]  /*36180*/  LDL.LU.64 R20, [R1+0x40c0] ;  /* 0x0040c00001147983 */ /* 0x000ea20000300a00 */
[----:B------:R-:W-:Y:S01]  /*36190*/  MOV R19, R28 ;  /* 0x0000001c00137202 */ /* 0x000fe20000000f00 */
[----:B--2---:R-:W-:Y:S01]  /*361a0*/  HMMA.16816.F32.BF16 R4, R4, R8, R20 ;  /* 0x000000080404723c */ /* 0x004fe20000041814 */
[----:B------:R-:W2:Y:S01]  /*361b0*/  LDL.LU.64 R22, [R1+0x40b8] ;  /* 0x0040b80001167983 */ /* 0x000ea20000300a00 */
[----:B------:R-:W2:Y:S11]  /*361c0*/  LDL.LU.64 R20, [R1+0x40b0] ;  /* 0x0040b00001147983 */ /* 0x000eb60000300a00 */
[----:B------:R-:W-:Y:S10]  /*361d0*/  @!UPT UIADD3 URZ, URZ, URZ, URZ ;  /* 0x0000003f3f3ff290 */ /* 0x000ff4000fffe03f */
[----:B------:R-:W-:Y:S01]  /*361e0*/  STL.64 [R1+0x1a0], R4 ;  /* 0x0001a00401007387 */ /* 0x000fe20000100a00 */
[----:B------:R0:W-:Y:S03]  /*361f0*/  STL.64 [R1+0x1a8], R6 ;  /* 0x0001a80601007387 */ /* 0x0001e60000100a00 */
[----:B0-----:R-:W3:Y:S01]  /*36200*/  LDL.LU.64 R6, [R1+0x88] ;  /* 0x0000880001067983 */ /* 0x001ee20000300a00 */
[----:B------:R-:W-:Y:S01]  /*36210*/  IMAD.MOV.U32 R5, RZ, RZ, R26 ;  /* 0x000000ffff057224 */ /* 0x000fe200078e001a */
[----:B------:R-:W-:Y:S01]  /*36220*/  MOV R4, R27 ;  /* 0x0000001b00047202 */ /* 0x000fe20000000f00 */
[C---:B--2---:R-:W-:Y:S11]  /*36230*/  HMMA.16816.F32.BF16 R16, R20.reuse, R26, R16 ;  /* 0x0000001a1410723c */ /* 0x044ff60000041810 */
[----:B------:R-:W-:Y:S11]  /*36240*/  @!UPT UIADD3 URZ, URZ, URZ, URZ ;  /* 0x0000003f3f3ff290 */ /* 0x000ff6000fffe03f */
[----:B------:R-:W-:Y:S01]  /*36250*/  @!UPT UIADD3 URZ, URZ, URZ, URZ ;  /* 0x0000003f3f3ff290 */ /* 0x000fe2000fffe03f */
[----:B------:R-:W-:Y:S01]  /*36260*/  STL.64 [R1+0x190], R16 ;  /* 0x0001901001007387 */ /* 0x000fe20000100a00 */
[----:B------:R0:W-:Y:S03]  /*36270*/  STL.64 [R1+0x198], R18 ;  /* 0x0001981201007387 */ /* 0x0001e60000100a00 */
[----:B0-----:R-:W2:Y:S01]  /*36280*/  LDL.LU R18, [R1+0x40a8] ;  /* 0x0040a80001127983 */ /* 0x001ea20000300800 */
[----:B------:R-:W3:Y:S02]  /*36290*/  LDL.LU.64 R26, [R1+0x40a0] ;  /* 0x0040a000011a7983 */ /* 0x000ee40000300a00 */
[----:B------:R-:W3:Y:S02]  /*362a0*/  LDL.LU.64 R24, [R1+0x4098] ;  /* 0x0040980001187983 */ /* 0x000ee40000300a00 */
[C---:B---3--:R-:W-:Y:S11]  /*362b0*/  HMMA.16816.F32.BF16 R24, R20.reuse, R6, R24 ;  /* 0x000000061418723c */ /* 0x048ff60000041818 */
[----:B------:R-:W-:Y:S11]  /*362c0*/  @!UPT UIADD3 URZ, URZ, URZ, URZ ;  /* 0x0000003f3f3ff290 */ /* 0x000ff6000fffe03f */
[----:B------:R-:W-:Y:S01]  /*362d0*/  @!UPT UIADD3 URZ, URZ, URZ, URZ ;  /* 0x0000003f3f3ff290 */ /* 0x000fe2000fffe03f */
[----:B------:R-:W-:Y:S01]  /*362e0*/  STL.64 [R1+0x1d0], R24 ;  /* 0x0001d01801007387 */ /* 0x000fe20000100a00 */
[----:B------:R0:W-:Y:S03]  /*362f0*/  STL.64 [R1+0x1d8], R26 ;  /* 0x0001d81a01007387 */ /* 0x0001e60000100a00 */
[----:B0-----:R-:W4:Y:S01]  /*36300*/  LDL.LU.64 R26, [R1+0x4090] ;  /* 0x00409000011a7983 */ /* 0x001f220000300a00 */
[----:B------:R-:W4:Y:S02]  /*36310*/  LDL.LU.64 R24, [R1+0x4088] ;  /* 0x0040880001187983 */ /* 0x000f240000300a00 */
[C---:B----4-:R-:W-:Y:S01]  /*36320*/  HMMA.16816.F32.BF16 R12, R20.reuse, R14, R24 ;  /* 0x0000000e140c723c */ /* 0x050fe20000041818 */
[----:B------:R-:W3:Y:S01]  /*36330*/  LDL.LU.64 R26, [R1+0x4080] ;  /* 0x00408000011a7983 */ /* 0x000ee20000300a00 */
[----:B------:R-:W3:Y:S11]  /*36340*/  LDL.LU.64 R24, [R1+0x4078] ;  /* 0x0040780001187983 */ /* 0x000ef60000300a00 */
[----:B------:R-:W-:Y:S10]  /*36350*/  @!UPT UIADD3 URZ, URZ, URZ, URZ ;  /* 0x0000003f3f3ff290 */ /* 0x000ff4000fffe03f */
[----:B------:R-:W-:Y:S01]  /*36360*/  STL.64 [R1+0x1c0], R12 ;  /* 0x0001c00c01007387 */ /* 0x000fe20000100a00 */
[----:B------:R0:W-:Y:S03]  /*36370*/  STL.64 [R1+0x1c8], R14 ;  /* 0x0001c80e01007387 */ /* 0x0001e60000100a00 */
[----:B0-----:R-:W4:Y:S01]  /*36380*/  LDL.LU.64 R14, [R1+0x4070] ;  /* 0x00407000010e7983 */ /* 0x001f220000300a00 */
[----:B------:R-:W4:Y:S02]  /*36390*/  LDL.LU.64 R12, [R1+0x4068] ;  /* 0x00406800010c7983 */ /* 0x000f240000300a00 */
[----:B----4-:R-:W-:Y:S01]  /*363a0*/  HMMA.16816.F32.BF16 R20, R20, R10, R12 ;  /* 0x0000000a1414723c */ /* 0x010fe2000004180c */
[----:B------:R-:W3:Y:S01]  /*363b0*/  LDL.LU.64 R14, [R1+0x4060] ;  /* 0x00406000010e7983 */ /* 0x000ee20000300a00 */
[----:B------:R-:W3:Y:S11]  /*363c0*/  LDL.LU.64 R12, [R1+0x4058] ;  /* 0x00405800010c7983 */ /* 0x000ef60000300a00 */
[----:B------:R-:W-:Y:S10]  /*363d0*/  @!UPT UIADD3 URZ, URZ, URZ, URZ ;  /* 0x0000003f3f3ff290 */ /* 0x000ff4000fffe03f */
[----:B------:R-:W-:Y:S01]  /*363e0*/  STL.64 [R1+0x180], R20 ;  /* 0x0001801401007387 */ /* 0x000fe20000100a00 */
[----:B------:R0:W-:Y:S02]  /*363f0*/  STL.64 [R1+0x188], R22 ;  /* 0x0001881601007387 */ /* 0x0001e40000100a00 */
[----:B0-----:R-:W-:Y:S01]  /*36400*/  MOV R22, R5 ;  /* 0x0000000500167202 */ /* 0x001fe20000000f00 */
[----:B------:R-:W-:-:S07]  /*36410*/  IMAD.MOV.U32 R23, RZ, RZ, R4 ;  /* 0x000000ffff177224 */ /* 0x000fce00078e0004 */
[C---:B---3--:R-:W-:Y:S11]  /*36420*/  HMMA.16816.F32.BF16 R24, R12.reuse, R22, R24 ;  /* 0x000000160c18723c */ /* 0x048ff60000041818 */
[----:B------:R-:W-:Y:S11]  /*36430*/  @!UPT UIADD3 URZ, URZ, URZ, URZ ;  /* 0x0000003f3f3ff290 */ /* 0x000ff6000fffe03f */
[----:B------:R-:W-:Y:S01]  /*36440*/  @!UPT UIADD3 URZ, URZ, URZ, URZ ;  /* 0x0000003f3f3ff290 */ /* 0x000fe2000fffe03f */
[----:B------:R-:W-:Y:S01]  /*36450*/  STL.64 [R1+0x170], R24 ;  /* 0x0001701801007387 */ /* 0x000fe20000100a00 */
[----:B------:R0:W-:Y:S03]  /*36460*/  STL.64 [R1+0x178], R26 ;  /* 0x0001781a01007387 */ /* 0x0001e60000100a00 */
[----:B0-----:R-:W3:Y:S01]  /*36470*/  LDL.LU.64 R26, [R1+0x4050] ;  /* 0x00405000011a7983 */ /* 0x001ee20000300a00 */
[----:B------:R-:W3:Y:S02]  /*36480*/  LDL.LU.64 R24, [R1+0x4048] ;  /* 0x0040480001187983 */ /* 0x000ee40000300a00 */
[----:B------:R0:W-:Y:S02]  /*36490*/  STL.64 [R1+0x4008], R22 ;  /* 0x0040081601007387 */ /* 0x0001e40000100a00 */
[----:B0-----:R-:W4:Y:S01]  /*364a0*/  LDL.LU.64 R22, [R1+0x78] ;  /* 0x0000780001167983 */ /* 0x001f220000300a00 */
[C---:B---3--:R-:W-:Y:S11]  /*364b0*/  HMMA.16816.F32.BF16 R24, R12.reuse, R6, R24 ;  /* 0x000000060c18723c */ /* 0x048ff60000041818 */
[----:B------:R-:W-:Y:S11]  /*364c0*/  @!UPT UIADD3 URZ, URZ, URZ, URZ ;  /* 0x0000003f3f3ff290 */ /* 0x000ff6000fffe03f */
[----:B------:R-:W-:Y:S01]  /*364d0*/  @!UPT UIADD3 URZ, URZ, URZ, URZ ;  /* 0x0000003f3f3ff290 */ /* 0x000fe2000fffe03f */
[----:B------:R-:W-:Y:S01]  /*364e0*/  STL.64 [R1+0x160], R24 ;  /* 0x0001601801007387 */ /* 0x000fe20000100a00 */
[----:B------:R0:W-:Y:S03]  /*364f0*/  STL.64 [R1+0x168], R26 ;  /* 0x0001681a01007387 */ /* 0x0001e60000100a00 */
[----:B0-----:R-:W3:Y:S01]  /*36500*/  LDL.LU.64 R26, [R1+0x4040] ;  /* 0x00404000011a7983 */ /* 0x001ee20000300a00 */
[----:B------:R-:W3:Y:S01]  /*36510*/  LDL.LU.64 R24, [R1+0x4038] ;  /* 0x0040380001187983 */ /* 0x000ee20000300a00 */
[----:B------:R-:W-:Y:S02]  /*36520*/  MOV R17, R6 ;  /* 0x0000000600117202 */ /* 0x000fe40000000f00 */
[----:B------:R-:W-:Y:S01]  /*36530*/  MOV R16, R7 ;  /* 0x0000000700107202 */ /* 0x000fe20000000f00 */
[----:B----4-:R-:W-:Y:S01]  /*36540*/  IMAD.MOV.U32 R9, RZ, RZ, R22 ;  /* 0x000000ffff097224 */ /* 0x010fe200078e0016 */
[----:B------:R-:W-:Y:S01]  /*36550*/  MOV R8, R23 ;  /* 0x0000001700087202 */ /* 0x000fe20000000f00 */
[----:B---3--:R-:W-:Y:S07]  /*36560*/  HMMA.16816.F32.BF16 R4, R12, R22, R24 ;  /* 0x000000160c04723c */ /* 0x008fee0000041818 */
[----:B------:R-:W-:Y:S11]  /*36570*/  IMAD.MOV.U32 R23, RZ, RZ, R2 ;  /* 0x000000ffff177224 */ /* 0x000ff600078e0002 */
[----:B------:R-:W-:Y:S05]  /*36580*/  @!UPT UIADD3 URZ, URZ, URZ, URZ ;  /* 0x0000003f3f3ff290 */ /* 0x000fea000fffe03f */
[----:B------:R0:W-:Y:S01]  /*36590*/  STL.64 [R1+0x150], R4 ;  /* 0x0001500401007387 */ /* 0x0001e20000100a00 */
[----:B------:R1:W-:Y:S02]  /*365a0*/  STL [R1+0x158], R6 ;  /* 0x0001580601007387 */ /* 0x0003e40000100800 */
[----:B------:R-:W-:Y:S02]  /*365b0*/  STL.64 [R1+0x4018], R14 ;  /* 0x0040180e01007387 */ /* 0x000fe40000100a00 */
[----:B------:R-:W-:Y:S01]  /*365c0*/  STL.64 [R1+0x4010], R12 ;  /* 0x0040100c01007387 */ /* 0x000fe20000100a00 */
[----:B------:R-:W3:Y:S01]  /*365d0*/  LDL.LU R20, [R1+0x40] ;  /* 0x0000400001147983 */ /* 0x000ee20000300800 */
[----:B------:R-:W3:Y:S02]  /*365e0*/  LDL.LU R21, [R1+0x44] ;  /* 0x0000440001157983 */ /* 0x000ee40000300800 */
[----:B------:R-:W3:Y:S02]  /*365f0*/  LDL.LU R22, [R1+0x48] ;  /* 0x0000480001167983 */ /* 0x000ee40000300800 */
[----:B------:R-:W4:Y:S01]  /*36600*/  LDL.LU R2, [R1+0x4034] ;  /* 0x0040340001027983 */ /* 0x000f220000300800 */
[----:B------:R-:W-:Y:S01]  /*36610*/  MOV R28, R7 ;  /* 0x00000007001c7202 */ /* 0x000fe20000000f00 */
[----:B------:R-:W2:Y:S01]  /*36620*/  LDL R19, [R1+0x1f34] ;  /* 0x001f340001137983 */ /* 0x000ea20000100800 */
[----:B0-----:R-:W3:Y:S03]  /*36630*/  LDL.LU R4, [R1+0xa0] ;  /* 0x0000a00001047983 */ /* 0x001ee60000300800 */
[----:B------:R-:W3:Y:S01]  /*36640*/  LDL.LU R5, [R1+0xa4] ;  /* 0x0000a40001057983 */ /* 0x000ee20000300800 */
[----:B-1----:R-:W3:Y:S03]  /*36650*/  LDL.LU R6, [R1+0xa8] ;  /* 0x0000a80001067983 */ /* 0x002ee60000300800 */
[----:B------:R-:W3:Y:S01]  /*36660*/  LDL.LU R7, [R1+0xac] ;  /* 0x0000ac0001077983 */ /* 0x000ee20000300800 */
[----:B------:R-:W-:Y:S03]  /*36670*/  STL [R1+0x3fb0], R28 ;  /* 0x003fb01c01007387 */ /* 0x000fe60000100800 */
[----:B----4-:R-:W0:Y:S04]  /*36680*/  LDSM.16.MT88.4 R24, [R2+0x29000] ;  /* 0x029000000218783b */ /* 0x010e280000004200 */
[----:B--2---:R-:W1:Y:S04]  /*36690*/  LDSM.16.M88.4 R12, [R19+0x200] ;  /* 0x00020000130c783b */ /* 0x004e680000000200 */
[----:B0-----:R-:W-:Y:S01]  /*366a0*/  STL.64 [R1+0x3f98], R26 ;  /* 0x003f981a01007387 */ /* 0x001fe20000100a00 */
[----:B------:R0:W-:Y:S03]  /*366b0*/  STL.64 [R1+0x3f90], R24 ;  /* 0x003f901801007387 */ /* 0x0001e60000100a00 */
[----:B0-----:R-:W2:Y:S01]  /*366c0*/  LDL.LU R24, [R1] ;  /* 0x0000000001187983 */ /* 0x001ea20000300800 */
[----:B------:R-:W2:Y:S02]  /*366d0*/  LDL.LU R25, [R1+0x4] ;  /* 0x0000040001197983 */ /* 0x000ea40000300800 */
[----:B------:R-:W4:Y:S01]  /*366e0*/  LDL.LU R26, [R1+0x8] ;  /* 0x00000800011a7983 */ /* 0x000f220000300800 */
[----:B------:R-:W-:-:S02]  /*366f0*/  MOV R27, R29 ;  /* 0x0000001d001b7202 */ /* 0x000fc40000000f00 */
[----:B------:R-:W3:Y:S04]  /*36700*/  LDL.LU R29, [R1+0x4030] ;  /* 0x00403000011d7983 */ /* 0x000ee80000300800 */
[----:B----4-:R-:W-:Y:S01]  /*36710*/  STL.64 [R1+0x3fd0], R26 ;  /* 0x003fd01a01007387 */ /* 0x010fe20000100a00 */
[----:B--2---:R0:W-:Y:S03]  /*36720*/  STL.64 [R1+0x3fc8], R24 ;  /* 0x003fc81801007387 */ /* 0x0041e60000100a00 */
[----:B0-----:R-:W2:Y:S01]  /*36730*/  LDL.LU R24, [R1+0x90] ;  /* 0x0000900001187983 */ /* 0x001ea20000300800 */
[----:B------:R-:W2:Y:S01]  /*36740*/  LDL.LU R25, [R1+0x94] ;  /* 0x0000940001197983 */ /* 0x000ea20000300800 */
[----:B------:R-:W-:Y:S01]  /*36750*/  MOV R26, R18 ;  /* 0x00000012001a7202 */ /* 0x000fe20000000f00 */
[----:B------:R-:W-:Y:S01]  /*36760*/  IMAD.MOV.U32 R27, RZ, RZ, R0 ;  /* 0x000000ffff1b7224 */ /* 0x000fe200078e0000 */
[----:B------:R-:W4:Y:S01]  /*36770*/  LDL.LU R18, [R1+0x402c] ;  /* 0x00402c0001127983 */ /* 0x000f220000300800 */
[----:B------:R-:W3:Y:S03]  /*36780*/  LDL.LU R0, [R1+0x4028] ;  /* 0x0040280001007983 */ /* 0x000ee60000300800 */
[----:B------:R-:W-:Y:S04]  /*36790*/  STL.64 [R1+0x3fe0], R26 ;  /* 0x003fe01a01007387 */ /* 0x000fe80000100a00 */
[----:B--2---:R0:W-:Y:S04]  /*367a0*/  STL.64 [R1+0x3fd8], R24 ;  /* 0x003fd81801007387 */ /* 0x0041e80000100a00 */
[----:B0-----:R-:W2:Y:S01]  /*367b0*/  LDL.LU R24, [R1+0xd0] ;  /* 0x0000d00001187983 */ /* 0x001ea20000300800 */
[----:B------:R-:W2:Y:S02]  /*367c0*/  LDL.LU R25, [R1+0xd4] ;  /* 0x0000d40001197983 */ /* 0x000ea40000300800 */
[----:B------:R-:W2:Y:S01]  /*367d0*/  LDL.LU R26, [R1+0xd8] ;  /* 0x0000d800011a7983 */ /* 0x000ea20000300800 */
[----:B---3--:R-:W-:-:S02]  /*367e0*/  MOV R27, R29 ;  /* 0x0000001d001b7202 */ /* 0x008fc40000000f00 */
[----:B------:R-:W3:Y:S04]  /*367f0*/  LDL.LU R29, [R1+0x4024] ;  /* 0x00402400011d7983 */ /* 0x000ee80000300800 */
[----:B--2---:R0:W-:Y:S01]  /*36800*/  STL.64 [R1+0x3ff0], R26 ;  /* 0x003ff01a01007387 */ /* 0x0041e20000100a00 */
[----:B------:R2:W-:Y:S01]  /*36810*/  STL.64 [R1+0x3fe8], R24 ;  /* 0x003fe81801007387 */ /* 0x0005e20000100a00 */
[----:B0-----:R-:W-:Y:S02]  /*36820*/  MOV R26, R0 ;  /* 0x00000000001a7202 */ /* 0x001fe40000000f00 */
[----:B--2---:R-:W2:Y:S01]  /*36830*/  LDL.LU R24, [R1+0xe0] ;  /* 0x0000e00001187983 */ /* 0x004ea20000300800 */
[----:B------:R-:W2:Y:S02]  /*36840*/  LDL.LU R25, [R1+0xe4] ;  /* 0x0000e40001197983 */ /* 0x000ea40000300800 */
[----:B------:R-:W2:Y:S02]  /*36850*/  LDL.LU R0, [R1+0x4020] ;  /* 0x0040200001007983 */ /* 0x000ea40000300800 */
[----:B-1----:R-:W-:Y:S01]  /*36860*/  STL.64 [R1+0x30], R12 ;  /* 0x0000300c01007387 */ /* 0x002fe20000100a00 */
[----:B------:R0:W-:Y:S04]  /*36870*/  STL.64 [R1+0x38], R14 ;  /* 0x0000380e01007387 */ /* 0x0001e80000100a00 */
[----:B0-----:R-:W2:Y:S01]  /*36880*/  LDL.LU.64 R14, [R1+0x4018] ;  /* 0x00401800010e7983 */ /* 0x001ea20000300a00 */
[----:B------:R-:W2:Y:S02]  /*36890*/  LDL.LU.64 R12, [R1+0x4010] ;  /* 0x00401000010c7983 */ /* 0x000ea40000300a00 */
[----:B----4-:R-:W-:Y:S01]  /*368a0*/  IMAD.MOV.U32 R27, RZ, RZ, R18 ;  /* 0x000000ffff1b7224 */ /* 0x010fe200078e0012 */
[----:B--2---:R-:W-:Y:S11]  /*368b0*/  HMMA.16816.F32.BF16 R20, R12, R10, R20 ;  /* 0x0000000a0c14723c */ /* 0x004ff60000041814 */
[----:B------:R-:W-:Y:S11]  /*368c0*/  @!UPT UIADD3 URZ, URZ, URZ, URZ ;  /* 0x0000003f3f3ff290 */ /* 0x000ff6000fffe03f */
[----:B------:R-:W-:Y:S01]  /*368d0*/  @!UPT UIADD3 URZ, URZ, URZ, URZ ;  /* 0x0000003f3f3ff290 */ /* 0x000fe2000fffe03f */
[----:B------:R-:W-:Y:S01]  /*368e0*/  STL.64 [R1+0x120], R20 ;  /* 0x0001201401007387 */ /* 0x000fe20000100a00 */
[----:B------:R-:W-:Y:S02]  /*368f0*/  STL.64 [R1+0x128], R22 ;  /* 0x0001281601007387 */ /* 0x000fe40000100a00 */
[----:B------:R-:W0:Y:S01]  /*36900*/  LDSM.16.M88.4 R20, [R19+0x8200] ;  /* 0x008200001314783b */ /* 0x000e220000000200 */
[----:B------:R-:W-:Y:S02]  /*36910*/  MOV R14, R17 ;  /* 0x00000011000e7202 */ /* 0x000fe40000000f00 */
[----:B------:R-:W-:Y:S01]  /*36920*/  MOV R15, R16 ;  /* 0x00000010000f7202 */ /* 0x000fe20000000f00 */
[----:B0-----:R-:W-:Y:S01]  /*36930*/  STL.64 [R1+0x10], R20 ;  /* 0x0000101401007387 */ /* 0x001fe20000100a00 */
[----:B------:R-:W-:Y:S02]  /*36940*/  STL.64 [R1+0x18], R22 ;  /* 0x0000181601007387 */ /* 0x000fe40000100a00 */
[----:B------:R-:W0:Y:S02]  /*36950*/  LDSM.16.M88.4 R20, [R19+0x10200] ;  /* 0x010200001314783b */ /* 0x000e240000000200 */
[----:B------:R-:W1:Y:S04]  /*36960*/  LDSM.16.M88.4 R16, [R19+0x18200] ;  /* 0x018200001310783b */ /* 0x000e680000000200 */
[----:B0-----:R-:W-:Y:S01]  /*36970*/  STL.64 [R1+0x20], R20 ;  /* 0x0000201401007387 */ /* 0x001fe20000100a00 */
[----:B------:R0:W-:Y:S02]  /*36980*/  STL.64 [R1+0x28], R22 ;  /* 0x0000281601007387 */ /* 0x0001e40000100a00 */
[----:B-1----:R-:W-:Y:S01]  /*36990*/  IMAD.MOV.U32 R28, RZ, RZ, R17 ;  /* 0x000000ffff1c7224 */ /* 0x002fe200078e0011 */
[----:B0-----:R-:W2:Y:S01]  /*369a0*/  LDL.LU.64 R22, [R1+0x4008] ;  /* 0x0040080001167983 */ /* 0x001ea20000300a00 */
[----:B------:R-:W-:Y:S02]  /*369b0*/  STL [R1+0x40], R16 ;  /* 0x0000401001007387 */ /* 0x000fe40000100800 */
[----:B------:R0:W-:Y:S02]  /*369c0*/  STL.64 [R1+0x48], R18 ;  /* 0x0000481201007387 */ /* 0x0001e40000100a00 */
[----:B0-----:R-:W2:Y:S01]  /*369d0*/  LDL.LU.64 R18, [R1+0x4000] ;  /* 0x0040000001127983 */ /* 0x001ea20000300a00 */
[----:B------:R-:W2:Y:S02]  /*369e0*/  LDL.LU.64 R16, [R1+0x3ff8] ;  /* 0x003ff80001107983 */ /* 0x000ea40000300a00 */
[C---:B--2---:R-:W-:Y:S08]  /*369f0*/  HMMA.16816.F32.BF16 R4, R16.reuse, R22, R4 ;  /* 0x000000161004723c */ /* 0x044ff00000041804 */
[----:B------:R-:W-:Y:S11]  /*36a00*/  HMMA.16816.F32.BF16 R24, R16, R14, R24 ;  /* 0x0000000e1018723c */ /* 0x000ff60000041818 */
[----:B------:R-:W-:Y:S04]  /*36a10*/  @!UPT UIADD3 URZ, URZ, URZ, URZ ;  /* 0x0000003f3f3ff290 */ /* 0x000fe8000fffe03f */
[----:B------:R-:W-:Y:S01]  /*36a20*/  STL.64 [R1+0x140], R4 ;  /* 0x0001400401007387 */ /* 0x000fe20000100a00 */
[----:B------:R-:W-:Y:S02]  /*36a30*/  STL.64 [R1+0x148], R6 ;  /* 0x0001480601007387 */ /* 0x000fe40000100a00 */
[----:B------:R-:W0:Y:S02]  /*36a40*/  LDSM.16.MT88.4 R4, [R0+0x29000] ;  /* 0x029000000004783b */ /* 0x000e240000004200 */
[----:B0-----:R-:W-:Y:S02]  /*36a50*/  STL.64 [R1+0x3f78], R6 ;  /* 0x003f780601007387 */ /* 0x001fe40000100a00 */
[----:B------:R-:W-:Y:S02]  /*36a60*/  STL.64 [R1+0x3f70], R4 ;  /* 0x003f700401007387 */ /* 0x000fe40000100a00 */
[----:B------:R-:W-:Y:S02]  /*36a70*/  STL.64 [R1+0x130], R24 ;  /* 0x0001301801007387 */ /* 0x000fe40000100a00 */
[----:B------:R0:W-:Y:S02]  /*36a80*/  STL.64 [R1+0x138], R26 ;  /* 0x0001381a01007387 */ /* 0x0001e40000100a00 */
[----:B0-----:R-:W2:Y:S01]  /*36a90*/  LDL.LU.64 R26, [R1+0x3ff0] ;  /* 0x003ff000011a7983 */ /* 0x001ea20000300a00 */
[----:B------:R-:W2:Y:S01]  /*36aa0*/  LDL.LU.64 R24, [R1+0x3fe8] ;  /* 0x003fe80001187983 */ /* 0x000ea20000300a00 */
[----:B------:R-:W-:-:S02]  /*36ab0*/  MOV R6, R9 ;  /* 0x0000000900067202 */ /* 0x000fc40000000f00 */
[----:B------:R-:W-:-:S07]  /*36ac0*/  MOV R7, R8 ;  /* 0x0000000800077202 */ /* 0x000fce0000000f00 */
        /* <DEDUP_REMOVED lines=9> */
[----:B--2---:R-:W-:Y:S01]  /*36b60*/  HMMA.16816.F32.BF16 R16, R16, R10, R24 ;  /* 0x0000000a1010723c */ /* 0x004fe20000041818 */
[----:B------:R-:W2:Y:S01]  /*36b70*/  LDL.LU.64 R26, [R1+0x3fd0] ;  /* 0x003fd000011a7983 */ /* 0x000ea20000300a00 */
[----:B------:R-:W2:Y:S11]  /*36b80*/  LDL.LU.64 R24, [R1+0x3fc8] ;  /* 0x003fc80001187983 */ /* 0x000eb60000300a00 */
[----:B------:R-:W-:Y:S10]  /*36b90*/  @!UPT UIADD3 URZ, URZ, URZ, URZ ;  /* 0x0000003f3f3ff290 */ /* 0x000ff4000fffe03f */
[----:B------:R-:W-:Y:S01]  /*36ba0*/  STL.64 [R1+0x100], R16 ;  /* 0x0001001001007387 */ /* 0x000fe20000100a00 */
[----:B------:R2:W-:Y:S02]  /*36bb0*/  STL.64 [R1+0x108], R18 ;  /* 0x0001081201007387 */ /* 0x0005e40000100a00 */
[----:B------:R-:W2:Y:S02]  /*36bc0*/  LDL.LU.64 R10, [R1+0x3fc0] ;  /* 0x003fc000010a7983 */ /* 0x000ea40000300a00 */
[----:B------:R-:W2:Y:S02]  /*36bd0*/  LDL.LU.64 R8, [R1+0x3fb8] ;  /* 0x003fb80001087983 */ /* 0x000ea40000300a00 */
[----:B--2---:R-:W-:Y:S01]  /*36be0*/  HMMA.16816.F32.BF16 R16, R24, R22, R8 ;  /* 0x000000161810723c */ /* 0x004fe20000041808 */
[----:B------:R-:W2:Y:S04]  /*36bf0*/  LDL.LU R8, [R1+0x1b0] ;  /* 0x0001b00001087983 */ /* 0x000ea80000300800 */
[----:B------:R-:W-:Y:S11]  /*36c00*/  LDSM.16.MT88.4 R20, [R3+0x29000] ;  /* 0x029000000314783b */ /* 0x000ff60000004200 */
[----:B------:R-:W-:Y:S07]  /*36c10*/  @!UPT UIADD3 URZ, URZ, URZ, URZ ;  /* 0x0000003f3f3ff290 */ /* 0x000fee000fffe03f */
[----:B------:R-:W-:Y:S01]  /*36c20*/  STL.64 [R1+0xf0], R16 ;  /* 0x0000f01001007387 */ /* 0x000fe20000100a00 */
[----:B------:R-:W-:Y:S02]  /*36c30*/  STL.64 [R1+0xf8], R18 ;  /* 0x0000f81201007387 */ /* 0x000fe40000100a00 */
[----:B------:R-:W2:Y:S02]  /*36c40*/  LDL.LU R9, [R1+0x1b4] ;  /* 0x0001b40001097983 */ /* 0x000ea40000300800 */
[----:B------:R-:W2:Y:S01]  /*36c50*/  LDL.LU R10, [R1+0x1b8] ;  /* 0x0001b800010a7983 */ /* 0x000ea20000300800 */
[----:B------:R-:W2:Y:S04]  /*36c60*/  LDL.LU R11, [R1+0x1bc] ;  /* 0x0001bc00010b7983 */ /* 0x000ea80000300800 */
[----:B---3--:R-:W0:Y:S01]  /*36c70*/  LDSM.16.MT88.4 R16, [R29+0x29000] ;  /* 0x029000001d10783b */ /* 0x008e220000004200 */
[----:B------:R-:W-:Y:S03]  /*36c80*/  STL [R1+0x3f18], R29 ;  /* 0x003f181d01007387 */ /* 0x000fe60000100800 */
[----:B0-----:R0:W-:Y:S01]  /*36c90*/  STL.64 [R1+0x3f10], R18 ;  /* 0x003f101201007387 */ /* 0x0011e20000100a00 */
[----:B------:R1:W-:Y:S01]  /*36ca0*/  STL.64 [R1+0x3f08], R16 ;  /* 0x003f081001007387 */ /* 0x0003e20000100a00 */
[----:B0-----:R-:W-:Y:S01]  /*36cb0*/  MOV R18, R5 ;  /* 0x0000000500127202 */ /* 0x001fe20000000f00 */
[----:B------:R-:W-:-:S05]  /*36cc0*/  IMAD.MOV.U32 R19, RZ, RZ, R4 ;  /* 0x000000ffff137224 */ /* 0x000fca00078e0004 */
[----:B------:R0:W-:Y:S01]  /*36cd0*/  STL.64 [R1+0x3fa8], R18 ;  /* 0x003fa81201007387 */ /* 0x0001e20000100a00 */
[----:B-1----:R-:W3:Y:S02]  /*36ce0*/  LDL.LU R16, [R1+0x1e0] ;  /* 0x0001e00001107983 */ /* 0x002ee40000300800 */
[----:B------:R-:W3:Y:S01]  /*36cf0*/  LDL.LU R17, [R1+0x1e4] ;  /* 0x0001e40001117983 */ /* 0x000ee20000300800 */
[----:B0-----:R-:W3:Y:S01]  /*36d00*/  LDL.LU R18, [R1+0x1e8] ;  /* 0x0001e80001127983 */ /* 0x001ee20000300800 */
[----:B------:R-:W3:Y:S02]  /*36d10*/  LDL.LU R19, [R1+0x1ec] ;  /* 0x0001ec0001137983 */ /* 0x000ee40000300800 */
[----:B------:R-:W-:Y:S02]  /*36d20*/  STL [R1+0x3ec0], R22 ;  /* 0x003ec01601007387 */ /* 0x000fe40000100800 */
[----:B------:R-:W-:Y:S01]  /*36d30*/  STL [R1+0x3ebc], R23 ;  /* 0x003ebc1701007387 */ /* 0x000fe20000100800 */
[----:B------:R-:W-:Y:S01]  /*36d40*/  STL [R1+0x3eb8], R3 ;  /* 0x003eb80301007387 */ /* 0x000fe20000100800 */
[----:B------:R-:W4:Y:S01]  /*36d50*/  LDL R12, [R1+0x30] ;  /* 0x00003000010c7983 */ /* 0x000f220000100800 */
[C---:B--2---:R-:W-:Y:S11]  /*36d60*/  HMMA.16816.F32.BF16 R8, R24.reuse, R14, R8 ;  /* 0x0000000e1808723c */ /* 0x044ff60000041808 */
[----:B------:R-:W-:Y:S11]  /*36d70*/  @!UPT UIADD3 URZ, URZ, URZ, URZ ;  /* 0x0000003f3f3ff290 */ /* 0x000ff6000fffe03f */
[----:B------:R-:W-:Y:S01]  /*36d80*/  @!UPT UIADD3 URZ, URZ, URZ, URZ ;  /* 0x0000003f3f3ff290 */ /* 0x000fe2000fffe03f */
[----:B------:R-:W-:Y:S01]  /*36d90*/  STL.64 [R1+0xe0], R8 ;  /* 0x0000e00801007387 */ /* 0x000fe20000100a00 */
[----:B------:R-:W-:Y:S02]  /*36da0*/  STL.64 [R1+0xe8], R10 ;  /* 0x0000e80a01007387 */ /* 0x000fe40000100a00 */
[----:B------:R-:W4:Y:S02]  /*36db0*/  LDL R13, [R1+0x34] ;  /* 0x00003400010d7983 */ /* 0x000f240000100800 */
[----:B------:R-:W0:Y:S01]  /*36dc0*/  LDSM.16.MT88.4 R8, [R2+0x29800] ;  /* 0x029800000208783b */ /* 0x000e220000004200 */
[----:B---3--:R-:W-:Y:S01]  /*36dd0*/  HMMA.16816.F32.BF16 R4, R24, R6, R16 ;  /* 0x000000061804723c */ /* 0x008fe20000041810 */
[----:B----4-:R1:W-:Y:S04]  /*36de0*/  STL.64 [R1+0x3fa0], R12 ;  /* 0x003fa00c01007387 */ /* 0x0103e80000100a00 */
[----:B-1----:R-:W2:Y:S01]  /*36df0*/  LDL.LU R12, [R1+0x1a0] ;  /* 0x0001a000010c7983 */ /* 0x002ea20000300800 */
[----:B------:R-:W2:Y:S02]  /*36e00*/  LDL.LU R13, [R1+0x1a4] ;  /* 0x0001a400010d7983 */ /* 0x000ea40000300800 */
[----:B------:R-:W2:Y:S02]  /*36e10*/  LDL.LU R14, [R1+0x1a8] ;  /* 0x0001a800010e7983 */ /* 0x000ea40000300800 */
[----:B------:R-:W2:Y:S01]  /*36e20*/  LDL.LU R15, [R1+0x1ac] ;  /* 0x0001ac00010f7983 */ /* 0x000ea20000300800 */
[----:B0-----:R-:W-:Y:S01]  /*36e30*/  STL.64 [R1+0x3e70], R10 ;  /* 0x003e700a01007387 */ /* 0x001fe20000100a00 */
[----:B------:R0:W-:Y:S03]  /*36e40*/  STL.64 [R1+0x3e68], R8 ;  /* 0x003e680801007387 */ /* 0x0001e60000100a00 */
[----:B0-----:R-:W3:Y:S01]  /*36e50*/  LDL.LU R8, [R1+0x40] ;  /* 0x0000400001087983 */ /* 0x001ee20000300800 */
[----:B------:R-:W-:-:S02]  /*36e60*/  MOV R9, R28 ;  /* 0x0000001c00097202 */ /* 0x000fc40000000f00 */
[----:B------:R-:W4:Y:S02]  /*36e70*/  LDL.LU R28, [R1+0x3fb0] ;  /* 0x003fb000011c7983 */ /* 0x000f240000300800 */
[----:B------:R-:W-:Y:S01]  /*36e80*/  STL [R1+0x3df4], R2 ;  /* 0x003df40201007387 */ /* 0x000fe20000100800 */
[----:B------:R-:W2:Y:S03]  /*36e90*/  LDL.LU.64 R18, [R1+0x3fa8] ;  /* 0x003fa80001127983 */ /* 0x000ea60000300a00 */
[----:B------:R-:W-:Y:S02]  /*36ea0*/  MOV R10, R6 ;  /* 0x00000006000a7202 */ /* 0x000fe40000000f00 */
[----:B------:R-:W-:-:S05]  /*36eb0*/  MOV R11, R7 ;  /* 0x00000007000b7202 */ /* 0x000fca0000000f00 */
[----:B------:R-:W-:Y:S01]  /*36ec0*/  STL.64 [R1+0x3f88], R10 ;  /* 0x003f880a01007387 */ /* 0x000fe20000100a00 */
[----:B------:R-:W-:Y:S01]  /*36ed0*/  MOV R22, R4 ;  /* 0x0000000400167202 */ /* 0x000fe20000000f00 */
[----:B------:R-:W-:Y:S01]  /*36ee0*/  IMAD.MOV.U32 R23, RZ, RZ, R5 ;  /* 0x000000ffff177224 */ /* 0x000fe200078e0005 */
[----:B--2---:R-:W-:Y:S01]  /*36ef0*/  HMMA.16816.F32.BF16 R24, R24, R18, R12 ;  /* 0x000000121818723c */ /* 0x004fe2000004180c */
[----:B---3--:R0:W-:Y:S04]  /*36f00*/  STL.64 [R1+0x3f80], R8 ;  /* 0x003f800801007387 */ /* 0x0081e80000100a00 */
        /* <DEDUP_REMOVED lines=9> */
[----:B------:R0:W-:Y:S06]  /*36fa0*/  STL.64 [R1+0x3ec8], R20 ;  /* 0x003ec81401007387 */ /* 0x0001ec0000100a00 */
[----:B------:R-:W-:Y:S01]  /*36fb0*/  MOV R17, R26 ;  /* 0x0000001a00117202 */ /* 0x000fe20000000f00 */
[----:B------:R-:W-:-:S02]  /*36fc0*/  IMAD.MOV.U32 R16, RZ, RZ, R27 ;  /* 0x000000ffff107224 */ /* 0x000fc400078e001b */
[----:B------:R-:W-:Y:S01]  /*36fd0*/  IMAD.MOV.U32 R19, RZ, RZ, R24 ;  /* 0x000000ffff137224 */ /* 0x000fe200078e0018 */
[----:B------:R-:W-:Y:S01]  /*36fe0*/  MOV R18, R25 ;  /* 0x0000001900127202 */ /* 0x000fe20000000f00 */
[----:B0-----:R-:W2:Y:S01]  /*36ff0*/  LDL.64 R20, [R1+0x10] ;  /* 0x0000100001147983 */ /* 0x001ea20000100a00 */
[----:B------:R-:W2:Y:S02]  /*37000*/  LDL.LU.64 R12, [R1+0x3fa0] ;  /* 0x003fa000010c7983 */ /* 0x000ea40000300a00 */
[----:B------:R-:W2:Y:S02]  /*37010*/  LDL.LU.64 R26, [R1+0x3f98] ;  /* 0x003f9800011a7983 */ /* 0x000ea40000300a00 */
[----:B------:R-:W2:Y:S01]  /*37020*/  LDL.LU.64 R24, [R1+0x3f90] ;  /* 0x003f900001187983 */ /* 0x000ea20000300a00 */
[----:B------:R0:W-:Y:S01]  /*37030*/  STL [R1+0x3f28], R16 ;  /* 0x003f281001007387 */ /* 0x0001e20000100800 */
[----:B------:R1:W-:Y:S02]  /*37040*/  STL [R1+0x3f24], R17 ;  /* 0x003f241101007387 */ /* 0x0003e40000100800 */
[----:B------:R4:W-:Y:S02]  /*37050*/  STL [R1+0x3f20], R18 ;  /* 0x003f201201007387 */ /* 0x0009e40000100800 */
[----:B------:R4:W-:Y:S01]  /*37060*/  STL [R1+0x3f1c], R19 ;  /* 0x003f1c1301007387 */ /* 0x0009e20000100800 */
[----:B0-----:R-:W3:Y:S01]  /*37070*/  LDL.LU R16, [R1+0x1d0] ;  /* 0x0001d00001107983 */ /* 0x001ee20000300800 */
[----:B-1----:R-:W3:Y:S02]  /*37080*/  LDL.LU R17, [R1+0x1d4] ;  /* 0x0001d40001117983 */ /* 0x002ee40000300800 */
[----:B----4-:R-:W3:Y:S02]  /*37090*/  LDL.LU R18, [R1+0x1d8] ;  /* 0x0001d80001127983 */ /* 0x010ee40000300800 */
[----:B------:R-:W3:Y:S01]  /*370a0*/  LDL.LU R19, [R1+0x1dc] ;  /* 0x0001dc0001137983 */ /* 0x000ee20000300800 */
[C---:B--2---:R-:W-:Y:S01]  /*370b0*/  HMMA.16816.F32.BF16 R12, R24.reuse, R12, R8 ;  /* 0x0000000c180c723c */ /* 0x044fe20000041808 */
[----:B------:R-:W2:Y:S01]  /*370c0*/  LDL.LU.64 R10, [R1+0x3f88] ;  /* 0x003f8800010a7983 */ /* 0x000ea20000300a00 */
[----:B------:R-:W4:Y:S11]  /*370d0*/  LDL.LU.64 R8, [R1+0x3f80] ;  /* 0x003f800001087983 */ /* 0x000f360000300a00 */
[----:B------:R-:W-:Y:S10]  /*370e0*/  @!UPT UIADD3 URZ, URZ, URZ, URZ ;  /* 0x0000003f3f3ff290 */ /* 0x000ff4000fffe03f */
[----:B------:R-:W-:Y:S01]  /*370f0*/  STL.64 [R1+0x80], R12 ;  /* 0x0000800c01007387 */ /* 0x000fe20000100a00 */
[----:B------:R-:W-:Y:S01]  /*37100*/  STL [R1+0x88], R14 ;  /* 0x0000880e01007387 */ /* 0x000fe20000100800 */
[----:B------:R-:W-:Y:S02]  /*37110*/  MOV R3, R15 ;  /* 0x0000000f00037202 */ /* 0x000fe40000000f00 */
[----:B------:R-:W0:Y:S01]  /*37120*/  LDSM.16.MT88.4 R12, [R0+0x29800] ;  /* 0x02980000000c783b */ /* 0x000e220000004200 */
[----:B---3--:R-:W-:Y:S03]  /*37130*/  HMMA.16816.F32.BF16 R16, R24, R20, R16 ;  /* 0x000000141810723c */ /* 0x008fe60000041810 */
[----:B------:R-:W-:Y:S01]  /*37140*/  STL [R1+0x3f2c], R3 ;  /* 0x003f2c0301007387 */ /* 0x000fe20000100800 */
[----:B------:R-:W-:Y:S11]  /*37150*/  MOV R2, R20 ;  /* 0x0000001400027202 */ /* 0x000ff60000000f00 */
[----:B------:R-:W-:Y:S09]  /*37160*/  @!UPT UIADD3 URZ, URZ, URZ, URZ ;  /* 0x0000003f3f3ff290 */ /* 0x000ff2000fffe03f */
[----:B------:R-:W-:Y:S02]  /*37170*/  MOV R23, R16 ;  /* 0x0000001000177202 */ /* 0x000fe40000000f00 */
[----:B------:R-:W-:Y:S02]  /*37180*/  MOV R22, R17 ;  /* 0x0000001100167202 */ /* 0x000fe40000000f00 */
[----:B------:R-:W-:Y:S01]  /*37190*/  MOV R20, R19 ;  /* 0x0000001300147202 */ /* 0x000fe20000000f00 */
[----:B0-----:R-:W-:Y:S01]  /*371a0*/  STL.64 [R1+0x3e38], R14 ;  /* 0x003e380e01007387 */ /* 0x001fe20000100a00 */
[----:B------:R0:W-:Y:S03]  /*371b0*/  STL.64 [R1+0x3e30], R12 ;  /* 0x003e300c01007387 */ /* 0x0001e60000100a00 */
[----:B0-----:R-:W4:Y:S01]  /*371c0*/  LDL.LU R12, [R1+0x180] ;  /* 0x00018000010c7983 */ /* 0x001f220000300800 */
[----:B------:R-:W4:Y:S02]  /*371d0*/  LDL.LU R13, [R1+0x184] ;  /* 0x00018400010d7983 */ /* 0x000f240000300800 */
[----:B------:R-:W4:Y:S02]  /*371e0*/  LDL.LU R14, [R1+0x188] ;  /* 0x00018800010e7983 */ /* 0x000f240000300800 */
[----:B------:R-:W4:Y:S01]  /*371f0*/  LDL.LU R15, [R1+0x18c] ;  /* 0x00018c00010f7983 */ /* 0x000f220000300800 */
[----:B------:R0:W-:Y:S01]  /*37200*/  STL [R1+0x3df0], R0 ;  /* 0x003df00001007387 */ /* 0x0001e20000100800 */
[----:B------:R-:W-:Y:S02]  /*37210*/  STL.64 [R1+0x3f38], R22 ;  /* 0x003f381601007387 */ /* 0x000fe40000100a00 */
[----:B0-----:R-:W-:-:S02]  /*37220*/  IMAD.MOV.U32 R0, RZ, RZ, R21 ;  /* 0x000000ffff007224 */ /* 0x001fc400078e0015 */
[----:B------:R-:W-:-:S05]  /*37230*/  IMAD.MOV.U32 R21, RZ, RZ, R18 ;  /* 0x000000ffff157224 */ /* 0x000fca00078e0012 */
[----:B------:R0:W-:Y:S04]  /*37240*/  STL.64 [R1+0x3f30], R20 ;  /* 0x003f301401007387 */ /* 0x0001e80000100a00 */
[----:B0-----:R-:W3:Y:S02]  /*37250*/  LDL.LU.64 R20, [R1+0x20] ;  /* 0x0000200001147983 */ /* 0x001ee40000300a00 */
[----:B---3--:R-:W-:Y:S11]  /*37260*/  HMMA.16816.F32.BF16 R4, R24, R20, R4 ;  /* 0x000000141804723c */ /* 0x008ff60000041804 */
[----:B------:R-:W-:Y:S11]  /*37270*/  @!UPT UIADD3 URZ, URZ, URZ, URZ ;  /* 0x0000003f3f3ff290 */ /* 0x000ff6000fffe03f */
[----:B------:R-:W-:Y:S02]  /*37280*/  @!UPT UIADD3 URZ, URZ, URZ, URZ ;  /* 0x0000003f3f3ff290 */ /* 0x000fe4000fffe03f */
[----:B------:R-:W-:Y:S01]  /*37290*/  IMAD.MOV.U32 R18, RZ, RZ, R5 ;  /* 0x000000ffff127224 */ /* 0x000fe200078e0005 */
[----:B------:R-:W-:Y:S02]  /*372a0*/  MOV R19, R6 ;  /* 0x0000000600137202 */ /* 0x000fe40000000f00 */
[----:B------:R-:W-:Y:S02]  /*372b0*/  MOV R17, R4 ;  /* 0x0000000400117202 */ /* 0x000fe40000000f00 */
[----:B------:R-:W-:Y:S02]  /*372c0*/  MOV R29, R7 ;  /* 0x00000007001d7202 */ /* 0x000fe40000000f00 */
[----:B------:R-:W3:Y:S01]  /*372d0*/  LDL.LU.64 R6, [R1+0x3f78] ;  /* 0x003f780001067983 */ /* 0x000ee20000300a00 */
[----:B------:R-:W3:Y:S02]  /*372e0*/  LDL.LU.64 R4, [R1+0x3f70] ;  /* 0x003f700001047983 */ /* 0x000ee40000300a00 */
[----:B------:R-:W-:Y:S02]  /*372f0*/  STL.64 [R1+0x3f50], R18 ;  /* 0x003f501201007387 */ /* 0x000fe40000100a00 */
[----:B------:R0:W-:Y:S01]  /*37300*/  STL [R1+0x3f48], R17 ;  /* 0x003f481101007387 */ /* 0x0001e20000100800 */
[----:B------:R-:W2:Y:S04]  /*37310*/  LDL.LU R16, [R1+0x160] ;  /* 0x0001600001107983 */ /* 0x000ea80000300800 */
[----:B0-----:R-:W2:Y:S01]  /*37320*/  LDL.LU R17, [R1+0x164] ;  /* 0x0001640001117983 */ /* 0x001ea20000300800 */
[----:B------:R-:W2:Y:S02]  /*37330*/  LDL.LU R18, [R1+0x168] ;  /* 0x0001680001127983 */ /* 0x000ea40000300800 */
[----:B------:R-:W2:Y:S02]  /*37340*/  LDL.LU R19, [R1+0x16c] ;  /* 0x00016c0001137983 */ /* 0x000ea40000300800 */
[----:B--2---:R-:W-:Y:S01]  /*37350*/  STL.64 [R1+0x3f60], R18 ;  /* 0x003f601201007387 */ /* 0x004fe20000100a00 */
[----:B------:R0:W-:Y:S03]  /*37360*/  STL.64 [R1+0x3f58], R16 ;  /* 0x003f581001007387 */ /* 0x0001e60000100a00 */
[----:B0-----:R-:W3:Y:S01]  /*37370*/  LDL.LU R16, [R1+0x170] ;  /* 0x0001700001107983 */ /* 0x001ee20000300800 */
[----:B------:R-:W3:Y:S02]  /*37380*/  LDL.LU R17, [R1+0x174] ;  /* 0x0001740001117983 */ /* 0x000ee40000300800 */
[----:B------:R-:W3:Y:S02]  /*37390*/  LDL.LU R18, [R1+0x178] ;  /* 0x0001780001127983 */ /* 0x000ee40000300800 */
[----:B------:R-:W3:Y:S01]  /*373a0*/  LDL.LU R19, [R1+0x17c] ;  /* 0x00017c0001137983 */ /* 0x000ee20000300800 */
[----:B------:R0:W-:Y:S02]  /*373b0*/  STL.64 [R1+0x3f40], R20 ;  /* 0x003f401401007387 */ /* 0x0001e40000100a00 */
[----:B0-----:R-:W-:Y:S01]  /*373c0*/  IMAD.MOV.U32 R20, RZ, RZ, R2 ;  /* 0x000000ffff147224 */ /* 0x001fe200078e0002 */
[----:B------:R-:W-:-:S05]  /*373d0*/  MOV R21, R0 ;  /* 0x0000000000157202 */ /* 0x000fca0000000f00 */
[----:B------:R0:W-:Y:S04]  /*373e0*/  STL.64 [R1+0x3f68], R20 ;  /* 0x003f681401007387 */ /* 0x0001e80000100a00 */
[----:B0-----:R-:W3:Y:S01]  /*373f0*/  LDL.LU.64 R20, [R1+0x30] ;  /* 0x0000300001147983 */ /* 0x001ee20000300a00 */
[----:B----4-:R-:W-:Y:S01]  /*37400*/  HMMA.16816.F32.BF16 R12, R24, R8, R12 ;  /* 0x00000008180c723c */ /* 0x010fe2000004180c */
[----:B------:R-:W2:Y:S02]  /*37410*/  LDL.LU R24, [R1+0x150] ;  /* 0x0001500001187983 */ /* 0x000ea40000300800 */
[----:B------:R-:W2:Y:S01]  /*37420*/  LDL.LU R25, [R1+0x154] ;  /* 0x0001540001197983 */ /* 0x000ea20000300800 */
[----:B------:R-:W2:Y:S03]  /*37430*/  LDL.LU R26, [R1+0x158] ;  /* 0x00015800011a7983 */ /* 0x000ea60000300800 */
[----:B------:R-:W-:Y:S11]  /*37440*/  MOV R27, R28 ;  /* 0x0000001c001b7202 */ /* 0x000ff60000000f00 */
[----:B------:R-:W-:Y:S05]  /*37450*/  @!UPT UIADD3 URZ, URZ, URZ, URZ ;  /* 0x0000003f3f3ff290 */ /* 0x000fea000fffe03f */
[----:B------:R-:W-:Y:S01]  /*37460*/  STL.64 [R1+0x3e48], R14 ;  /* 0x003e480e01007387 */ /* 0x000fe20000100a00 */
[----:B------:R0:W-:Y:S01]  /*37470*/  STL.64 [R1+0x3e40], R12 ;  /* 0x003e400c01007387 */ /* 0x0001e20000100a00 */
[C---:B---3--:R-:W-:Y:S01]  /*37480*/  HMMA.16816.F32.BF16 R16, R4.reuse, R20, R16 ;  /* 0x000000140410723c */ /* 0x048fe20000041810 */
[----:B0-----:R-:W-:Y:S01]  /*37490*/  IMAD.MOV.U32 R13, RZ, RZ, R20 ;  /* 0x000000ffff0d7224 */ /* 0x001fe200078e0014 */
[----:B------:R-:W-:Y:S02]  /*374a0*/  MOV R12, R21 ;  /* 0x00000015000c7202 */ /* 0x000fe40000000f00 */
[----:B------:R-:W3:Y:S11]  /*374b0*/  LDL.LU.64 R20, [R1+0x3f68] ;  /* 0x003f680001147983 */ /* 0x000ef60000300a00 */
[----:B------:R-:W-:Y:S08]  /*374c0*/  @!UPT UIADD3 URZ, URZ, URZ, URZ ;  /* 0x0000003f3f3ff290 */ /* 0x000ff0000fffe03f */
[----:B------:R-:W-:Y:S01]  /*374d0*/  STL.64 [R1+0x60], R16 ;  /* 0x0000601001007387 */ /* 0x000fe20000100a00 */
[----:B------:R0:W-:Y:S01]  /*374e0*/  STL [R1+0x68], R18 ;  /* 0x0000681201007387 */ /* 0x0001e20000100800 */
[----:B------:R-:W-:Y:S02]  /*374f0*/  MOV R28, R19 ;  /* 0x00000013001c7202 */ /* 0x000fe40000000f00 */
[----:B0-----:R-:W3:Y:S01]  /*37500*/  LDL.LU.64 R18, [R1+0x3f60] ;  /* 0x003f600001127983 */ /* 0x001ee20000300a00 */
[----:B------:R-:W3:Y:S02]  /*37510*/  LDL.LU.64 R16, [R1+0x3f58] ;  /* 0x003f580001107983 */ /* 0x000ee40000300a00 */
[C---:B---3--:R-:W-:Y:S01]  /*37520*/  HMMA.16816.F32.BF16 R20, R4.reuse, R20, R16 ;  /* 0x000000140414723c */ /* 0x048fe20000041810 */
[----:B------:R-:W3:Y:S01]  /*37530*/  LDL.LU.64 R18, [R1+0x3f50] ;  /* 0x003f500001127983 */ /* 0x000ee20000300a00 */
[----:B------:R-:W4:Y:S11]  /*37540*/  LDL.LU R17, [R1+0x3f48] ;  /* 0x003f480001117983 */ /* 0x000f360000300800 */
[----:B------:R-:W-:Y:S11]  /*37550*/  @!UPT UIADD3 URZ, URZ, URZ, URZ ;  /* 0x0000003f3f3ff290 */ /* 0x000ff6000fffe03f */
[----:B------:R-:W-:Y:S01]  /*37560*/  IMAD.MOV.U32 R3, RZ, RZ, R20 ;  /* 0x000000ffff037224 */ /* 0x000fe200078e0014 */
[----:B------:R-:W-:Y:S02]  /*37570*/  MOV R16, R21 ;  /* 0x0000001500107202 */ /* 0x000fe40000000f00 */
[----:B------:R-:W2:Y:S01]  /*37580*/  LDL.LU.64 R20, [R1+0x3f40] ;  /* 0x003f400001147983 */ /* 0x000ea20000300a00 */
[----:B------:R-:W-:Y:S01]  /*37590*/  MOV R15, R22 ;  /* 0x00000016000f7202 */ /* 0x000fe20000000f00 */
[----:B------:R-:W-:Y:S02]  /*375a0*/  IMAD.MOV.U32 R14, RZ, RZ, R23 ;  /* 0x000000ffff0e7224 */ /* 0x000fe400078e0017 */
[----:B------:R-:W3:Y:S01]  /*375b0*/  LDL.LU.64 R22, [R1+0x3f38] ;  /* 0x003f380001167983 */ /* 0x000ee20000300a00 */
[----:B--2---:R-:W-:Y:S01]  /*375c0*/  HMMA.16816.F32.BF16 R24, R4, R20, R24 ;  /* 0x000000140418723c */ /* 0x004fe20000041818 */
[----:B------:R-:W-:Y:S02]  /*375d0*/  MOV R2, R20 ;  /* 0x0000001400027202 */ /* 0x000fe40000000f00 */
[----:B------:R-:W-:-:S02]  /*375e0*/  MOV R0, R21 ;  /* 0x0000001500007202 */ /* 0x000fc40000000f00 */
[----:B------:R-:W2:Y:S11]  /*375f0*/  LDL.LU.64 R20, [R1+0x3f30] ;  /* 0x003f300001147983 */ /* 0x000eb60000300a00 */
[----:B------:R-:W-:Y:S07]  /*37600*/  @!UPT UIADD3 URZ, URZ, URZ, URZ ;  /* 0x0000003f3f3ff290 */ /* 0x000fee000fffe03f */
[----:B------:R-:W-:Y:S01]  /*37610*/  STL.64 [R1+0x3e00], R26 ;  /* 0x003e001a01007387 */ /* 0x000fe20000100a00 */
[----:B------:R0:W-:Y:S03]  /*37620*/  STL.64 [R1+0x3df8], R24 ;  /* 0x003df81801007387 */ /* 0x0001e60000100a00 */
[----:B0-----:R-:W2:Y:S01]  /*37630*/  LDL.LU R24, [R1+0x120] ;  /* 0x0001200001187983 */ /* 0x001ea20000300800 */
[----:B------:R-:W2:Y:S02]  /*37640*/  LDL.LU R25, [R1+0x124] ;  /* 0x0001240001197983 */ /* 0x000ea40000300800 */
[----:B------:R-:W2:Y:S02]  /*37650*/  LDL.LU R26, [R1+0x128] ;  /* 0x00012800011a7983 */ /* 0x000ea40000300800 */
[----:B------:R-:W2:Y:S01]  /*37660*/  LDL.LU R27, [R1+0x12c] ;  /* 0x00012c00011b7983 */ /* 0x000ea20000300800 */
[----:B------:R-:W-:Y:S01]  /*37670*/  STL.64 [R1+0x3ee0], R10 ;  /* 0x003ee00a01007387 */ /* 0x000fe20000100a00 */
[----:B------:R-:W-:Y:S01]  /*37680*/  STL.64 [R1+0x3ed8], R8 ;  /* 0x003ed80801007387 */ /* 0x000fe20000100a00 */
[----:B--2---:R-:W-:Y:S07]  /*37690*/  HMMA.16816.F32.BF16 R4, R4, R8, R24 ;  /* 0x000000080404723c */ /* 0x004fee0000041818 */
[----:B------:R-:W-:Y:S01]  /*376a0*/  MOV R26, R15 ;  /* 0x0000000f001a7202 */ /* 0x000fe20000000f00 */
[----:B------:R-:W-:-:S02]  /*376b0*/  IMAD.MOV.U32 R27, RZ, RZ, R14 ;  /* 0x000000ffff1b7224 */ /* 0x000fc400078e000e */
[----:B------:R-:W-:Y:S01]  /*376c0*/  IMAD.MOV.U32 R24, RZ, RZ, R3 ;  /* 0x000000ffff187224 */ /* 0x000fe200078e0003 */
[----:B------:R-:W-:Y:S01]  /*376d0*/  MOV R25, R16 ;  /* 0x0000001000197202 */ /* 0x000fe20000000f00 */
[----:B------:R-:W2:Y:S01]  /*376e0*/  LDL.LU R3, [R1+0x3f2c] ;  /* 0x003f2c0001037983 */ /* 0x000ea20000300800 */
[----:B------:R-:W2:Y:S02]  /*376f0*/  LDL.LU R16, [R1+0x3f28] ;  /* 0x003f280001107983 */ /* 0x000ea40000300800 */
[----:B------:R0:W-:Y:S01]  /*37700*/  STL.64 [R1+0x3e20], R26 ;  /* 0x003e201a01007387 */ /* 0x0001e20000100a00 */
[----:B------:R1:W-:Y:S01]  /*37710*/  STL.64 [R1+0x3e18], R24 ;  /* 0x003e181801007387 */ /* 0x0003e20000100a00 */
[----:B---3--:R-:W-:Y:S01]  /*37720*/  MOV R14, R19 ;  /* 0x00000013000e7202 */ /* 0x008fe20000000f00 */
[----:B------:R-:W-:Y:S02]  /*37730*/  IMAD.MOV.U32 R15, RZ, RZ, R29 ;  /* 0x000000ffff0f7224 */ /* 0x000fe400078e001d */
[----:B0-----:R-:W3:Y:S04]  /*37740*/  LDL R26, [R1+0x38] ;  /* 0x00003800011a7983 */ /* 0x001ee80000100800 */
[----:B------:R-:W3:Y:S01]  /*37750*/  LDL R27, [R1+0x3c] ;  /* 0x00003c00011b7983 */ /* 0x000ee20000100800 */
[----:B-1----:R-:W-:-:S02]  /*37760*/  MOV R25, R12 ;  /* 0x0000000c00197202 */ /* 0x002fc40000000f00 */
[----:B------:R-:W-:Y:S01]  /*37770*/  MOV R24, R13 ;  /* 0x0000000d00187202 */ /* 0x000fe20000000f00 */
[----:B----4-:R-:W-:Y:S01]  /*37780*/  IMAD.MOV.U32 R12, RZ, RZ, R17 ;  /* 0x000000ffff0c7224 */ /* 0x010fe200078e0011 */
[----:B------:R-:W-:Y:S01]  /*37790*/  MOV R13, R18 ;  /* 0x00000012000d7202 */ /* 0x000fe20000000f00 */
[----:B------:R-:W4:Y:S01]  /*377a0*/  LDL.LU R17, [R1+0x3f24] ;  /* 0x003f240001117983 */ /* 0x000f220000300800 */
[----:B------:R-:W2:Y:S02]  /*377b0*/  LDL.LU R18, [R1+0x3f20] ;  /* 0x003f200001127983 */ /* 0x000ea40000300800 */
[----:B------:R-:W2:Y:S02]  /*377c0*/  LDL.LU R19, [R1+0x3f1c] ;  /* 0x003f1c0001137983 */ /* 0x000ea40000300800 */
[----:B------:R-:W2:Y:S01]  /*377d0*/  LDL.LU R29, [R1+0x3f18] ;  /* 0x003f1800011d7983 */ /* 0x000ea20000300800 */
[----:B------:R-:W-:Y:S01]  /*377e0*/  STL.64 [R1+0x3e60], R14 ;  /* 0x003e600e01007387 */ /* 0x000fe20000100a00 */
[----:B------:R-:W-:Y:S02]  /*377f0*/  STL.64 [R1+0x3e58], R12 ;  /* 0x003e580c01007387 */ /* 0x000fe40000100a00 */
[----:B------:R-:W2:Y:S02]  /*37800*/  LDL.LU R8, [R1+0x110] ;  /* 0x0001100001087983 */ /* 0x000ea40000300800 */
[----:B------:R-:W2:Y:S01]  /*37810*/  LDL.LU R9, [R1+0x114] ;  /* 0x0001140001097983 */ /* 0x000ea20000300800 */
[----:B------:R-:W2:Y:S01]  /*37820*/  LDL.LU R10, [R1+0x118] ;  /* 0x00011800010a7983 */ /* 0x000ea20000300800 */
[----:B------:R-:W2:Y:S03]  /*37830*/  LDL.LU R11, [R1+0x11c] ;  /* 0x00011c00010b7983 */ /* 0x000ea60000300800 */
[----:B--2---:R-:W-:Y:S01]  /*37840*/  STL.64 [R1+0x3ef0], R10 ;  /* 0x003ef00a01007387 */ /* 0x004fe20000100a00 */
[----:B------:R0:W-:Y:S03]  /*37850*/  STL.64 [R1+0x3ee8], R8 ;  /* 0x003ee80801007387 */ /* 0x0001e60000100a00 */
[----:B0-----:R-:W2:Y:S01]  /*37860*/  LDL.LU R8, [R1+0x130] ;  /* 0x0001300001087983 */ /* 0x001ea20000300800 */
[----:B------:R-:W2:Y:S02]  /*37870*/  LDL.LU R9, [R1+0x134] ;  /* 0x0001340001097983 */ /* 0x000ea40000300800 */
[----:B------:R-:W2:Y:S02]  /*37880*/  LDL.LU R10, [R1+0x138] ;  /* 0x00013800010a7983 */ /* 0x000ea40000300800 */
[----:B------:R-:W2:Y:S02]  /*37890*/  LDL.LU R11, [R1+0x13c] ;  /* 0x00013c00010b7983 */ /* 0x000ea40000300800 */
[----:B------:R-:W-:Y:S01]  /*378a0*/  IMAD.MOV.U32 R14, RZ, RZ, R21 ;  /* 0x000000ffff0e7224 */ /* 0x000fe200078e0015 */
[----:B------:R-:W-:-:S02]  /*378b0*/  MOV R15, R20 ;  /* 0x00000014000f7202 */ /* 0x000fc40000000f00 */
[----:B------:R-:W-:Y:S02]  /*378c0*/  MOV R12, R23 ;  /* 0x00000017000c7202 */ /* 0x000fe40000000f00 */
[----:B------:R-:W-:Y:S01]  /*378d0*/  MOV R13, R22 ;  /* 0x00000016000d7202 */ /* 0x000fe20000000f00 */
[----:B--2---:R-:W-:Y:S01]  /*378e0*/  STL.64 [R1+0x3f00], R10 ;  /* 0x003f000a01007387 */ /* 0x004fe20000100a00 */
[----:B------:R0:W-:Y:S03]  /*378f0*/  STL.64 [R1+0x3ef8], R8 ;  /* 0x003ef80801007387 */ /* 0x0001e60000100a00 */
[----:B0-----:R-:W2:Y:S01]  /*37900*/  LDL.LU R8, [R1+0x140] ;  /* 0x0001400001087983 */ /* 0x001ea20000300800 */
[----:B------:R-:W2:Y:S02]  /*37910*/  LDL.LU R9, [R1+0x144] ;  /* 0x0001440001097983 */ /* 0x000ea40000300800 */
[----:B------:R-:W2:Y:S02]  /*37920*/  LDL.LU R10, [R1+0x148] ;  /* 0x00014800010a7983 */ /* 0x000ea40000300800 */
[----:B------:R-:W2:Y:S01]  /*37930*/  LDL.LU R11, [R1+0x14c] ;  /* 0x00014c00010b7983 */ /* 0x000ea20000300800 */
[----:B------:R-:W2:Y:S01]  /*37940*/  LDL.LU R20, [R1+0x100] ;  /* 0x0001000001147983 */ /* 0x000ea20000300800 */
[----:B------:R-:W2:Y:S02]  /*37950*/  LDL.LU R21, [R1+0x104] ;  /* 0x0001040001157983 */ /* 0x000ea40000300800 */
[----:B------:R-:W2:Y:S02]  /*37960*/  LDL.LU R22, [R1+0x108] ;  /* 0x0001080001167983 */ /* 0x000ea40000300800 */
[----:B------:R-:W2:Y:S01]  /*37970*/  LDL.LU R23, [R1+0x10c] ;  /* 0x00010c0001177983 */ /* 0x000ea20000300800 */
[----:B------:R4:W-:Y:S01]  /*37980*/  STL.64 [R1+0x3e80], R14 ;  /* 0x003e800e01007387 */ /* 0x0009e20000100a00 */
[----:B------:R0:W-:Y:S01]  /*37990*/  STL.64 [R1+0x3e78], R12 ;  /* 0x003e780c01007387 */ /* 0x0001e20000100a00 */
[----:B----4-:R-:W-:-:S02]  /*379a0*/  MOV R14, R17 ;  /* 0x00000011000e7202 */ /* 0x010fc40000000f00 */
[----:B0-----:R-:W-:Y:S01]  /*379b0*/  MOV R12, R19 ;  /* 0x00000013000c7202 */ /* 0x001fe20000000f00 */
[----:B------:R-:W-:Y:S01]  /*379c0*/  IMAD.MOV.U32 R13, RZ, RZ, R18 ;  /* 0x000000ffff0d7224 */ /* 0x000fe200078e0012 */
[----:B------:R-:W-:Y:S02]  /*379d0*/  MOV R15, R16 ;  /* 0x00000010000f7202 */ /* 0x000fe40000000f00 */
[----:B------:R-:W0:Y:S04]  /*379e0*/  LDSM.16.MT88.4 R16, [R29+0x29800] ;  /* 0x029800001d10783b */ /* 0x000e280000004200 */
[----:B------:R-:W-:Y:S01]  /*379f0*/  STL.64 [R1+0x3e90], R14 ;  /* 0x003e900e01007387 */ /* 0x000fe20000100a00 */
[----:B------:R-:W-:Y:S02]  /*37a00*/  STL.64 [R1+0x3e88], R12 ;  /* 0x003e880c01007387 */ /* 0x000fe40000100a00 */
[----:B------:R-:W-:Y:S02]  /*37a10*/  STL.64 [R1+0x3e10], R6 ;  /* 0x003e100601007387 */ /* 0x000fe40000100a00 */
[----:B------:R1:W-:Y:S02]  /*37a20*/  STL.64 [R1+0x3e08], R4 ;  /* 0x003e080401007387 */ /* 0x0003e40000100a00 */
[----:B-1----:R-:W4:Y:S01]  /*37a30*/  LDL.LU.64 R4, [R1+0x10] ;  /* 0x0000100001047983 */ /* 0x002f220000300a00 */
[----:B------:R-:W2:Y:S03]  /*37a40*/  LDL.LU.64 R6, [R1+0x18] ;  /* 0x0000180001067983 */ /* 0x000ea60000300a00 */
[----:B0-----:R-:W-:Y:S01]  /*37a50*/  STL.64 [R1], R16 ;  /* 0x0000001001007387 */ /* 0x001fe20000100a00 */
[----:B------:R0:W-:Y:S03]  /*37a60*/  STL.64 [R1+0x8], R18 ;  /* 0x0000081201007387 */ /* 0x0001e60000100a00 */
[----:B0-----:R-:W2:Y:S01]  /*37a70*/  LDL.LU.64 R18, [R1+0x3f10] ;  /* 0x003f100001127983 */ /* 0x001ea20000300a00 */
[----:B------:R-:W2:Y:S02]  /*37a80*/  LDL.LU.64 R16, [R1+0x3f08] ;  /* 0x003f080001107983 */ /* 0x000ea40000300a00 */
[----:B------:R-:W-:Y:S01]  /*37a90*/  STL [R1+0x3dcc], R29 ;  /* 0x003dcc1d01007387 */ /* 0x000fe20000100800 */
[C---:B--2---:R-:W-:Y:S11]  /*37aa0*/  HMMA.16816.F32.BF16 R8, R16.reuse, R24, R8 ;  /* 0x000000181008723c */ /* 0x044ff60000041808 */
        /* <DEDUP_REMOVED lines=8> */
[C---:B----4-:R-:W-:Y:S11]  /*37b30*/  HMMA.16816.F32.BF16 R8, R16.reuse, R4, R8 ;  /* 0x000000041008723c */ /* 0x050ff60000041808 */
[----:B------:R-:W-:Y:S11]  /*37b40*/  @!UPT UIADD3 URZ, URZ, URZ, URZ ;  /* 0x0000003f3f3ff290 */ /* 0x000ff6000fffe03f */
[----:B------:R-:W-:Y:S01]  /*37b50*/  @!UPT UIADD3 URZ, URZ, URZ, URZ ;  /* 0x0000003f3f3ff290 */ /* 0x000fe2000fffe03f */
[----:B------:R-:W-:Y:S01]  /*37b60*/  STL [R1+0x190], R8 ;  /* 0x0001900801007387 */ /* 0x000fe20000100800 */
[----:B------:R0:W-:Y:S02]  /*37b70*/  STL [R1+0x198], R10 ;  /* 0x0001980a01007387 */ /* 0x0001e40000100800 */
[----:B------:R-:W-:Y:S01]  /*37b80*/  IMAD.MOV.U32 R0, RZ, RZ, R11 ;  /* 0x000000ffff007224 */ /* 0x000fe200078e000b */
[----:B------:R-:W-:Y:S01]  /*37b90*/  MOV R2, R9 ;  /* 0x0000000900027202 */ /* 0x000fe20000000f00 */
[----:B0-----:R-:W2:Y:S01]  /*37ba0*/  LDL.LU.64 R10, [R1+0x3ef0] ;  /* 0x003ef000010a7983 */ /* 0x001ea20000300a00 */
[----:B------:R-:W2:Y:S02]  /*37bb0*/  LDL.LU.64 R8, [R1+0x3ee8] ;  /* 0x003ee80001087983 */ /* 0x000ea40000300a00 */
[----:B------:R-:W-:Y:S02]  /*37bc0*/  STL.64 [R1+0x3eb0], R6 ;  /* 0x003eb00601007387 */ /* 0x000fe40000100a00 */
[----:B------:R0:W-:Y:S02]  /*37bd0*/  STL.64 [R1+0x3ea8], R4 ;  /* 0x003ea80401007387 */ /* 0x0001e40000100a00 */
[----:B0-----:R-:W4:Y:S01]  /*37be0*/  LDL.LU R4, [R1+0xf0] ;  /* 0x0000f00001047983 */ /* 0x001f220000300800 */
[----:B------:R-:W4:Y:S02]  /*37bf0*/  LDL.LU R5, [R1+0xf4] ;  /* 0x0000f40001057983 */ /* 0x000f240000300800 */
[----:B------:R-:W4:Y:S02]  /*37c00*/  LDL.LU R6, [R1+0xf8] ;  /* 0x0000f80001067983 */ /* 0x000f240000300800 */
        /* <DEDUP_REMOVED lines=9> */
[----:B0-----:R-:W3:Y:S01]  /*37ca0*/  LDL.LU R12, [R1+0xe0] ;  /* 0x0000e000010c7983 */ /* 0x001ee20000300800 */
[----:B------:R-:W3:Y:S02]  /*37cb0*/  LDL.LU R13, [R1+0xe4] ;  /* 0x0000e400010d7983 */ /* 0x000ee40000300800 */
[----:B------:R-:W3:Y:S02]  /*37cc0*/  LDL.LU R14, [R1+0xe8] ;  /* 0x0000e800010e7983 */ /* 0x000ee40000300800 */
[----:B------:R-:W3:Y:S01]  /*37cd0*/  LDL.LU R15, [R1+0xec] ;  /* 0x0000ec00010f7983 */ /* 0x000ee20000300800 */
[----:B--2---:R-:W-:Y:S01]  /*37ce0*/  HMMA.16816.F32.BF16 R16, R16, R8, R20 ;  /* 0x000000081010723c */ /* 0x004fe20000041814 */
[----:B------:R-:W2:Y:S01]  /*37cf0*/  LDL.LU.64 R22, [R1+0x3ed0] ;  /* 0x003ed00001167983 */ /* 0x000ea20000300a00 */
[----:B------:R-:W4:Y:S02]  /*37d00*/  LDL.LU.64 R20, [R1+0x3ec8] ;  /* 0x003ec80001147983 */ /* 0x000f240000300a00 */
[----:B------:R2:W-:Y:S11]  /*37d10*/  STL.64 [R1+0x3e98], R8 ;  /* 0x003e980801007387 */ /* 0x0005f60000100a00 */
[----:B------:R-:W-:Y:S08]  /*37d20*/  @!UPT UIADD3 URZ, URZ, URZ, URZ ;  /* 0x0000003f3f3ff290 */ /* 0x000ff0000fffe03f */
[----:B------:R0:W-:Y:S01]  /*37d30*/  STL.64 [R1+0x120], R16 ;  /* 0x0001201001007387 */ /* 0x0001e20000100a00 */
[----:B------:R1:W-:Y:S01]  /*37d40*/  STL.64 [R1+0x128], R18 ;  /* 0x0001281201007387 */ /* 0x0003e20000100a00 */
[----:B--2---:R-:W-:Y:S02]  /*37d50*/  MOV R8, R22 ;  /* 0x0000001600087202 */ /* 0x004fe40000000f00 */
[----:B------:R-:W-:Y:S01]  /*37d60*/  MOV R9, R23 ;  /* 0x0000001700097202 */ /* 0x000fe20000000f00 */
[----:B------:R-:W4:Y:S01]  /*37d70*/  LDL.LU R22, [R1+0x3ec0] ;  /* 0x003ec00001167983 */ /* 0x000f220000300800 */
[----:B------:R-:W4:Y:S02]  /*37d80*/  LDL.LU R23, [R1+0x3ebc] ;  /* 0x003ebc0001177983 */ /* 0x000f240000300800 */
[----:B0-----:R-:W2:Y:S02]  /*37d90*/  LDL.LU R16, [R1+0x80] ;  /* 0x0000800001107983 */ /* 0x001ea40000300800 */
[----:B------:R-:W2:Y:S01]  /*37da0*/  LDL.LU R17, [R1+0x84] ;  /* 0x0000840001117983 */ /* 0x000ea20000300800 */
[----:B-1----:R-:W2:Y:S01]  /*37db0*/  LDL.LU R18, [R1+0x88] ;  /* 0x0000880001127983 */ /* 0x002ea20000300800 */
[----:B------:R-:W-:-:S02]  /*37dc0*/  IMAD.MOV.U32 R19, RZ, RZ, R3 ;  /* 0x000000ffff137224 */ /* 0x000fc400078e0003 */
[----:B------:R-:W2:Y:S01]  /*37dd0*/  LDL.LU R3, [R1+0x3eb8] ;  /* 0x003eb80001037983 */ /* 0x000ea20000300800 */
[C---:B----4-:R-:W-:Y:S11]  /*37de0*/  HMMA.16816.F32.BF16 R4, R20.reuse, R24, R4 ;  /* 0x000000181404723c */ /* 0x050ff60000041804 */
[----:B------:R-:W-:Y:S11]  /*37df0*/  @!UPT UIADD3 URZ, URZ, URZ, URZ ;  /* 0x0000003f3f3ff290 */ /* 0x000ff6000fffe03f */
[----:B------:R-:W-:Y:S01]  /*37e00*/  @!UPT UIADD3 URZ, URZ, URZ, URZ ;  /* 0x0000003f3f3ff290 */ /* 0x000fe2000fffe03f */
[----:B------:R-:W-:Y:S01]  /*37e10*/  STL.64 [R1+0xf0], R4 ;  /* 0x0000f00401007387 */ /* 0x000fe20000100a00 */
[----:B------:R0:W-:Y:S01]  /*37e20*/  STL [R1+0xf8], R6 ;  /* 0x0000f80601007387 */ /* 0x0001e20000100800 */
[----:B------:R-:W-:Y:S02]  /*37e30*/  MOV R29, R7 ;  /* 0x00000007001d7202 */ /* 0x000fe40000000f00 */
[----:B0-----:R-:W4:Y:S01]  /*37e40*/  LDL.LU.64 R6, [R1+0x3eb0] ;  /* 0x003eb00001067983 */ /* 0x001f220000300a00 */
[----:B------:R-:W3:Y:S02]  /*37e50*/  LDL.LU.64 R4, [R1+0x3ea8] ;  /* 0x003ea80001047983 */ /* 0x000ee40000300a00 */
[----:B------:R-:W-:Y:S01]  /*37e60*/  STL [R1+0x3dd0], R29 ;  /* 0x003dd01d01007387 */ /* 0x000fe20000100800 */
[C---:B---3--:R-:W-:Y:S11]  /*37e70*/  HMMA.16816.F32.BF16 R12, R20.reuse, R4, R12 ;  /* 0x00000004140c723c */ /* 0x048ff6000004180c */
[----:B------:R-:W-:Y:S11]  /*37e80*/  @!UPT UIADD3 URZ, URZ, URZ, URZ ;  /* 0x0000003f3f3ff290 */ /* 0x000ff6000fffe03f */
[----:B------:R-:W-:Y:S01]  /*37e90*/  @!UPT UIADD3 URZ, URZ, URZ, URZ ;  /* 0x0000003f3f3ff290 */ /* 0x000fe2000fffe03f */
[----:B------:R0:W-:Y:S01]  /*37ea0*/  STL.64 [R1+0x110], R12 ;  /* 0x0001100c01007387 */ /* 0x0001e20000100a00 */
[----:B------:R1:W-:Y:S03]  /*37eb0*/  STL.64 [R1+0x118], R14 ;  /* 0x0001180e01007387 */ /* 0x0003e60000100a00 */
[----:B0-----:R-:W1:Y:S02]  /*37ec0*/  LDL.LU.64 R12, [R1+0x3ea0] ;  /* 0x003ea000010c7983 */ /* 0x001e640000300a00 */
[C---:B-1----:R-:W-:Y:S02]  /*37ed0*/  HMMA.16816.F32.BF16 R12, R20.reuse, R12, R8 ;  /* 0x0000000c140c723c */ /* 0x042fe40000041808 */
[----:B------:R-:W3:Y:S11]  /*37ee0*/  LDL.LU.64 R8, [R1+0x3e98] ;  /* 0x003e980001087983 */ /* 0x000ef60000300a00 */
[----:B------:R-:W-:Y:S10]  /*37ef0*/  @!UPT UIADD3 URZ, URZ, URZ, URZ ;  /* 0x0000003f3f3ff290 */ /* 0x000ff4000fffe03f */
[----:B------:R-:W-:Y:S01]  /*37f00*/  STL.64 [R1+0xc0], R12 ;  /* 0x0000c00c01007387 */ /* 0x000fe20000100a00 */
[----:B------:R0:W-:Y:S01]  /*37f10*/  STL [R1+0xc8], R14 ;  /* 0x0000c80e01007387 */ /* 0x0001e20000100800 */
[----:B------:R-:W-:Y:S02]  /*37f20*/  MOV R29, R15 ;  /* 0x0000000f001d7202 */ /* 0x000fe40000000f00 */
[----:B0-----:R-:W3:Y:S01]  /*37f30*/  LDL.LU.64 R14, [R1+0x3e90] ;  /* 0x003e9000010e7983 */ /* 0x001ee20000300a00 */
[----:B------:R-:W3:Y:S02]  /*37f40*/  LDL.LU.64 R12, [R1+0x3e88] ;  /* 0x003e8800010c7983 */ /* 0x000ee40000300a00 */
[----:B---3--:R-:W-:Y:S01]  /*37f50*/  HMMA.16816.F32.BF16 R20, R20, R8, R12 ;  /* 0x000000081414723c */ /* 0x008fe2000004180c */
[----:B------:R-:W4:Y:S01]  /*37f60*/  LDL.LU.64 R14, [R1+0x3e80] ;  /* 0x003e8000010e7983 */ /* 0x000f220000300a00 */
[----:B------:R-:W4:Y:S02]  /*37f70*/  LDL.LU.64 R12, [R1+0x3e78] ;  /* 0x003e7800010c7983 */ /* 0x000f240000300a00 */
[----:B------:R-:W3:Y:S02]  /*37f80*/  LDL.LU.64 R10, [R1+0x3e70] ;  /* 0x003e7000010a7983 */ /* 0x000ee40000300a00 */
[----:B------:R-:W3:Y:S01]  /*37f90*/  LDL.LU.64 R8, [R1+0x3e68] ;  /* 0x003e680001087983 */ /* 0x000ee20000300a00 */
[----:B------:R0:W-:Y:S11]  /*37fa0*/  STL.64 [R1+0x3e50], R26 ;  /* 0x003e501a01007387 */ /* 0x0001f60000100a00 */
[----:B------:R-:W-:Y:S05]  /*37fb0*/  @!UPT UIADD3 URZ, URZ, URZ, URZ ;  /* 0x0000003f3f3ff290 */ /* 0x000fea000fffe03f */
[----:B------:R-:W-:Y:S01]  /*37fc0*/  STL.64 [R1+0x180], R20 ;  /* 0x0001801401007387 */ /* 0x000fe20000100a00 */
[----:B------:R-:W-:Y:S02]  /*37fd0*/  STL.64 [R1+0x188], R22 ;  /* 0x0001881601007387 */ /* 0x000fe40000100a00 */
[----:B--2---:R-:W1:Y:S01]  /*37fe0*/  LDSM.16.MT88.4 R20, [R3+0x29800] ;  /* 0x029800000314783b */ /* 0x004e620000004200 */
[C---:B---3--:R-:W-:Y:S01]  /*37ff0*/  HMMA.16816.F32.BF16 R16, R8.reuse, R26, R16 ;  /* 0x0000001a0810723c */ /* 0x048fe20000041810 */
[----:B0-----:R-:W2:Y:S11]  /*38000*/  LDL.LU.64 R26, [R1+0x28] ;  /* 0x00002800011a7983 */ /* 0x001eb60000300a00 */
[----:B------:R-:W-:Y:S11]  /*38010*/  @!UPT UIADD3 URZ, URZ, URZ, URZ ;  /* 0x0000003f3f3ff290 */ /* 0x000ff6000fffe03f */
[----:B------:R-:W-:Y:S01]  /*38020*/  STL.64 [R1+0x90], R16 ;  /* 0x0000901001007387 */ /* 0x000fe20000100a00 */
[----:B------:R0:W-:Y:S03]  /*38030*/  STL.64 [R1+0x98], R18 ;  /* 0x0000981201007387 */ /* 0x0001e60000100a00 */
[----:B0-----:R-:W3:Y:S01]  /*38040*/  LDL R19, [R1+0x720] ;  /* 0x0007200001137983 */ /* 0x001ee20000100800 */
[----:B----4-:R-:W-:Y:S03]  /*38050*/  HMMA.16816.F32.BF16 R12, R8, R6, R12 ;  /* 0x00000006080c723c */ /* 0x010fe6000004180c */
[----:B---3--:R-:W-:Y:S01]  /*38060*/  STL [R1+0x3e28], R19 ;  /* 0x003e281301007387 */ /* 0x008fe20000100800 */
[----:B------:R-:W3:Y:S02]  /*38070*/  LDL.LU R16, [R1+0x60] ;  /* 0x0000600001107983 */ /* 0x000ee40000300800 */
[----:B------:R-:W3:Y:S02]  /*38080*/  LDL.LU R17, [R1+0x64] ;  /* 0x0000640001117983 */ /* 0x000ee40000300800 */
[----:B------:R-:W3:Y:S01]  /*38090*/  LDL.LU R18, [R1+0x68] ;  /* 0x0000680001127983 */ /* 0x000ee20000300800 */
[----:B------:R-:W-:Y:S01]  /*380a0*/  STL [R1+0x3dc8], R3 ;  /* 0x003dc80301007387 */ /* 0x000fe20000100800 */
[----:B-1----:R0:W-:Y:S02]  /*380b0*/  STL.64 [R1+0x3da0], R22 ;  /* 0x003da01601007387 */ /* 0x0021e40000100a00 */
[----:B------:R-:W-:Y:S01]  /*380c0*/  STL.64 [R1+0x3d98], R20 ;  /* 0x003d981401007387 */ /* 0x000fe20000100a00 */
[----:B0-----:R-:W4:Y:S10]  /*380d0*/  LDL.LU.64 R22, [R1+0x48] ;  /* 0x0000480001167983 */ /* 0x001f340000300a00 */
[----:B------:R-:W-:Y:S02]  /*380e0*/  STL.64 [R1+0x170], R12 ;  /* 0x0001700c01007387 */ /* 0x000fe40000100a00 */
[----:B------:R0:W-:Y:S02]  /*380f0*/  STL.64 [R1+0x178], R14 ;  /* 0x0001780e01007387 */ /* 0x0001e40000100a00 */
[----:B0-----:R-:W3:Y:S01]  /*38100*/  LDL.LU.64 R14, [R1+0x3e60] ;  /* 0x003e6000010e7983 */ /* 0x001ee20000300a00 */
[----:B------:R-:W3:Y:S01]  /*38110*/  LDL.LU.64 R12, [R1+0x3e58] ;  /* 0x003e5800010c7983 */ /* 0x000ee20000300a00 */
[----:B--2---:R-:W-:-:S02]  /*38120*/  MOV R5, R26 ;  /* 0x0000001a00057202 */ /* 0x004fc40000000f00 */
[----:B------:R-:W-:Y:S01]  /*38130*/  MOV R4, R27 ;  /* 0x0000001b00047202 */ /* 0x000fe20000000f00 */
[C---:B---3--:R-:W-:Y:S01]  /*38140*/  HMMA.16816.F32.BF16 R12, R8.reuse, R26, R12 ;  /* 0x0000001a080c723c */ /* 0x048fe2000004180c */
[----:B------:R-:W2:Y:S11]  /*38150*/  LDL.LU.64 R26, [R1+0x3e50] ;  /* 0x003e5000011a7983 */ /* 0x000eb60000300a00 */
[----:B------:R-:W-:Y:S11]  /*38160*/  @!UPT UIADD3 URZ, URZ, URZ, URZ ;  /* 0x0000003f3f3ff290 */ /* 0x000ff6000fffe03f */
[----:B------:R-:W-:Y:S01]  /*38170*/  STL.64 [R1+0x160], R12 ;  /* 0x0001600c01007387 */ /* 0x000fe20000100a00 */
[----:B------:R0:W-:Y:S02]  /*38180*/  STL [R1+0x168], R14 ;  /* 0x0001680e01007387 */ /* 0x0001e40000100800 */
[----:B------:R-:W-:Y:S02]  /*38190*/  IMAD.MOV.U32 R3, RZ, RZ, R15 ;  /* 0x000000ffff037224 */ /* 0x000fe400078e000f */
[----:B0-----:R-:W4:Y:S01]  /*381a0*/  LDL.LU.64 R14, [R1+0x3e48] ;  /* 0x003e4800010e7983 */ /* 0x001f220000300a00 */
[----:B------:R-:W4:Y:S02]  /*381b0*/  LDL.LU.64 R12, [R1+0x3e40] ;  /* 0x003e4000010c7983 */ /* 0x000f240000300a00 */
[----:B------:R-:W-:Y:S01]  /*381c0*/  IMAD.MOV.U32 R19, RZ, RZ, R28 ;  /* 0x000000ffff137224 */ /* 0x000fe200078e001c */
[----:B----4-:R-:W-:Y:S01]  /*381d0*/  HMMA.16816.F32.BF16 R8, R8, R22, R12 ;  /* 0x000000160808723c */ /* 0x010fe2000004180c */
[----:B------:R-:W2:Y:S01]  /*381e0*/  LDL.LU.64 R14, [R1+0x3e38] ;  /* 0x003e3800010e7983 */ /* 0x000ea20000300a00 */
[----:B------:R-:W2:Y:S11]  /*381f0*/  LDL.LU.64 R12, [R1+0x3e30] ;  /* 0x003e3000010c7983 */ /* 0x000eb60000300a00 */
[----:B------:R-:W-:Y:S10]  /*38200*/  @!UPT UIADD3 URZ, URZ, URZ, URZ ;  /* 0x0000003f3f3ff290 */ /* 0x000ff4000fffe03f */
[----:B------:R-:W-:Y:S01]  /*38210*/  STL.64 [R1+0x150], R8 ;  /* 0x0001500801007387 */ /* 0x000fe20000100a00 */
[----:B------:R-:W-:Y:S01]  /*38220*/  STL.64 [R1+0x158], R10 ;  /* 0x0001580a01007387 */ /* 0x000fe20000100a00 */
[----:B--2---:R-:W-:Y:S02]  /*38230*/  HMMA.16816.F32.BF16 R24, R12, R26, R16 ;  /* 0x0000001a0c18723c */ /* 0x004fe40000041810 */
[----:B------:R-:W2:Y:S11]  /*38240*/  LDL.LU R19, [R1+0x3e28] ;  /* 0x003e280001137983 */ /* 0x000eb60000300800 */
[----:B------:R-:W-:Y:S10]  /*38250*/  @!UPT UIADD3 URZ, URZ, URZ, URZ ;  /* 0x0000003f3f3ff290 */ /* 0x000ff4000fffe03f */
[----:B------:R-:W-:Y:S01]  /*38260*/  STL.64 [R1+0x140], R24 ;  /* 0x0001401801007387 */ /* 0x000fe20000100a00 */
[----:B------:R0:W-:Y:S03]  /*38270*/  STL.64 [R1+0x148], R26 ;  /* 0x0001481a01007387 */ /* 0x0001e60000100a00 */
[----:B0-----:R-:W3:Y:S01]  /*38280*/  LDL.LU.64 R26, [R1+0x3e20] ;  /* 0x003e2000011a7983 */ /* 0x001ee20000300a00 */
[----:B------:R-:W3:Y:S02]  /*38290*/  LDL.LU.64 R24, [R1+0x3e18] ;  /* 0x003e180001187983 */ /* 0x000ee40000300a00 */
[----:B------:R-:W-:Y:S01]  /*382a0*/  IMAD.MOV.U32 R17, RZ, RZ, R6 ;  /* 0x000000ffff117224 */ /* 0x000fe200078e0006 */
[----:B------:R-:W-:Y:S02]  /*382b0*/  MOV R16, R7 ;  /* 0x0000000700107202 */ /* 0x000fe40000000f00 */
[----:B------:R-:W-:-:S02]  /*382c0*/  MOV R10, R5 ;  /* 0x00000005000a7202 */ /* 0x000fc40000000f00 */
[----:B------:R-:W-:Y:S01]  /*382d0*/  MOV R11, R4 ;  /* 0x00000004000b7202 */ /* 0x000fe20000000f00 */
[C---:B---3--:R-:W-:Y:S01]  /*382e0*/  HMMA.16816.F32.BF16 R24, R12.reuse, R6, R24 ;  /* 0x000000060c18723c */ /* 0x048fe20000041818 */
[----:B------:R-:W3:Y:S01]  /*382f0*/  LDL.LU.64 R6, [R1+0x3e10] ;  /* 0x003e100001067983 */ /* 0x000ee20000300a00 */
[----:B------:R-:W3:Y:S11]  /*38300*/  LDL.LU.64 R4, [R1+0x3e08] ;  /* 0x003e080001047983 */ /* 0x000ef60000300a00 */
[----:B------:R-:W-:Y:S10]  /*38310*/  @!UPT UIADD3 URZ, URZ, URZ, URZ ;  /* 0x0000003f3f3ff290 */ /* 0x000ff4000fffe03f */
[----:B------:R-:W-:Y:S01]  /*38320*/  STL.64 [R1+0x130], R24 ;  /* 0x0001301801007387 */ /* 0x000fe20000100a00 */
[----:B------:R0:W-:Y:S01]  /*38330*/  STL [R1+0x138], R26 ;  /* 0x0001381a01007387 */ /* 0x0001e20000100800 */
[----:B------:R-:W-:Y:S02]  /*38340*/  MOV R28, R27 ;  /* 0x0000001b001c7202 */ /* 0x000fe40000000f00 */
[----:B0-----:R-:W4:Y:S01]  /*38350*/  LDL.LU.64 R26, [R1+0x3e00] ;  /* 0x003e0000011a7983 */ /* 0x001f220000300a00 */
[----:B------:R-:W4:Y:S02]  /*38360*/  LDL.LU.64 R24, [R1+0x3df8] ;  /* 0x003df80001187983 */ /* 0x000f240000300a00 */
[----:B------:R-:W-:Y:S02]  /*38370*/  STL [R1+0x3d28], R28 ;  /* 0x003d281c01007387 */ /* 0x000fe40000100800 */
[----:B------:R0:W-:Y:S01]  /*38380*/  STL.64 [R1+0x3dd8], R10 ;  /* 0x003dd80a01007387 */ /* 0x0001e20000100a00 */
[----:B------:R-:W2:Y:S01]  /*38390*/  LDL.LU R8, [R1+0xd0] ;  /* 0x0000d00001087983 */ /* 0x000ea20000300800 */
[C---:B----4-:R-:W-:Y:S11]  /*383a0*/  HMMA.16816.F32.BF16 R24, R12.reuse, R10, R24 ;  /* 0x0000000a0c18723c */ /* 0x050ff60000041818 */
[----:B------:R-:W-:Y:S11]  /*383b0*/  @!UPT UIADD3 URZ, URZ, URZ, URZ ;  /* 0x0000003f3f3ff290 */ /* 0x000ff6000fffe03f */
[----:B------:R-:W-:Y:S01]  /*383c0*/  @!UPT UIADD3 URZ, URZ, URZ, URZ ;  /* 0x0000003f3f3ff290 */ /* 0x000fe2000fffe03f */
[----:B------:R-:W-:Y:S01]  /*383d0*/  STL.64 [R1+0xb0], R24 ;  /* 0x0000b01801007387 */ /* 0x000fe20000100a00 */
[----:B------:R-:W-:Y:S02]  /*383e0*/  STL.64 [R1+0xb8], R26 ;  /* 0x0000b81a01007387 */ /* 0x000fe40000100a00 */
[----:B------:R-:W2:Y:S02]  /*383f0*/  LDL.LU R9, [R1+0xd4] ;  /* 0x0000d40001097983 */ /* 0x000ea40000300800 */
[----:B0-----:R-:W4:Y:S01]  /*38400*/  LDL.LU R10, [R1+0xd8] ;  /* 0x0000d800010a7983 */ /* 0x001f220000300800 */
[----:B------:R-:W4:Y:S01]  /*38410*/  LDL.LU R11, [R1+0xdc] ;  /* 0x0000dc00010b7983 */ /* 0x000f220000300800 */
[----:B---3--:R-:W-:Y:S03]  /*38420*/  HMMA.16816.F32.BF16 R4, R12, R22, R4 ;  /* 0x000000160c04723c */ /* 0x008fe60000041804 */
[----:B----4-:R-:W-:Y:S01]  /*38430*/  STL.64 [R1+0x3de8], R10 ;  /* 0x003de80a01007387 */ /* 0x010fe20000100a00 */
[----:B--2---:R-:W-:Y:S11]  /*38440*/  STL.64 [R1+0x3de0], R8 ;  /* 0x003de00801007387 */ /* 0x004ff60000100a00 */
[----:B------:R-:W-:Y:S08]  /*38450*/  @!UPT UIADD3 URZ, URZ, URZ, URZ ;  /* 0x0000003f3f3ff290 */ /* 0x000ff0000fffe03f */
[----:B------:R0:W-:Y:S02]  /*38460*/  STL.64 [R1+0x100], R4 ;  /* 0x0001000401007387 */ /* 0x0001e40000100a00 */
[----:B------:R1:W-:Y:S01]  /*38470*/  STL [R1+0x108], R6 ;  /* 0x0001080601007387 */ /* 0x0003e20000100800 */
[----:B------:R-:W-:Y:S04]  /*38480*/  LDSM.16.M88.4 R8, [R19+0x280] ;  /* 0x000280001308783b */ /* 0x000fe80000000200 */
[----:B0-----:R-:W2:Y:S01]  /*38490*/  LDL.LU R4, [R1+0x190] ;  /* 0x0001900001047983 */ /* 0x001ea20000300800 */
[----:B------:R-:W-:Y:S02]  /*384a0*/  MOV R5, R2 ;  /* 0x0000000200057202 */ /* 0x000fe40000000f00 */
[----:B------:R-:W3:Y:S02]  /*384b0*/  LDL.LU R2, [R1+0x3df4] ;  /* 0x003df40001027983 */ /* 0x000ee40000300800 */
[----:B------:R-:W-:Y:S01]  /*384c0*/  IMAD.MOV.U32 R28, RZ, RZ, R7 ;  /* 0x000000ffff1c7224 */ /* 0x000fe200078e0007 */
[----:B-1----:R-:W2:Y:S01]  /*384d0*/  LDL.LU R6, [R1+0x198] ;  /* 0x0001980001067983 */ /* 0x002ea20000300800 */
[----:B------:R-:W-:-:S02]  /*384e0*/  MOV R7, R0 ;  /* 0x0000000000077202 */ /* 0x000fc40000000f00 */
[----:B------:R-:W4:Y:S02]  /*384f0*/  LDL.LU R0, [R1+0x3df0] ;  /* 0x003df00001007983 */ /* 0x000f240000300800 */
[----:B------:R0:W-:Y:S01]  /*38500*/  STL.64 [R1+0x3dc0], R22 ;  /* 0x003dc01601007387 */ /* 0x0001e20000100a00 */
[----:B------:R-:W2:Y:S04]  /*38510*/  LDL.LU.64 R20, [R1] ;  /* 0x0000000001147983 */ /* 0x000ea80000300a00 */
[----:B0-----:R-:W2:Y:S01]  /*38520*/  LDL.LU.64 R22, [R1+0x8] ;  /* 0x0000080001167983 */ /* 0x001ea20000300a00 */
[----:B------:R-:W-:Y:S03]  /*38530*/  STL [R1+0x3d48], R28 ;  /* 0x003d481c01007387 */ /* 0x000fe60000100800 */
[----:B---3--:R-:W0:Y:S04]  /*38540*/  LDSM.16.MT88.4 R24, [R2+0x2a000] ;  /* 0x02a000000218783b */ /* 0x008e280000004200 */
[----:B0-----:R-:W-:Y:S01]  /*38550*/  STL [R1+0x3d4c], R27 ;  /* 0x003d4c1b01007387 */ /* 0x001fe20000100800 */
[----:B------:R-:W-:Y:S02]  /*38560*/  STL.64 [R1+0x70], R8 ;  /* 0x0000700801007387 */ /* 0x000fe40000100a00 */
[----:B------:R-:W-:Y:S02]  /*38570*/  STL.64 [R1+0x78], R10 ;  /* 0x0000780a01007387 */ /* 0x000fe40000100a00 */
[----:B------:R-:W0:Y:S04]  /*38580*/  LDSM.16.M88.4 R8, [R19+0x8280] ;  /* 0x008280001308783b */ /* 0x000e280000000200 */
[----:B0-----:R-:W-:Y:S01]  /*38590*/  STL.64 [R1+0x60], R8 ;  /* 0x0000600801007387 */ /* 0x001fe20000100a00 */
[----:B------:R-:W-:Y:S01]  /*385a0*/  MOV R27, R8 ;  /* 0x00000008001b7202 */ /* 0x000fe20000000f00 */
[----:B------:R-:W-:Y:S02]  /*385b0*/  STL.64 [R1+0x68], R10 ;  /* 0x0000680a01007387 */ /* 0x000fe40000100a00 */
[----:B------:R-:W-:-:S02]  /*385c0*/  IMAD.MOV.U32 R28, RZ, RZ, R9 ;  /* 0x000000ffff1c7224 */ /* 0x000fc400078e0009 */
[----:B------:R-:W0:Y:S04]  /*385d0*/  LDSM.16.M88.4 R8, [R19+0x10280] ;  /* 0x010280001308783b */ /* 0x000e280000000200 */
[----:B------:R1:W-:Y:S01]  /*385e0*/  STL.64 [R1+0x3d58], R26 ;  /* 0x003d581a01007387 */ /* 0x0003e20000100a00 */
[----:B------:R-:W-:Y:S03]  /*385f0*/  STL.64 [R1+0x3d50], R24 ;  /* 0x003d501801007387 */ /* 0x000fe60000100a00 */
[----:B-1----:R-:W2:Y:S04]  /*38600*/  LDL.LU.64 R26, [R1+0x38] ;  /* 0x00003800011a7983 */ /* 0x002ea80000300a00 */
[----:B0-----:R-:W-:Y:S01]  /*38610*/  STL.64 [R1+0x50], R8 ;  /* 0x0000500801007387 */ /* 0x001fe20000100a00 */
[----:B------:R0:W-:Y:S03]  /*38620*/  STL.64 [R1+0x58], R10 ;  /* 0x0000580a01007387 */ /* 0x0001e60000100a00 */
[----:B0-----:R-:W2:Y:S01]  /*38630*/  LDL.LU.64 R10, [R1+0x3de8] ;  /* 0x003de800010a7983 */ /* 0x001ea20000300a00 */
[----:B------:R-:W2:Y:S02]  /*38640*/  LDL.LU.64 R8, [R1+0x3de0] ;  /* 0x003de00001087983 */ /* 0x000ea40000300a00 */
[----:B------:R-:W-:Y:S01]  /*38650*/  IMAD.MOV.U32 R14, RZ, RZ, R17 ;  /* 0x000000ffff0e7224 */ /* 0x000fe200078e0011 */
[----:B------:R-:W-:Y:S01]  /*38660*/  MOV R15, R16 ;  /* 0x00000010000f7202 */ /* 0x000fe20000000f00 */
[C---:B--2---:R-:W-:Y:S11]  /*38670*/  HMMA.16816.F32.BF16 R8, R20.reuse, R26, R8 ;  /* 0x0000001a1408723c */ /* 0x044ff60000041808 */
[----:B------:R-:W-:Y:S11]  /*38680*/  @!UPT UIADD3 URZ, URZ, URZ, URZ ;  /* 0x0000003f3f3ff290 */ /* 0x000ff6000fffe03f */
[----:B------:R-:W-:Y:S01]  /*38690*/  @!UPT UIADD3 URZ, URZ, URZ, URZ ;  /* 0x0000003f3f3ff290 */ /* 0x000fe2000fffe03f */
[----:B------:R0:W-:Y:S02]  /*386a0*/  STL.64 [R1+0xe0], R8 ;  /* 0x0000e00801007387 */ /* 0x0001e40000100a00 */
[----:B0-----:R-:W-:Y:S02]  /*386b0*/  MOV R9, R26 ;  /* 0x0000001a00097202 */ /* 0x001fe40000000f00 */
[----:B------:R-:W-:Y:S02]  /*386c0*/  MOV R8, R27 ;  /* 0x0000001b00087202 */ /* 0x000fe40000000f00 */
[----:B------:R-:W-:Y:S02]  /*386d0*/  LDSM.16.M88.4 R24, [R19+0x18280] ;  /* 0x018280001318783b */ /* 0x000fe40000000200 */
[----:B----4-:R-:W0:Y:S02]  /*386e0*/  LDSM.16.MT88.4 R16, [R0+0x2a000] ;  /* 0x02a000000010783b */ /* 0x010e240000004200 */
[----:B------:R1:W-:Y:S04]  /*386f0*/  STL.64 [R1+0xe8], R10 ;  /* 0x0000e80a01007387 */ /* 0x0003e80000100a00 */
[----:B-1----:R-:W2:Y:S04]  /*38700*/  LDL.LU.64 R10, [R1+0x3dd8] ;  /* 0x003dd800010a7983 */ /* 0x002ea80000300a00 */
[----:B0-----:R-:W-:Y:S01]  /*38710*/  STL.64 [R1+0x3d20], R18 ;  /* 0x003d201201007387 */ /* 0x001fe20000100a00 */
[----:B------:R-:W-:Y:S02]  /*38720*/  STL.64 [R1+0x80], R24 ;  /* 0x0000801801007387 */ /* 0x000fe40000100a00 */
[----:B------:R-:W-:Y:S02]  /*38730*/  STL.64 [R1+0x88], R26 ;  /* 0x0000881a01007387 */ /* 0x000fe40000100a00 */
[----:B------:R0:W-:Y:S02]  /*38740*/  STL.64 [R1+0x3d18], R16 ;  /* 0x003d181001007387 */ /* 0x0001e40000100a00 */
[----:B0-----:R-:W-:Y:S11]  /*38750*/  HMMA.16816.F32.BF16 R16, R20, R14, R4 ;  /* 0x0000000e1410723c */ /* 0x001ff60000041804 */
[----:B------:R-:W-:Y:S11]  /*38760*/  @!UPT UIADD3 URZ, URZ, URZ, URZ ;  /* 0x0000003f3f3ff290 */ /* 0x000ff6000fffe03f */
[----:B------:R-:W-:Y:S01]  /*38770*/  @!UPT UIADD3 URZ, URZ, URZ, URZ ;  /* 0x0000003f3f3ff290 */ /* 0x000fe2000fffe03f */
[----:B------:R-:W-:Y:S01]  /*38780*/  STL.64 [R1+0x190], R16 ;  /* 0x0001901001007387 */ /* 0x000fe20000100a00 */
[----:B------:R-:W-:Y:S02]  /*38790*/  STL.64 [R1+0x198], R18 ;  /* 0x0001981201007387 */ /* 0x000fe40000100a00 */
[----:B------:R0:W-:Y:S02]  /*387a0*/  STL.64 [R1+0x3d80], R14 ;  /* 0x003d800e01007387 */ /* 0x0001e40000100a00 */
[----:B------:R-:W3:Y:S01]  /*387b0*/  LDL.LU R24, [R1+0x180] ;  /* 0x0001800001187983 */ /* 0x000ee20000300800 */
[----:B------:R-:W3:Y:S01]  /*387c0*/  LDL.LU R25, [R1+0x184] ;  /* 0x0001840001197983 */ /* 0x000ee20000300800 */
[----:B------:R-:W4:Y:S02]  /*387d0*/  LDL.LU R26, [R1+0x188] ;  /* 0x00018800011a7983 */ /* 0x000f240000300800 */
[----:B------:R-:W4:Y:S01]  /*387e0*/  LDL.LU R27, [R1+0x18c] ;  /* 0x00018c00011b7983 */ /* 0x000f220000300800 */
[----:B0-----:R-:W-:-:S02]  /*387f0*/  MOV R14, R9 ;  /* 0x00000009000e7202 */ /* 0x001fc40000000f00 */
[----:B------:R-:W-:-:S05]  /*38800*/  MOV R15, R8 ;  /* 0x00000008000f7202 */ /* 0x000fca0000000f00 */
[----:B------:R-:W-:Y:S04]  /*38810*/  STL.64 [R1+0x3da8], R14 ;  /* 0x003da80e01007387 */ /* 0x000fe80000100a00 */
[----:B----4-:R-:W-:Y:S01]  /*38820*/  STL.64 [R1+0x3d68], R26 ;  /* 0x003d681a01007387 */ /* 0x010fe20000100a00 */
[----:B---3--:R0:W-:Y:S03]  /*38830*/  STL.64 [R1+0x3d60], R24 ;  /* 0x003d601801007387 */ /* 0x0081e60000100a00 */
[----:B0-----:R-:W3:Y:S01]  /*38840*/  LDL.LU R24, [R1+0xc0] ;  /* 0x0000c00001187983 */ /* 0x001ee20000300800 */
[----:B------:R-:W3:Y:S02]  /*38850*/  LDL.LU R25, [R1+0xc4] ;  /* 0x0000c40001197983 */ /* 0x000ee40000300800 */
[----:B------:R-:W4:Y:S01]  /*38860*/  LDL.LU R26, [R1+0xc8] ;  /* 0x0000c800011a7983 */ /* 0x000f220000300800 */
[----:B------:R-:W-:Y:S01]  /*38870*/  MOV R27, R29 ;  /* 0x0000001d001b7202 */ /* 0x000fe20000000f00 */
[----:B------:R-:W-:Y:S01]  /*38880*/  IMAD.MOV.U32 R7, RZ, RZ, R20 ;  /* 0x000000ffff077224 */ /* 0x000fe200078e0014 */
[----:B------:R-:W2:Y:S01]  /*38890*/  LDL.LU R29, [R1+0x3dd0] ;  /* 0x003dd000011d7983 */ /* 0x000ea20000300800 */
[----:B------:R-:W-:Y:S01]  /*388a0*/  MOV R6, R21 ;  /* 0x0000001500067202 */ /* 0x000fe20000000f00 */
[----:B------:R-:W2:Y:S01]  /*388b0*/  LDL.LU R20, [R1+0x1a0] ;  /* 0x0001a00001147983 */ /* 0x000ea20000300800 */
[----:B------:R-:W-:Y:S01]  /*388c0*/  MOV R5, R22 ;  /* 0x0000001600057202 */ /* 0x000fe20000000f00 */
[----:B------:R-:W2:Y:S01]  /*388d0*/  LDL.LU R21, [R1+0x1a4] ;  /* 0x0001a40001157983 */ /* 0x000ea20000300800 */
[----:B------:R-:W-:-:S02]  /*388e0*/  IMAD.MOV.U32 R4, RZ, RZ, R23 ;  /* 0x000000ffff047224 */ /* 0x000fc400078e0017 */
[----:B------:R-:W2:Y:S02]  /*388f0*/  LDL.LU R22, [R1+0x1a8] ;  /* 0x0001a80001167983 */ /* 0x000ea40000300800 */
[----:B------:R-:W2:Y:S01]  /*38900*/  LDL.LU R23, [R1+0x1ac] ;  /* 0x0001ac0001177983 */ /* 0x000ea20000300800 */
[----:B----4-:R-:W-:Y:S01]  /*38910*/  STL.64 [R1+0x3d78], R26 ;  /* 0x003d781a01007387 */ /* 0x010fe20000100a00 */
[----:B---3--:R0:W-:Y:S03]  /*38920*/  STL.64 [R1+0x3d70], R24 ;  /* 0x003d701801007387 */ /* 0x0081e60000100a00 */
[----:B0-----:R-:W3:Y:S01]  /*38930*/  LDL.LU R24, [R1+0x110] ;  /* 0x0001100001187983 */ /* 0x001ee20000300800 */
[----:B------:R-:W3:Y:S02]  /*38940*/  LDL.LU R25, [R1+0x114] ;  /* 0x0001140001197983 */ /* 0x000ee40000300800 */
[----:B------:R-:W4:Y:S02]  /*38950*/  LDL.LU R26, [R1+0x118] ;  /* 0x00011800011a7983 */ /* 0x000f240000300800 */
[----:B------:R-:W4:Y:S02]  /*38960*/  LDL.LU R27, [R1+0x11c] ;  /* 0x00011c00011b7983 */ /* 0x000f240000300800 */
[----:B----4-:R-:W-:Y:S01]  /*38970*/  STL.64 [R1+0x3d90], R26 ;  /* 0x003d901a01007387 */ /* 0x010fe20000100a00 */
[----:B---3--:R0:W-:Y:S03]  /*38980*/  STL.64 [R1+0x3d88], R24 ;  /* 0x003d881801007387 */ /* 0x0081e60000100a00 */
[----:B0-----:R-:W3:Y:S01]  /*38990*/  LDL.LU R24, [R1+0xf0] ;  /* 0x0000f00001187983 */ /* 0x001ee20000300800 */
[----:B------:R-:W3:Y:S02]  /*389a0*/  LDL.LU R25, [R1+0xf4] ;  /* 0x0000f40001197983 */ /* 0x000ee40000300800 */
[----:B------:R-:W4:Y:S01]  /*389b0*/  LDL.LU R26, [R1+0xf8] ;  /* 0x0000f800011a7983 */ /* 0x000f220000300800 */
[----:B--2---:R-:W-:-:S02]  /*389c0*/  MOV R27, R29 ;  /* 0x0000001d001b7202 */ /* 0x004fc40000000f00 */
[----:B------:R-:W2:Y:S01]  /*389d0*/  LDL.LU R29, [R1+0x3dcc] ;  /* 0x003dcc00011d7983 */ /* 0x000ea20000300800 */
[----:B------:R-:W-:Y:S01]  /*389e0*/  IMAD.MOV.U32 R12, RZ, RZ, R7 ;  /* 0x000000ffff0c7224 */ /* 0x000fe200078e0007 */
[----:B------:R-:W-:Y:S02]  /*389f0*/  MOV R13, R6 ;  /* 0x00000006000d7202 */ /* 0x000fe40000000f00 */
[----:B------:R-:W-:Y:S01]  /*38a00*/  MOV R14, R5 ;  /* 0x00000005000e7202 */ /* 0x000fe20000000f00 */
[----:B------:R-:W-:Y:S01]  /*38a10*/  IMAD.MOV.U32 R15, RZ, RZ, R4 ;  /* 0x000000ffff0f7224 */ /* 0x000fe200078e0004 */
[----:B----4-:R-:W-:Y:S01]  /*38a20*/  STL.64 [R1+0x3db8], R26 ;  /* 0x003db81a01007387 */ /* 0x010fe20000100a00 */
[----:B---3--:R0:W-:Y:S03]  /*38a30*/  STL.64 [R1+0x3db0], R24 ;  /* 0x003db01801007387 */ /* 0x0081e60000100a00 */
[----:B--2---:R-:W1:Y:S04]  /*38a40*/  LDSM.16.MT88.4 R4, [R29+0x2a000] ;  /* 0x02a000001d04783b */ /* 0x004e680000004200 */
[----:B0-----:R-:W2:Y:S01]  /*38a50*/  LDL.LU R24, [R1+0x120] ;  /* 0x0001200001187983 */ /* 0x001ea20000300800 */
[----:B------:R-:W2:Y:S02]  /*38a60*/  LDL.LU R25, [R1+0x124] ;  /* 0x0001240001197983 */ /* 0x000ea40000300800 */
[----:B------:R-:W2:Y:S02]  /*38a70*/  LDL.LU R26, [R1+0x128] ;  /* 0x00012800011a7983 */ /* 0x000ea40000300800 */
[----:B------:R-:W2:Y:S01]  /*38a80*/  LDL.LU R27, [R1+0x12c] ;  /* 0x00012c00011b7983 */ /* 0x000ea20000300800 */
[----:B------:R-:W3:Y:S01]  /*38a90*/  LDL.64 R16, [R1+0x50] ;  /* 0x0000500001107983 */ /* 0x000ee20000100a00 */
[----:B------:R-:W-:Y:S03]  /*38aa0*/  HMMA.16816.F32.BF16 R20, R12, R10, R20 ;  /* 0x0000000a0c14723c */ /* 0x000fe60000041814 */
[----:B---3--:R-:W-:Y:S01]  /*38ab0*/  STL.64 [R1+0x3d30], R16 ;  /* 0x003d301001007387 */ /* 0x008fe20000100a00 */
[----:B-1----:R-:W-:Y:S02]  /*38ac0*/  STL.64 [R1+0x3cd8], R6 ;  /* 0x003cd80601007387 */ /* 0x002fe40000100a00 */
[----:B------:R0:W-:Y:S02]  /*38ad0*/  STL.64 [R1+0x3cd0], R4 ;  /* 0x003cd00401007387 */ /* 0x0001e40000100a00 */
[----:B0-----:R-:W3:Y:S01]  /*38ae0*/  LDL.LU R4, [R1+0x160] ;  /* 0x0001600001047983 */ /* 0x001ee20000300800 */
[----:B------:R-:W3:Y:S02]  /*38af0*/  LDL.LU R5, [R1+0x164] ;  /* 0x0001640001057983 */ /* 0x000ee40000300800 */
[----:B------:R-:W4:Y:S02]  /*38b00*/  LDL.LU R6, [R1+0x168] ;  /* 0x0001680001067983 */ /* 0x000f240000300800 */
[----:B------:R-:W-:-:S02]  /*38b10*/  IMAD.MOV.U32 R7, RZ, RZ, R3 ;  /* 0x000000ffff077224 */ /* 0x000fc400078e0003 */
[----:B------:R-:W2:Y:S04]  /*38b20*/  LDL.LU R3, [R1+0x3dc8] ;  /* 0x003dc80001037983 */ /* 0x000ea80000300800 */
[----:B----4-:R-:W-:Y:S01]  /*38b30*/  STL.64 [R1+0x3d40], R6 ;  /* 0x003d400601007387 */ /* 0x010fe20000100a00 */
[----:B---3--:R0:W-:Y:S03]  /*38b40*/  STL.64 [R1+0x3d38], R4 ;  /* 0x003d380401007387 */ /* 0x0081e60000100a00 */
[----:B0-----:R-:W3:Y:S01]  /*38b50*/  LDL.LU R4, [R1+0x90] ;  /* 0x0000900001047983 */ /* 0x001ee20000300800 */
[----:B------:R-:W3:Y:S02]  /*38b60*/  LDL.LU R5, [R1+0x94] ;  /* 0x0000940001057983 */ /* 0x000ee40000300800 */
[----:B------:R-:W3:Y:S02]  /*38b70*/  LDL.LU R6, [R1+0x98] ;  /* 0x0000980001067983 */ /* 0x000ee40000300800 */
[----:B------:R-:W3:Y:S01]  /*38b80*/  LDL.LU R7, [R1+0x9c] ;  /* 0x00009c0001077983 */ /* 0x000ee20000300800 */
[----:B------:R-:W4:Y:S01]  /*38b90*/  LDL.64 R16, [R1+0x70] ;  /* 0x0000700001107983 */ /* 0x000f220000100a00 */
[----:B------:R-:W-:Y:S02]  /*38ba0*/  STL [R1+0x3cb8], R29 ;  /* 0x003cb81d01007387 */ /* 0x000fe40000100800 */
[----:B------:R-:W-:Y:S02]  /*38bb0*/  STL.64 [R1+0x1a0], R20 ;  /* 0x0001a01401007387 */ /* 0x000fe40000100a00 */
[----:B------:R0:W-:Y:S02]  /*38bc0*/  STL.64 [R1+0x1a8], R22 ;  /* 0x0001a81601007387 */ /* 0x0001e40000100a00 */
[----:B0-----:R-:W2:Y:S02]  /*38bd0*/  LDL.LU.64 R22, [R1+0x3dc0] ;  /* 0x003dc00001167983 */ /* 0x001ea40000300a00 */
[----:B--2---:R-:W-:Y:S02]  /*38be0*/  HMMA.16816.F32.BF16 R12, R12, R22, R24 ;  /* 0x000000160c0c723c */ /* 0x004fe40000041818 */
[----:B------:R-:W2:Y:S01]  /*38bf0*/  LDL.LU.64 R26, [R1+0x3db8] ;  /* 0x003db800011a7983 */ /* 0x000ea20000300a00 */
[----:B------:R-:W2:Y:S01]  /*38c00*/  LDL.LU.64 R24, [R1+0x3db0] ;  /* 0x003db00001187983 */ /* 0x000ea20000300a00 */
[----:B------:R-:W-:-:S02]  /*38c10*/  MOV R9, R22 ;  /* 0x0000001600097202 */ /* 0x000fc40000000f00 */
[----:B------:R-:W-:Y:S11]  /*38c20*/  MOV R8, R23 ;  /* 0x0000001700087202 */ /* 0x000ff60000000f00 */
[----:B------:R-:W-:Y:S06]  /*38c30*/  @!UPT UIADD3 URZ, URZ, URZ, URZ ;  /* 0x0000003f3f3ff290 */ /* 0x000fec000fffe03f */
        /* <DEDUP_REMOVED lines=9> */
[----:B------:R-:W-:Y:S01]  /*38cd0*/  STL.64 [R1+0xf0], R12 ;  /* 0x0000f00c01007387 */ /* 0x000fe20000100a00 */
[----:B------:R0:W-:Y:S03]  /*38ce0*/  STL.64 [R1+0xf8], R14 ;  /* 0x0000f80e01007387 */ /* 0x0001e60000100a00 */
[----:B0-----:R-:W2:Y:S02]  /*38cf0*/  LDL.LU.64 R14, [R1+0x3d80] ;  /* 0x003d8000010e7983 */ /* 0x001ea40000300a00 */
[----:B--2---:R-:W-:Y:S02]  /*38d00*/  HMMA.16816.F32.BF16 R12, R20, R14, R24 ;  /* 0x0000000e140c723c */ /* 0x004fe40000041818 */
[----:B------:R-:W2:Y:S01]  /*38d10*/  LDL.LU.64 R26, [R1+0x3d78] ;  /* 0x003d7800011a7983 */ /* 0x000ea20000300a00 */
[----:B------:R-:W2:Y:S11]  /*38d20*/  LDL.LU.64 R24, [R1+0x3d70] ;  /* 0x003d700001187983 */ /* 0x000eb60000300a00 */
[----:B------:R-:W-:Y:S09]  /*38d30*/  @!UPT UIADD3 URZ, URZ, URZ, URZ ;  /* 0x0000003f3f3ff290 */ /* 0x000ff2000fffe03f */
[----:B------:R-:W-:Y:S01]  /*38d40*/  STL.64 [R1+0xd0], R12 ;  /* 0x0000d00c01007387 */ /* 0x000fe20000100a00 */
[----:B------:R-:W-:Y:S02]  /*38d50*/  STL [R1+0xd8], R14 ;  /* 0x0000d80e01007387 */ /* 0x000fe40000100800 */
[----:B------:R-:W-:Y:S02]  /*38d60*/  IMAD.MOV.U32 R29, RZ, RZ, R15 ;  /* 0x000000ffff1d7224 */ /* 0x000fe400078e000f */
[----:B------:R-:W0:Y:S04]  /*38d70*/  LDSM.16.MT88.4 R12, [R3+0x2a000] ;  /* 0x02a00000030c783b */ /* 0x000e280000004200 */
[----:B------:R-:W-:Y:S04]  /*38d80*/  STL [R1+0x3cbc], R29 ;  /* 0x003cbc1d01007387 */ /* 0x000fe80000100800 */
[----:B0-----:R0:W-:Y:S01]  /*38d90*/  STL.64 [R1+0x3c80], R14 ;  /* 0x003c800e01007387 */ /* 0x0011e20000100a00 */
[----:B------:R-:W-:Y:S02]  /*38da0*/  STL.64 [R1+0x3c78], R12 ;  /* 0x003c780c01007387 */ /* 0x000fe40000100a00 */
[----:B------:R-:W-:Y:S01]  /*38db0*/  STL [R1+0x3c28], R3 ;  /* 0x003c280301007387 */ /* 0x000fe20000100800 */
[----:B0-----:R-:W-:-:S02]  /*38dc0*/  MOV R14, R9 ;  /* 0x00000009000e7202 */ /* 0x001fc40000000f00 */
[----:B------:R-:W-:Y:S02]  /*38dd0*/  MOV R15, R8 ;  /* 0x00000008000f7202 */ /* 0x000fe40000000f00 */
[C---:B--2---:R-:W-:Y:S01]  /*38de0*/  HMMA.16816.F32.BF16 R8, R20.reuse, R10, R24 ;  /* 0x0000000a1408723c */ /* 0x044fe20000041818 */
[----:B------:R-:W2:Y:S01]  /*38df0*/  LDL.LU.64 R26, [R1+0x3d68] ;  /* 0x003d6800011a7983 */ /* 0x000ea20000300a00 */
[----:B------:R-:W2:Y:S11]  /*38e00*/  LDL.LU.64 R24, [R1+0x3d60] ;  /* 0x003d600001187983 */ /* 0x000eb60000300a00 */
[----:B------:R-:W-:Y:S10]  /*38e10*/  @!UPT UIADD3 URZ, URZ, URZ, URZ ;  /* 0x0000003f3f3ff290 */ /* 0x000ff4000fffe03f */
[----:B------:R-:W-:Y:S01]  /*38e20*/  STL.64 [R1+0xc0], R8 ;  /* 0x0000c00801007387 */ /* 0x000fe20000100a00 */
[----:B------:R-:W-:Y:S02]  /*38e30*/  STL.64 [R1+0xc8], R10 ;  /* 0x0000c80a01007387 */ /* 0x000fe40000100a00 */
[----:B------:R-:W0:Y:S02]  /*38e40*/  LDSM.16.MT88.4 R8, [R2+0x2a800] ;  /* 0x02a800000208783b */ /* 0x000e240000004200 */
[----:B0-----:R-:W-:Y:S02]  /*38e50*/  STL [R1+0x3c34], R10 ;  /* 0x003c340a01007387 */ /* 0x001fe40000100800 */
[----:B------:R-:W-:Y:S02]  /*38e60*/  STL [R1+0x3c30], R11 ;  /* 0x003c300b01007387 */ /* 0x000fe40000100800 */
[----:B------:R-:W-:Y:S01]  /*38e70*/  STL [R1+0x3c2c], R2 ;  /* 0x003c2c0201007387 */ /* 0x000fe20000100800 */
[----:B--2---:R-:W-:Y:S01]  /*38e80*/  HMMA.16816.F32.BF16 R20, R20, R14, R24 ;  /* 0x0000000e1414723c */ /* 0x004fe20000041818 */
[----:B------:R-:W2:Y:S01]  /*38e90*/  LDL.LU.64 R26, [R1+0x3d58] ;  /* 0x003d5800011a7983 */ /* 0x000ea20000300a00 */
[----:B------:R-:W3:Y:S11]  /*38ea0*/  LDL.LU.64 R24, [R1+0x3d50] ;  /* 0x003d500001187983 */ /* 0x000ef60000300a00 */
[----:B------:R-:W-:Y:S11]  /*38eb0*/  @!UPT UIADD3 URZ, URZ, URZ, URZ ;  /* 0x0000003f3f3ff290 */ /* 0x000ff6000fffe03f */
[----:B------:R-:W-:Y:S01]  /*38ec0*/  IMAD.MOV.U32 R15, RZ, RZ, R20 ;  /* 0x000000ffff0f7224 */ /* 0x000fe200078e0014 */
[----:B--2---:R-:W-:Y:S02]  /*38ed0*/  MOV R20, R27 ;  /* 0x0000001b00147202 */ /* 0x004fe40000000f00 */
[----:B------:R-:W3:Y:S01]  /*38ee0*/  LDL.LU R27, [R1+0x3d4c] ;  /* 0x003d4c00011b7983 */ /* 0x000ee20000300800 */
[----:B------:R-:W-:Y:S02]  /*38ef0*/  MOV R14, R21 ;  /* 0x00000015000e7202 */ /* 0x000fe40000000f00 */
[----:B------:R-:W-:Y:S01]  /*38f00*/  MOV R13, R22 ;  /* 0x00000016000d7202 */ /* 0x000fe20000000f00 */
[----:B------:R-:W-:Y:S01]  /*38f10*/  IMAD.MOV.U32 R12, RZ, RZ, R23 ;  /* 0x000000ffff0c7224 */ /* 0x000fe200078e0017 */
[----:B------:R-:W-:Y:S02]  /*38f20*/  MOV R21, R28 ;  /* 0x0000001c00157202 */ /* 0x000fe40000000f00 */
[----:B------:R-:W2:Y:S01]  /*38f30*/  LDL.LU R28, [R1+0x3d48] ;  /* 0x003d4800011c7983 */ /* 0x000ea20000300800 */
[----:B------:R-:W-:Y:S02]  /*38f40*/  STL [R1+0x3cc0], R15 ;  /* 0x003cc00f01007387 */ /* 0x000fe40000100800 */
[----:B------:R-:W-:Y:S02]  /*38f50*/  STL [R1+0x3cf8], R14 ;  /* 0x003cf80e01007387 */ /* 0x000fe40000100800 */
[----:B------:R0:W-:Y:S02]  /*38f60*/  STL.64 [R1+0x3cf0], R12 ;  /* 0x003cf00c01007387 */ /* 0x0001e40000100a00 */
[----:B----4-:R-:W-:Y:S01]  /*38f70*/  IMAD.MOV.U32 R29, RZ, RZ, R17 ;  /* 0x000000ffff1d7224 */ /* 0x010fe200078e0011 */
[----:B0-----:R-:W4:Y:S01]  /*38f80*/  LDL.LU R12, [R1+0x170] ;  /* 0x00017000010c7983 */ /* 0x001f220000300800 */
[----:B------:R-:W4:Y:S02]  /*38f90*/  LDL.LU R13, [R1+0x174] ;  /* 0x00017400010d7983 */ /* 0x000f240000300800 */
[----:B------:R-:W4:Y:S02]  /*38fa0*/  LDL.LU R14, [R1+0x178] ;  /* 0x00017800010e7983 */ /* 0x000f240000300800 */
[----:B------:R-:W4:Y:S01]  /*38fb0*/  LDL.LU R15, [R1+0x17c] ;  /* 0x00017c00010f7983 */ /* 0x000f220000300800 */
[C---:B---3--:R-:W-:Y:S11]  /*38fc0*/  HMMA.16816.F32.BF16 R4, R24.reuse, R16, R4 ;  /* 0x000000101804723c */ /* 0x048ff60000041804 */
[----:B------:R-:W-:Y:S11]  /*38fd0*/  @!UPT UIADD3 URZ, URZ, URZ, URZ ;  /* 0x0000003f3f3ff290 */ /* 0x000ff6000fffe03f */
[----:B------:R-:W-:Y:S01]  /*38fe0*/  @!UPT UIADD3 URZ, URZ, URZ, URZ ;  /* 0x0000003f3f3ff290 */ /* 0x000fe2000fffe03f */
[----:B------:R-:W-:Y:S01]  /*38ff0*/  STL.64 [R1+0x90], R4 ;  /* 0x0000900401007387 */ /* 0x000fe20000100a00 */
[----:B------:R0:W-:Y:S03]  /*39000*/  STL.64 [R1+0x98], R6 ;  /* 0x0000980601007387 */ /* 0x0001e60000100a00 */
[----:B0-----:R-:W3:Y:S01]  /*39010*/  LDL.LU.64 R6, [R1+0x3d40] ;  /* 0x003d400001067983 */ /* 0x001ee20000300a00 */
[----:B------:R-:W3:Y:S02]  /*39020*/  LDL.LU.64 R4, [R1+0x3d38] ;  /* 0x003d380001047983 */ /* 0x000ee40000300a00 */
[----:B------:R-:W3:Y:S01]  /*39030*/  LDL.LU.64 R16, [R1+0x3d30] ;  /* 0x003d300001107983 */ /* 0x000ee20000300a00 */
[C---:B----4-:R-:W-:Y:S01]  /*39040*/  HMMA.16816.F32.BF16 R12, R24.reuse, R20, R12 ;  /* 0x00000014180c723c */ /* 0x050fe2000004180c */
[----:B------:R-:W0:Y:S11]  /*39050*/  LDSM.16.MT88.4 R20, [R0+0x2a800] ;  /* 0x02a800000014783b */ /* 0x000e360000004200 */
[----:B------:R-:W-:Y:S11]  /*39060*/  @!UPT UIADD3 URZ, URZ, URZ, URZ ;  /* 0x0000003f3f3ff290 */ /* 0x000ff6000fffe03f */
[----:B------:R-:W-:Y:S01]  /*39070*/  STL.64 [R1+0x40], R12 ;  /* 0x0000400c01007387 */ /* 0x000fe20000100a00 */
[----:B------:R-:W-:Y:S01]  /*39080*/  STL.64 [R1+0x48], R14 ;  /* 0x0000480e01007387 */ /* 0x000fe20000100a00 */
[----:B---3--:R-:W-:Y:S01]  /*39090*/  HMMA.16816.F32.BF16 R4, R24, R16, R4 ;  /* 0x000000101804723c */ /* 0x008fe20000041804 */
[----:B------:R-:W-:Y:S02]  /*390a0*/  MOV R3, R16 ;  /* 0x0000001000037202 */ /* 0x000fe40000000f00 */
[----:B------:R-:W-:Y:S11]  /*390b0*/  MOV R2, R17 ;  /* 0x0000001100027202 */ /* 0x000ff60000000f00 */
[----:B------:R-:W-:Y:S09]  /*390c0*/  @!UPT UIADD3 URZ, URZ, URZ, URZ ;  /* 0x0000003f3f3ff290 */ /* 0x000ff2000fffe03f */
[----:B------:R1:W-:Y:S01]  /*390d0*/  STL.64 [R1+0x38], R6 ;  /* 0x0000380601007387 */ /* 0x0003e20000100a00 */
[----:B------:R-:W3:Y:S02]  /*390e0*/  LDL.LU R16, [R1+0x150] ;  /* 0x0001500001107983 */ /* 0x000ee40000300800 */
[----:B------:R-:W3:Y:S02]  /*390f0*/  LDL.LU R17, [R1+0x154] ;  /* 0x0001540001117983 */ /* 0x000ee40000300800 */
[----:B------:R-:W3:Y:S02]  /*39100*/  LDL.LU R18, [R1+0x158] ;  /* 0x0001580001127983 */ /* 0x000ee40000300800 */
[----:B------:R-:W-:Y:S01]  /*39110*/  IMAD.MOV.U32 R10, RZ, RZ, R4 ;  /* 0x000000ffff0a7224 */ /* 0x000fe200078e0004 */
[----:B------:R-:W3:Y:S01]  /*39120*/  LDL.LU R19, [R1+0x15c] ;  /* 0x00015c0001137983 */ /* 0x000ee20000300800 */
[----:B------:R-:W-:Y:S01]  /*39130*/  MOV R11, R5 ;  /* 0x00000005000b7202 */ /* 0x000fe20000000f00 */
[----:B------:R-:W4:Y:S02]  /*39140*/  LDL.LU R4, [R1+0x100] ;  /* 0x0001000001047983 */ /* 0x000f240000300800 */
[----:B------:R-:W4:Y:S01]  /*39150*/  LDL.LU R5, [R1+0x104] ;  /* 0x0001040001057983 */ /* 0x000f220000300800 */
[----:B-1----:R-:W3:Y:S01]  /*39160*/  LDL.LU R6, [R1+0x108] ;  /* 0x0001080001067983 */ /* 0x002ee20000300800 */
[----:B--2---:R-:W-:-:S02]  /*39170*/  MOV R7, R28 ;  /* 0x0000001c00077202 */ /* 0x004fc40000000f00 */
[----:B------:R-:W2:Y:S02]  /*39180*/  LDL.LU R28, [R1+0x3d28] ;  /* 0x003d2800011c7983 */ /* 0x000ea40000300800 */
[----:B------:R-:W2:Y:S01]  /*39190*/  LDL.LU R12, [R1+0xb0] ;  /* 0x0000b000010c7983 */ /* 0x000ea20000300800 */
[----:B------:R-:W2:Y:S01]  /*391a0*/  LDL.LU R13, [R1+0xb4] ;  /* 0x0000b400010d7983 */ /* 0x000ea20000300800 */
[----:B------:R-:W2:Y:S02]  /*391b0*/  LDL.LU R14, [R1+0xb8] ;  /* 0x0000b800010e7983 */ /* 0x000ea40000300800 */
[----:B------:R-:W2:Y:S02]  /*391c0*/  LDL.LU R15, [R1+0xbc] ;  /* 0x0000bc00010f7983 */ /* 0x000ea40000300800 */
[----:B--2---:R-:W-:Y:S01]  /*391d0*/  STL.64 [R1+0x3d08], R14 ;  /* 0x003d080e01007387 */ /* 0x004fe20000100a00 */
[----:B------:R1:W-:Y:S03]  /*391e0*/  STL.64 [R1+0x3d00], R12 ;  /* 0x003d000c01007387 */ /* 0x0003e60000100a00 */
[----:B-1----:R-:W2:Y:S04]  /*391f0*/  LDL.64 R12, [R1+0x60] ;  /* 0x00006000010c7983 */ /* 0x002ea80000100a00 */
[----:B--2---:R1:W-:Y:S04]  /*39200*/  STL.64 [R1+0x3d10], R12 ;  /* 0x003d100c01007387 */ /* 0x0043e80000100a00 */
[----:B-1----:R-:W2:Y:S01]  /*39210*/  LDL.LU R12, [R1+0x140] ;  /* 0x00014000010c7983 */ /* 0x002ea20000300800 */
[----:B------:R-:W2:Y:S02]  /*39220*/  LDL.LU R13, [R1+0x144] ;  /* 0x00014400010d7983 */ /* 0x000ea40000300800 */
[----:B------:R-:W2:Y:S02]  /*39230*/  LDL.LU R14, [R1+0x148] ;  /* 0x00014800010e7983 */ /* 0x000ea40000300800 */
[----:B------:R-:W2:Y:S01]  /*39240*/  LDL.LU R15, [R1+0x14c] ;  /* 0x00014c00010f7983 */ /* 0x000ea20000300800 */
[----:B---3--:R-:W-:Y:S01]  /*39250*/  STL.64 [R1+0x3ce8], R6 ;  /* 0x003ce80601007387 */ /* 0x008fe20000100a00 */
[----:B----4-:R-:W-:Y:S02]  /*39260*/  STL.64 [R1+0x3ce0], R4 ;  /* 0x003ce00401007387 */ /* 0x010fe40000100a00 */
[----:B------:R-:W-:Y:S02]  /*39270*/  STL.64 [R1+0x3c40], R10 ;  /* 0x003c400a01007387 */ /* 0x000fe40000100a00 */
[----:B------:R1:W-:Y:S02]  /*39280*/  STL.64 [R1+0x3c38], R8 ;  /* 0x003c380801007387 */ /* 0x0003e40000100a00 */
[----:B-1----:R-:W3:Y:S01]  /*39290*/  LDL.LU R8, [R1+0x130] ;  /* 0x0001300001087983 */ /* 0x002ee20000300800 */
[----:B------:R-:W3:Y:S02]  /*392a0*/  LDL.LU R9, [R1+0x134] ;  /* 0x0001340001097983 */ /* 0x000ee40000300800 */
[----:B------:R-:W3:Y:S02]  /*392b0*/  LDL.LU R10, [R1+0x138] ;  /* 0x00013800010a7983 */ /* 0x000ee40000300800 */
[----:B0-----:R-:W-:Y:S01]  /*392c0*/  STL.64 [R1+0x3bf8], R22 ;  /* 0x003bf81601007387 */ /* 0x001fe20000100a00 */
[----:B------:R0:W-:Y:S04]  /*392d0*/  STL.64 [R1+0x3bf0], R20 ;  /* 0x003bf01401007387 */ /* 0x0001e80000100a00 */
[----:B0-----:R-:W4:Y:S01]  /*392e0*/  LDL.LU.64 R20, [R1+0x80] ;  /* 0x0000800001147983 */ /* 0x001f220000300a00 */
[----:B------:R-:W2:Y:S01]  /*392f0*/  LDL.LU.64 R22, [R1+0x88] ;  /* 0x0000880001167983 */ /* 0x000ea20000300a00 */
[----:B------:R-:W-:Y:S01]  /*39300*/  MOV R5, R2 ;  /* 0x0000000200057202 */ /* 0x000fe20000000f00 */
[----:B----4-:R-:W-:Y:S01]  /*39310*/  HMMA.16816.F32.BF16 R24, R24, R20, R16 ;  /* 0x000000141818723c */ /* 0x010fe20000041810 */
[----:B--2---:R-:W-:Y:S01]  /*39320*/  STL [R1+0x3c8c], R22 ;  /* 0x003c8c1601007387 */ /* 0x004fe20000100800 */
[----:B------:R-:W-:Y:S02]  /*39330*/  STL [R1+0x3c88], R23 ;  /* 0x003c881701007387 */ /* 0x000fe40000100800 */
[----:B------:R-:W2:Y:S02]  /*39340*/  LDL.LU.64 R18, [R1+0x3d20] ;  /* 0x003d200001127983 */ /* 0x000ea40000300a00 */
[----:B------:R-:W2:Y:S11]  /*39350*/  LDL.LU.64 R16, [R1+0x3d18] ;  /* 0x003d180001107983 */ /* 0x000eb60000300a00 */
[----:B------:R-:W-:Y:S07]  /*39360*/  @!UPT UIADD3 URZ, URZ, URZ, URZ ;  /* 0x0000003f3f3ff290 */ /* 0x000fee000fffe03f */
[----:B------:R-:W-:Y:S02]  /*39370*/  IMAD.MOV.U32 R2, RZ, RZ, R24 ;  /* 0x000000ffff027224 */ /* 0x000fe400078e0018 */
[----:B------:R-:W2:Y:S01]  /*39380*/  LDL R24, [R1+0x70] ;  /* 0x0000700001187983 */ /* 0x000ea20000100800 */
[----:B------:R-:W-:Y:S01]  /*39390*/  IMAD.MOV.U32 R4, RZ, RZ, R3 ;  /* 0x000000ffff047224 */ /* 0x000fe200078e0003 */
[----:B------:R-:W-:Y:S01]  /*393a0*/  MOV R3, R25 ;  /* 0x0000001900037202 */ /* 0x000fe20000000f00 */
[----:B------:R-:W-:Y:S01]  /*393b0*/  MOV R25, R29 ;  /* 0x0000001d00197202 */ /* 0x000fe20000000f00 */
[----:B------:R-:W-:Y:S01]  /*393c0*/  MOV R11, R28 ;  /* 0x0000001c000b7202 */ /* 0x000fe20000000f00 */
[----:B------:R-:W-:Y:S02]  /*393d0*/  MOV R28, R26 ;  /* 0x0000001a001c7202 */ /* 0x000fe40000000f00 */
[----:B------:R-:W-:-:S03]  /*393e0*/  IMAD.MOV.U32 R0, RZ, RZ, R27 ;  /* 0x000000ffff007224 */ /* 0x000fc600078e001b */
[C---:B--2---:R-:W-:Y:S01]  /*393f0*/  HMMA.16816.F32.BF16 R24, R16.reuse, R24, R12 ;  /* 0x000000181018723c */ /* 0x044fe2000004180c */
[----:B------:R-:W3:Y:S11]  /*39400*/  LDL.LU.64 R12, [R1+0x3d10] ;  /* 0x003d1000010c7983 */ /* 0x000ef60000300a00 */
[----:B------:R-:W-:Y:S11]  /*39410*/  @!UPT UIADD3 URZ, URZ, URZ, URZ ;  /* 0x0000003f3f3ff290 */ /* 0x000ff6000fffe03f */
[----:B------:R0:W-:Y:S01]  /*39420*/  STL.64 [R1+0x20], R24 ;  /* 0x0000201801007387 */ /* 0x0001e20000100a00 */
[----:B------:R-:W-:Y:S02]  /*39430*/  STL.64 [R1+0x28], R26 ;  /* 0x0000281a01007387 */ /* 0x000fe40000100a00 */
[----:B------:R-:W2:Y:S01]  /*39440*/  LDL.LU.64 R14, [R1+0x3d08] ;  /* 0x003d0800010e7983 */ /* 0x000ea20000300a00 */
[----:B---3--:R-:W-:Y:S11]  /*39450*/  HMMA.16816.F32.BF16 R8, R16, R12, R8 ;  /* 0x0000000c1008723c */ /* 0x008ff60000041808 */
[----:B------:R-:W-:Y:S11]  /*39460*/  @!UPT UIADD3 URZ, URZ, URZ, URZ ;  /* 0x0000003f3f3ff290 */ /* 0x000ff6000fffe03f */
[----:B------:R-:W-:Y:S02]  /*39470*/  @!UPT UIADD3 URZ, URZ, URZ, URZ ;  /* 0x0000003f3f3ff290 */ /* 0x000fe4000fffe03f */
[----:B0-----:R-:W-:Y:S01]  /*39480*/  MOV R25, R8 ;  /* 0x0000000800197202 */ /* 0x001fe20000000f00 */
[----:B------:R-:W-:Y:S02]  /*39490*/  IMAD.MOV.U32 R24, RZ, RZ, R9 ;  /* 0x000000ffff187224 */ /* 0x000fe400078e0009 */
[----:B------:R-:W-:Y:S01]  /*394a0*/  IMAD.MOV.U32 R9, RZ, RZ, R12 ;  /* 0x000000ffff097224 */ /* 0x000fe200078e000c */
[----:B------:R-:W-:Y:S02]  /*394b0*/  MOV R8, R13 ;  /* 0x0000000d00087202 */ /* 0x000fe40000000f00 */
[----:B------:R-:W2:Y:S03]  /*394c0*/  LDL.LU.64 R12, [R1+0x3d00] ;  /* 0x003d0000010c7983 */ /* 0x000ea60000300a00 */
[----:B------:R0:W-:Y:S01]  /*394d0*/  STL.64 [R1+0x3cc8], R8 ;  /* 0x003cc80801007387 */ /* 0x0001e20000100a00 */
[----:B------:R-:W-:-:S02]  /*394e0*/  MOV R23, R10 ;  /* 0x0000000a00177202 */ /* 0x000fc40000000f00 */
[----:B------:R-:W-:Y:S01]  /*394f0*/  MOV R22, R11 ;  /* 0x0000000b00167202 */ /* 0x000fe20000000f00 */
[----:B0-----:R-:W3:Y:S01]  /*39500*/  LDL.LU R8, [R1+0xe0] ;  /* 0x0000e00001087983 */ /* 0x001ee20000300800 */
[----:B------:R-:W3:Y:S02]  /*39510*/  LDL.LU R9, [R1+0xe4] ;  /* 0x0000e40001097983 */ /* 0x000ee40000300800 */
[----:B------:R-:W3:Y:S02]  /*39520*/  LDL.LU R10, [R1+0xe8] ;  /* 0x0000e800010a7983 */ /* 0x000ee40000300800 */
[----:B------:R-:W3:Y:S01]  /*39530*/  LDL.LU R11, [R1+0xec] ;  /* 0x0000ec00010b7983 */ /* 0x000ee20000300800 */
[C---:B--2---:R-:W-:Y:S01]  /*39540*/  HMMA.16816.F32.BF16 R4, R16.reuse, R4, R12 ;  /* 0x000000041004723c */ /* 0x044fe2000004180c */
[----:B------:R-:W2:Y:S01]  /*39550*/  LDL.LU R14, [R1+0x3cf8] ;  /* 0x003cf800010e7983 */ /* 0x000ea20000300800 */
[----:B------:R-:W4:Y:S11]  /*39560*/  LDL.LU.64 R12, [R1+0x3cf0] ;  /* 0x003cf000010c7983 */ /* 0x000f360000300a00 */
[----:B------:R-:W-:Y:S11]  /*39570*/  @!UPT UIADD3 URZ, URZ, URZ, URZ ;  /* 0x0000003f3f3ff290 */ /* 0x000ff6000fffe03f */
[----:B------:R-:W-:Y:S02]  /*39580*/  MOV R27, R6 ;  /* 0x00000006001b7202 */ /* 0x000fe40000000f00 */
[----:B------:R-:W-:Y:S02]  /*39590*/  MOV R26, R7 ;  /* 0x00000007001a7202 */ /* 0x000fe40000000f00 */
[----:B------:R-:W-:Y:S01]  /*395a0*/  MOV R15, R4 ;  /* 0x00000004000f7202 */ /* 0x000fe20000000f00 */
[----:B------:R-:W-:Y:S01]  /*395b0*/  IMAD.MOV.U32 R29, RZ, RZ, R5 ;  /* 0x000000ffff1d7224 */ /* 0x000fe200078e0005 */
[----:B------:R-:W2:Y:S01]  /*395c0*/  LDL.LU.64 R6, [R1+0x3ce8] ;  /* 0x003ce80001067983 */ /* 0x000ea20000300a00 */
[----:B------:R-:W2:Y:S02]  /*395d0*/  LDL.LU.64 R4, [R1+0x3ce0] ;  /* 0x003ce00001047983 */ /* 0x000ea40000300a00 */
[----:B--2---:R-:W-:Y:S01]  /*395e0*/  HMMA.16816.F32.BF16 R16, R16, R20, R4 ;  /* 0x000000141010723c */ /* 0x004fe20000041804 */
[----:B------:R-:W3:Y:S01]  /*395f0*/  LDL.LU.64 R6, [R1+0x3cd8] ;  /* 0x003cd80001067983 */ /* 0x000ee20000300a00 */
[----:B------:R-:W3:Y:S02]  /*39600*/  LDL.LU.64 R4, [R1+0x3cd0] ;  /* 0x003cd00001047983 */ /* 0x000ee40000300a00 */
[----:B------:R-:W-:Y:S11]  /*39610*/  STL.64 [R1+0x3c90], R20 ;  /* 0x003c901401007387 */ /* 0x000ff60000100a00 */
[----:B------:R-:W-:Y:S08]  /*39620*/  @!UPT UIADD3 URZ, URZ, URZ, URZ ;  /* 0x0000003f3f3ff290 */ /* 0x000ff0000fffe03f */
[----:B------:R-:W-:Y:S01]  /*39630*/  STL.64 [R1+0x3bc0], R18 ;  /* 0x003bc01201007387 */ /* 0x000fe20000100a00 */
[----:B------:R0:W-:Y:S03]  /*39640*/  STL.64 [R1+0x3bb8], R16 ;  /* 0x003bb81001007387 */ /* 0x0001e60000100a00 */
[----:B0-----:R-:W3:Y:S01]  /*39650*/  LDL.LU.64 R16, [R1+0x70] ;  /* 0x0000700001107983 */ /* 0x001ee20000300a00 */
[----:B------:R-:W-:Y:S02]  /*39660*/  MOV R18, R27 ;  /* 0x0000001b00127202 */ /* 0x000fe40000000f00 */
[----:B------:R-:W-:Y:S01]  /*39670*/  MOV R19, R26 ;  /* 0x0000001a00137202 */ /* 0x000fe20000000f00 */
[----:B---3--:R-:W-:Y:S11]  /*39680*/  HMMA.16816.F32.BF16 R8, R4, R16, R8 ;  /* 0x000000100408723c */ /* 0x008ff60000041808 */
[----:B------:R-:W-:Y:S11]  /*39690*/  @!UPT UIADD3 URZ, URZ, URZ, URZ ;  /* 0x0000003f3f3ff290 */ /* 0x000ff6000fffe03f */
[----:B------:R-:W-:Y:S01]  /*396a0*/  @!UPT UIADD3 URZ, URZ, URZ, URZ ;  /* 0x0000003f3f3ff290 */ /* 0x000fe2000fffe03f */
[----:B------:R0:W-:Y:S01]  /*396b0*/  STL.64 [R1+0xe0], R8 ;  /* 0x0000e00801007387 */ /* 0x0001e20000100a00 */
[----:B------:R1:W-:Y:S03]  /*396c0*/  STL.64 [R1+0xe8], R10 ;  /* 0x0000e80a01007387 */ /* 0x0003e60000100a00 */
[----:B0-----:R-:W2:Y:S01]  /*396d0*/  LDL.LU.64 R8, [R1+0x3cc8] ;  /* 0x003cc80001087983 */ /* 0x001ea20000300a00 */
[----:B-1----:R-:W-:Y:S01]  /*396e0*/  IMAD.MOV.U32 R11, RZ, RZ, R16 ;  /* 0x000000ffff0b7224 */ /* 0x002fe200078e0010 */
[----:B------:R-:W-:Y:S02]  /*396f0*/  MOV R10, R17 ;  /* 0x00000011000a7202 */ /* 0x000fe40000000f00 */
[----:B------:R-:W-:Y:S01]  /*39700*/  MOV R16, R15 ;  /* 0x0000000f00107202 */ /* 0x000fe20000000f00 */
[----:B------:R-:W-:Y:S01]  /*39710*/  IMAD.MOV.U32 R17, RZ, RZ, R29 ;  /* 0x000000ffff117224 */ /* 0x000fe200078e001d */
[----:B------:R-:W3:Y:S01]  /*39720*/  LDL.LU R15, [R1+0x3cc0] ;  /* 0x003cc000010f7983 */ /* 0x000ee20000300800 */
[----:B------:R-:W2:Y:S02]  /*39730*/  LDL.LU R29, [R1+0x3cbc] ;  /* 0x003cbc00011d7983 */ /* 0x000ea40000300800 */
[----:B------:R0:W-:Y:S01]  /*39740*/  STL.64 [R1+0x3bd0], R18 ;  /* 0x003bd01201007387 */ /* 0x0001e20000100a00 */
[----:B------:R1:W-:Y:S01]  /*39750*/  STL.64 [R1+0x3bc8], R16 ;  /* 0x003bc81001007387 */ /* 0x0003e20000100a00 */
[----:B0-----:R-:W-:Y:S01]  /*39760*/  MOV R18, R23 ;  /* 0x0000001700127202 */ /* 0x001fe20000000f00 */
[----:B------:R-:W-:-:S02]  /*39770*/  IMAD.MOV.U32 R19, RZ, RZ, R22 ;  /* 0x000000ffff137224 */ /* 0x000fc400078e0016 */
[----:B-1----:R-:W-:Y:S01]  /*39780*/  IMAD.MOV.U32 R16, RZ, RZ, R25 ;  /* 0x000000ffff107224 */ /* 0x002fe200078e0019 */
[----:B------:R-:W-:Y:S02]  /*39790*/  MOV R17, R24 ;  /* 0x0000001800117202 */ /* 0x000fe40000000f00 */
[----:B------:R0:W-:Y:S03]  /*397a0*/  STL.64 [R1+0x3be0], R18 ;  /* 0x003be01201007387 */ /* 0x0001e60000100a00 */
[----:B------:R1:W-:Y:S01]  /*397b0*/  STL.64 [R1+0x3bd8], R16 ;  /* 0x003bd81001007387 */ /* 0x0003e20000100a00 */
[----:B0-----:R-:W2:Y:S04]  /*397c0*/  LDL R18, [R1+0x78] ;  /* 0x0000780001127983 */ /* 0x001ea80000100800 */
[----:B------:R-:W2:Y:S01]  /*397d0*/  LDL R19, [R1+0x7c] ;  /* 0x00007c0001137983 */ /* 0x000ea20000100800 */
[----:B-1----:R-:W-:-:S02]  /*397e0*/  MOV R16, R11 ;  /* 0x0000000b00107202 */ /* 0x002fc40000000f00 */
[----:B------:R-:W-:Y:S01]  /*397f0*/  MOV R17, R10 ;  /* 0x0000000a00117202 */ /* 0x000fe20000000f00 */
[----:B--2---:R-:W-:Y:S04]  /*39800*/  STL.64 [R1+0x3ca0], R18 ;  /* 0x003ca01201007387 */ /* 0x004fe80000100a00 */
[----:B------:R0:W-:Y:S02]  /*39810*/  STL.64 [R1+0x3c98], R16 ;  /* 0x003c981001007387 */ /* 0x0001e40000100a00 */
[----:B------:R-:W2:Y:S02]  /*39820*/  LDL.LU R20, [R1+0x1a0] ;  /* 0x0001a00001147983 */ /* 0x000ea40000300800 */
[----:B------:R-:W2:Y:S01]  /*39830*/  LDL.LU R21, [R1+0x1a4] ;  /* 0x0001a40001157983 */ /* 0x000ea20000300800 */
[----:B------:R-:W2:Y:S01]  /*39840*/  LDL.LU R22, [R1+0x1a8] ;  /* 0x0001a80001167983 */ /* 0x000ea20000300800 */
[----:B------:R-:W2:Y:S01]  /*39850*/  LDL.LU R23, [R1+0x1ac] ;  /* 0x0001ac0001177983 */ /* 0x000ea20000300800 */
[----:B----4-:R-:W-:-:S02]  /*39860*/  MOV R10, R13 ;  /* 0x0000000d000a7202 */ /* 0x010fc40000000f00 */
[----:B------:R-:W-:Y:S01]  /*39870*/  MOV R11, R12 ;  /* 0x0000000c000b7202 */ /* 0x000fe20000000f00 */
[----:B0-----:R-:W-:Y:S01]  /*39880*/  IMAD.MOV.U32 R16, RZ, RZ, R9 ;  /* 0x000000ffff107224 */ /* 0x001fe200078e0009 */
[----:B------:R-:W-:Y:S01]  /*39890*/  MOV R17, R8 ;  /* 0x0000000800117202 */ /* 0x000fe20000000f00 */
[----:B---3--:R-:W-:Y:S02]  /*398a0*/  MOV R8, R15 ;  /* 0x0000000f00087202 */ /* 0x008fe40000000f00 */
[----:B------:R-:W-:Y:S01]  /*398b0*/  IMAD.MOV.U32 R9, RZ, RZ, R14 ;  /* 0x000000ffff097224 */ /* 0x000fe200078e000e */
[----:B--2---:R-:W-:Y:S01]  /*398c0*/  STL.64 [R1+0x3cb0], R22 ;  /* 0x003cb01601007387 */ /* 0x004fe20000100a00 */
        /* <DEDUP_REMOVED lines=20> */
[----:B------:R-:W-:-:S02]  /*39a10*/  IMAD.MOV.U32 R11, RZ, RZ, R29 ;  /* 0x000000ffff0b7224 */ /* 0x000fc400078e001d */
[----:B------:R-:W2:Y:S01]  /*39a20*/  LDL.LU R29, [R1+0x3cb8] ;  /* 0x003cb800011d7983 */ /* 0x000ea20000300800 */
[C---:B------:R-:W-:Y:S03]  /*39a30*/  HMMA.16816.F32.BF16 R16, R4.reuse, R16, R20 ;  /* 0x000000100410723c */ /* 0x040fe60000041814 */
        /* <DEDUP_REMOVED lines=8> */
[----:B------:R0:W-:Y:S03]  /*39ac0*/  STL.64 [R1+0x3b98], R24 ;  /* 0x003b981801007387 */ /* 0x0001e60000100a00 */
[----:B0-----:R-:W4:Y:S01]  /*39ad0*/  LDL.LU.64 R24, [R1+0x50] ;  /* 0x0000500001187983 */ /* 0x001f220000300a00 */
[----:B------:R-:W4:Y:S02]  /*39ae0*/  LDL.LU.64 R22, [R1+0x3cb0] ;  /* 0x003cb00001167983 */ /* 0x000f240000300a00 */
[----:B------:R-:W4:Y:S02]  /*39af0*/  LDL.LU.64 R20, [R1+0x3ca8] ;  /* 0x003ca80001147983 */ /* 0x000f240000300a00 */
[----:B------:R-:W-:Y:S01]  /*39b00*/  STL.64 [R1+0x100], R16 ;  /* 0x0001001001007387 */ /* 0x000fe20000100a00 */
[----:B------:R0:W-:Y:S04]  /*39b10*/  STL.64 [R1+0x108], R18 ;  /* 0x0001081201007387 */ /* 0x0001e80000100a00 */
[----:B0-----:R-:W2:Y:S01]  /*39b20*/  LDL.LU.64 R18, [R1+0x3ca0] ;  /* 0x003ca00001127983 */ /* 0x001ea20000300a00 */
[----:B------:R-:W2:Y:S01]  /*39b30*/  LDL.LU.64 R16, [R1+0x3c98] ;  /* 0x003c980001107983 */ /* 0x000ea20000300a00 */
[C---:B----4-:R-:W-:Y:S11]  /*39b40*/  HMMA.16816.F32.BF16 R20, R4.reuse, R24, R20 ;  /* 0x000000180414723c */ /* 0x050ff60000041814 */
[----:B------:R-:W-:Y:S11]  /*39b50*/  @!UPT UIADD3 URZ, URZ, URZ, URZ ;  /* 0x0000003f3f3ff290 */ /* 0x000ff6000fffe03f */
[----:B------:R-:W-:Y:S01]  /*39b60*/  @!UPT UIADD3 URZ, URZ, URZ, URZ ;  /* 0x0000003f3f3ff290 */ /* 0x000fe2000fffe03f */
[----:B------:R0:W-:Y:S01]  /*39b70*/  STL.64 [R1+0x1d0], R20 ;  /* 0x0001d01401007387 */ /* 0x0001e20000100a00 */
[----:B------:R1:W-:Y:S03]  /*39b80*/  STL.64 [R1+0x1d8], R22 ;  /* 0x0001d81601007387 */ /* 0x0003e60000100a00 */
[----:B0-----:R-:W3:Y:S01]  /*39b90*/  LDL.LU.64 R20, [R1+0x3c90] ;  /* 0x003c900001147983 */ /* 0x001ee20000300a00 */
[----:B------:R-:W4:Y:S01]  /*39ba0*/  LDL R27, [R1+0x1f34] ;  /* 0x001f3400011b7983 */ /* 0x000f220000100800 */
[----:B-1----:R-:W-:Y:S02]  /*39bb0*/  MOV R22, R24 ;  /* 0x0000001800167202 */ /* 0x002fe40000000f00 */
[----:B------:R-:W-:Y:S01]  /*39bc0*/  MOV R23, R25 ;  /* 0x0000001900177202 */ /* 0x000fe20000000f00 */
[----:B----4-:R0:W-:Y:S01]  /*39bd0*/  STL [R1+0x3be8], R27 ;  /* 0x003be81b01007387 */ /* 0x0101e20000100800 */
[----:B------:R-:W4:Y:S02]  /*39be0*/  LDL.LU R24, [R1+0x20] ;  /* 0x0000200001187983 */ /* 0x000f240000300800 */
[----:B------:R-:W4:Y:S02]  /*39bf0*/  LDL.LU R25, [R1+0x24] ;  /* 0x0000240001197983 */ /* 0x000f240000300800 */
[----:B------:R-:W2:Y:S01]  /*39c00*/  LDL.LU R26, [R1+0x28] ;  /* 0x00002800011a7983 */ /* 0x000ea20000300800 */
[----:B0-----:R-:W2:Y:S01]  /*39c10*/  LDL.LU R27, [R1+0x2c] ;  /* 0x00002c00011b7983 */ /* 0x001ea20000300800 */
[----:B---3--:R-:W-:Y:S03]  /*39c20*/  HMMA.16816.F32.BF16 R4, R4, R20, R12 ;  /* 0x000000140404723c */ /* 0x008fe6000004180c */
[----:B--2---:R-:W-:Y:S01]  /*39c30*/  STL.64 [R1+0x3c08], R26 ;  /* 0x003c081a01007387 */ /* 0x004fe20000100a00 */
[----:B----4-:R0:W-:Y:S02]  /*39c40*/  STL.64 [R1+0x3c00], R24 ;  /* 0x003c001801007387 */ /* 0x0101e40000100a00 */
[----:B0-----:R-:W-:Y:S01]  /*39c50*/  IMAD.MOV.U32 R24, RZ, RZ, R22 ;  /* 0x000000ffff187224 */ /* 0x001fe200078e0016 */
[----:B------:R-:W-:Y:S01]  /*39c60*/  MOV R25, R23 ;  /* 0x0000001700197202 */ /* 0x000fe20000000f00 */
[----:B------:R-:W2:Y:S01]  /*39c70*/  LDL.LU R22, [R1+0x3c8c] ;  /* 0x003c8c0001167983 */ /* 0x000ea20000300800 */
[----:B------:R-:W2:Y:S02]  /*39c80*/  LDL.LU R23, [R1+0x3c88] ;  /* 0x003c880001177983 */ /* 0x000ea40000300800 */
[----:B------:R-:W3:Y:S02]  /*39c90*/  LDL R26, [R1+0x58] ;  /* 0x00005800011a7983 */ /* 0x000ee40000100800 */
[----:B------:R-:W3:Y:S01]  /*39ca0*/  LDL R27, [R1+0x5c] ;  /* 0x00005c00011b7983 */ /* 0x000ee20000100800 */
[----:B------:R-:W4:Y:S01]  /*39cb0*/  LDL.LU.64 R14, [R1+0x3c80] ;  /* 0x003c8000010e7983 */ /* 0x000f220000300a00 */
[----:B------:R-:W4:Y:S08]  /*39cc0*/  LDL.LU.64 R12, [R1+0x3c78] ;  /* 0x003c7800010c7983 */ /* 0x000f300000300a00 */
[----:B------:R0:W-:Y:S02]  /*39cd0*/  STL.64 [R1+0x1b0], R4 ;  /* 0x0001b00401007387 */ /* 0x0001e40000100a00 */
[----:B------:R1:W-:Y:S01]  /*39ce0*/  STL.64 [R1+0x1b8], R6 ;  /* 0x0001b80601007387 */ /* 0x0003e20000100a00 */
[----:B0-----:R-:W2:Y:S01]  /*39cf0*/  LDL.LU.64 R4, [R1+0x60] ;  /* 0x0000600001047983 */ /* 0x001ea20000300a00 */
[----:B-1----:R-:W2:Y:S01]  /*39d00*/  LDL.LU.64 R6, [R1+0x68] ;  /* 0x0000680001067983 */ /* 0x002ea20000300a00 */
[C---:B----4-:R-:W-:Y:S11]  /*39d10*/  HMMA.16816.F32.BF16 R8, R12.reuse, R16, R8 ;  /* 0x000000100c08723c */ /* 0x050ff60000041808 */
        /* <DEDUP_REMOVED lines=29> */
[----:B------:R-:W3:Y:S01]  /*39ef0*/  LDL.LU R27, [R1+0x4c] ;  /* 0x00004c00011b7983 */ /* 0x000ee20000300800 */
[----:B--2---:R-:W-:Y:S02]  /*39f00*/  HMMA.16816.F32.BF16 R12, R12, R20, R8 ;  /* 0x000000140c0c723c */ /* 0x004fe40000041808 */
[----:B------:R-:W2:Y:S01]  /*39f10*/  LDL.LU.64 R10, [R1+0x3c40] ;  /* 0x003c4000010a7983 */ /* 0x000ea20000300a00 */
[----:B------:R-:W4:Y:S02]  /*39f20*/  LDL.LU.64 R8, [R1+0x3c38] ;  /* 0x003c380001087983 */ /* 0x000f240000300a00 */
[----:B------:R0:W-:Y:S11]  /*39f30*/  STL.64 [R1+0x3c10], R22 ;  /* 0x003c101601007387 */ /* 0x0001f60000100a00 */
[----:B------:R-:W-:Y:S07]  /*39f40*/  @!UPT UIADD3 URZ, URZ, URZ, URZ ;  /* 0x0000003f3f3ff290 */ /* 0x000fee000fffe03f */
[----:B------:R1:W-:Y:S01]  /*39f50*/  STL.64 [R1+0x170], R12 ;  /* 0x0001700c01007387 */ /* 0x0003e20000100a00 */
[----:B------:R-:W-:Y:S01]  /*39f60*/  STL.64 [R1+0x178], R14 ;  /* 0x0001780e01007387 */ /* 0x000fe20000100a00 */
[----:B--2---:R-:W-:Y:S01]  /*39f70*/  MOV R20, R10 ;  /* 0x0000000a00147202 */ /* 0x004fe20000000f00 */
[----:B------:R-:W-:Y:S01]  /*39f80*/  IMAD.MOV.U32 R21, RZ, RZ, R11 ;  /* 0x000000ffff157224 */ /* 0x000fe200078e000b */
[----:B------:R-:W4:Y:S01]  /*39f90*/  LDL.LU R10, [R1+0x3c34] ;  /* 0x003c3400010a7983 */ /* 0x000f220000300800 */
[----:B------:R-:W4:Y:S02]  /*39fa0*/  LDL.LU R11, [R1+0x3c30] ;  /* 0x003c3000010b7983 */ /* 0x000f240000300800 */
[----:B0-----:R-:W2:Y:S02]  /*39fb0*/  LDL.LU R22, [R1+0x38] ;  /* 0x0000380001167983 */ /* 0x001ea40000300800 */
[----:B------:R-:W2:Y:S01]  /*39fc0*/  LDL.LU R23, [R1+0x3c] ;  /* 0x00003c0001177983 */ /* 0x000ea20000300800 */
[----:B-1----:R-:W-:-:S02]  /*39fd0*/  MOV R12, R2 ;  /* 0x00000002000c7202 */ /* 0x002fc40000000f00 */
[----:B------:R-:W-:Y:S01]  /*39fe0*/  MOV R13, R3 ;  /* 0x00000003000d7202 */ /* 0x000fe20000000f00 */
[----:B------:R-:W2:Y:S01]  /*39ff0*/  LDL.LU R2, [R1+0x3c2c] ;  /* 0x003c2c0001027983 */ /* 0x000ea20000300800 */
[----:B------:R-:W2:Y:S01]  /*3a000*/  LDL.LU R3, [R1+0x3c28] ;  /* 0x003c280001037983 */ /* 0x000ea20000300800 */
[C---:B----4-:R-:W-:Y:S11]  /*3a010*/  HMMA.16816.F32.BF16 R4, R8.reuse, R18, R4 ;  /* 0x000000120804723c */ /* 0x050ff60000041804 */
[----:B------:R-:W-:Y:S11]  /*3a020*/  @!UPT UIADD3 URZ, URZ, URZ, URZ ;  /* 0x0000003f3f3ff290 */ /* 0x000ff6000fffe03f */
[----:B------:R-:W-:Y:S01]  /*3a030*/  @!UPT UIADD3 URZ, URZ, URZ, URZ ;  /* 0x0000003f3f3ff290 */ /* 0x000fe2000fffe03f */
[----:B------:R-:W-:Y:S01]  /*3a040*/  STL.64 [R1+0x160], R4 ;  /* 0x0001600401007387 */ /* 0x000fe20000100a00 */
[----:B------:R0:W-:Y:S03]  /*3a050*/  STL.64 [R1+0x168], R6 ;  /* 0x0001680601007387 */ /* 0x0001e60000100a00 */
[----:B0-----:R-:W3:Y:S01]  /*3a060*/  LDL.LU.64 R6, [R1+0x3c20] ;  /* 0x003c200001067983 */ /* 0x001ee20000300a00 */
[----:B------:R-:W-:Y:S01]  /*3a070*/  IMAD.MOV.U32 R14, RZ, RZ, R28 ;  /* 0x000000ffff0e7224 */ /* 0x000fe200078e001c */
[----:B------:R-:W-:Y:S01]  /*3a080*/  MOV R15, R0 ;  /* 0x00000000000f7202 */ /* 0x000fe20000000f00 */
[C---:B---3--:R-:W-:Y:S11]  /*3a090*/  HMMA.16816.F32.BF16 R24, R8.reuse, R6, R24 ;  /* 0x000000060818723c */ /* 0x048ff60000041818 */
[----:B------:R-:W-:Y:S11]  /*3a0a0*/  @!UPT UIADD3 URZ, URZ, URZ, URZ ;  /* 0x0000003f3f3ff290 */ /* 0x000ff6000fffe03f */
[----:B------:R-:W-:Y:S01]  /*3a0b0*/  @!UPT UIADD3 URZ, URZ, URZ, URZ ;  /* 0x0000003f3f3ff290 */ /* 0x000fe2000fffe03f */
[----:B------:R2:W-:Y:S01]  /*3a0c0*/  STL.64 [R1+0xa0], R24 ;  /* 0x0000a01801007387 */ /* 0x0005e20000100a00 */
[----:B------:R-:W-:Y:S01]  /*3a0d0*/  MOV R28, R26 ;  /* 0x0000001a001c7202 */ /* 0x000fe20000000f00 */
[----:B------:R-:W-:Y:S02]  /*3a0e0*/  IMAD.MOV.U32 R0, RZ, RZ, R27 ;  /* 0x000000ffff007224 */ /* 0x000fe400078e001b */
[----:B------:R-:W2:Y:S02]  /*3a0f0*/  LDL.LU.64 R26, [R1+0x3c18] ;  /* 0x003c1800011a7983 */ /* 0x000ea40000300a00 */
[C---:B--2---:R-:W-:Y:S02]  /*3a100*/  HMMA.16816.F32.BF16 R24, R8.reuse, R26, R20 ;  /* 0x0000001a0818723c */ /* 0x044fe40000041814 */
[----:B------:R-:W2:Y:S11]  /*3a110*/  LDL.LU.64 R22, [R1+0x3c10] ;  /* 0x003c100001167983 */ /* 0x000eb60000300a00 */
[----:B------:R-:W-:Y:S10]  /*3a120*/  @!UPT UIADD3 URZ, URZ, URZ, URZ ;  /* 0x0000003f3f3ff290 */ /* 0x000ff4000fffe03f */
[----:B------:R-:W-:Y:S01]  /*3a130*/  STL.64 [R1+0x1c0], R24 ;  /* 0x0001c01801007387 */ /* 0x000fe20000100a00 */
[----:B------:R0:W-:Y:S03]  /*3a140*/  STL.64 [R1+0x1c8], R26 ;  /* 0x0001c81a01007387 */ /* 0x0001e60000100a00 */
[----:B0-----:R-:W3:Y:S01]  /*3a150*/  LDL.LU.64 R26, [R1+0x3c08] ;  /* 0x003c0800011a7983 */ /* 0x001ee20000300a00 */
[----:B------:R-:W3:Y:S01]  /*3a160*/  LDL.LU.64 R24, [R1+0x3c00] ;  /* 0x003c000001187983 */ /* 0x000ee20000300a00 */
[----:B--2---:R-:W-:Y:S07]  /*3a170*/  HMMA.16816.F32.BF16 R8, R8, R22, R12 ;  /* 0x000000160808723c */ /* 0x004fee000004180c */
[----:B------:R-:W-:-:S02]  /*3a180*/  MOV R13, R22 ;  /* 0x00000016000d7202 */ /* 0x000fc40000000f00 */
[----:B------:R-:W-:Y:S11]  /*3a190*/  MOV R12, R23 ;  /* 0x00000017000c7202 */ /* 0x000ff60000000f00 */
[----:B------:R-:W-:Y:S03]  /*3a1a0*/  @!UPT UIADD3 URZ, URZ, URZ, URZ ;  /* 0x0000003f3f3ff290 */ /* 0x000fe6000fffe03f */
[----:B------:R-:W-:Y:S01]  /*3a1b0*/  STL.64 [R1+0x150], R8 ;  /* 0x0001500801007387 */ /* 0x000fe20000100a00 */
[----:B------:R-:W-:Y:S02]  /*3a1c0*/  STL.64 [R1+0x158], R10 ;  /* 0x0001580a01007387 */ /* 0x000fe40000100a00 */
[----:B------:R-:W3:Y:S02]  /*3a1d0*/  LDL.LU.64 R22, [R1+0x3bf8] ;  /* 0x003bf80001167983 */ /* 0x000ee40000300a00 */
[----:B------:R-:W3:Y:S01]  /*3a1e0*/  LDL.LU.64 R20, [R1+0x3bf0] ;  /* 0x003bf00001147983 */ /* 0x000ee20000300a00 */
[----:B------:R-:W0:Y:S04]  /*3a1f0*/  LDSM.16.MT88.4 R8, [R3+0x2a800] ;  /* 0x02a800000308783b */ /* 0x000e280000004200 */
[----:B0-----:R0:W-:Y:S01]  /*3a200*/  STL.64 [R1+0x3b88], R10 ;  /* 0x003b880a01007387 */ /* 0x0011e20000100a00 */
[----:B------:R-:W-:Y:S03]  /*3a210*/  STL.64 [R1+0x3b80], R8 ;  /* 0x003b800801007387 */ /* 0x000fe60000100a00 */
[----:B0-----:R-:W2:Y:S01]  /*3a220*/  LDL.LU.64 R10, [R1+0x58] ;  /* 0x00005800010a7983 */ /* 0x001ea20000300a00 */
[C---:B---3--:R-:W-:Y:S03]  /*3a230*/  HMMA.16816.F32.BF16 R16, R20.reuse, R18, R24 ;  /* 0x000000121410723c */ /* 0x048fe60000041818 */
[----:B------:R-:W3:Y:S11]  /*3a240*/  LDL.LU R27, [R1+0x3be8] ;  /* 0x003be800011b7983 */ /* 0x000ef60000300800 */
[----:B------:R-:W-:Y:S09]  /*3a250*/  @!UPT UIADD3 URZ, URZ, URZ, URZ ;  /* 0x0000003f3f3ff290 */ /* 0x000ff2000fffe03f */
[----:B------:R-:W-:Y:S01]  /*3a260*/  STL.64 [R1+0x140], R16 ;  /* 0x0001401001007387 */ /* 0x000fe20000100a00 */
[----:B------:R0:W-:Y:S03]  /*3a270*/  STL.64 [R1+0x148], R18 ;  /* 0x0001481201007387 */ /* 0x0001e60000100a00 */
[----:B0-----:R-:W4:Y:S01]  /*3a280*/  LDL.LU.64 R18, [R1+0x3be0] ;  /* 0x003be00001127983 */ /* 0x001f220000300a00 */
[----:B------:R-:W4:Y:S02]  /*3a290*/  LDL.LU.64 R16, [R1+0x3bd8] ;  /* 0x003bd80001107983 */ /* 0x000f240000300a00 */
[C---:B----4-:R-:W-:Y:S11]  /*3a2a0*/  HMMA.16816.F32.BF16 R16, R20.reuse, R6, R16 ;  /* 0x000000061410723c */ /* 0x050ff60000041810 */
[----:B------:R-:W-:Y:S11]  /*3a2b0*/  @!UPT UIADD3 URZ, URZ, URZ, URZ ;  /* 0x0000003f3f3ff290 */ /* 0x000ff6000fffe03f */
[----:B------:R-:W-:Y:S01]  /*3a2c0*/  @!UPT UIADD3 URZ, URZ, URZ, URZ ;  /* 0x0000003f3f3ff290 */ /* 0x000fe2000fffe03f */
[----:B------:R-:W-:Y:S01]  /*3a2d0*/  STL.64 [R1+0x40], R16 ;  /* 0x0000401001007387 */ /* 0x000fe20000100a00 */
[----:B------:R0:W-:Y:S03]  /*3a2e0*/  STL.64 [R1+0x48], R18 ;  /* 0x0000481201007387 */ /* 0x0001e60000100a00 */
[----:B0-----:R-:W2:Y:S01]  /*3a2f0*/  LDL.LU.64 R18, [R1+0x3bd0] ;  /* 0x003bd00001127983 */ /* 0x001ea20000300a00 */
[----:B------:R-:W2:Y:S02]  /*3a300*/  LDL.LU.64 R16, [R1+0x3bc8] ;  /* 0x003bc80001107983 */ /* 0x000ea40000300a00 */
[----:B------:R-:W-:Y:S01]  /*3a310*/  IMAD.MOV.U32 R15, RZ, RZ, R6 ;  /* 0x000000ffff0f7224 */ /* 0x000fe200078e0006 */
[----:B------:R-:W-:Y:S02]  /*3a320*/  MOV R14, R7 ;  /* 0x00000007000e7202 */ /* 0x000fe40000000f00 */
[----:B------:R-:W0:Y:S04]  /*3a330*/  LDSM.16.MT88.4 R4, [R2+0x2b000] ;  /* 0x02b000000204783b */ /* 0x000e280000004200 */
[----:B0-----:R-:W-:Y:S01]  /*3a340*/  STL.64 [R1+0x3b38], R6 ;  /* 0x003b380601007387 */ /* 0x001fe20000100a00 */
[----:B------:R-:W-:Y:S01]  /*3a350*/  STL.64 [R1+0x3b30], R4 ;  /* 0x003b300401007387 */ /* 0x000fe20000100a00 */
        /* <DEDUP_REMOVED lines=10> */
[----:B0-----:R-:W2:Y:S01]  /*3a400*/  LDL.LU R10, [R1+0xe8] ;  /* 0x0000e800010a7983 */ /* 0x001ea20000300800 */
[----:B------:R-:W2:Y:S01]  /*3a410*/  LDL.LU R11, [R1+0xec] ;  /* 0x0000ec00010b7983 */ /* 0x000ea20000300800 */
[----:B------:R-:W-:Y:S01]  /*3a420*/  MOV R6, R13 ;  /* 0x0000000d00067202 */ /* 0x000fe20000000f00 */
[----:B------:R-:W-:Y:S01]  /*3a430*/  IMAD.MOV.U32 R7, RZ, RZ, R12 ;  /* 0x000000ffff077224 */ /* 0x000fe200078e000c */
[----:B--2---:R-:W-:Y:S01]  /*3a440*/  STL.64 [R1+0x3bb0], R10 ;  /* 0x003bb00a01007387 */ /* 0x004fe20000100a00 */
[----:B----4-:R-:W-:Y:S02]  /*3a450*/  STL.64 [R1+0x3ba8], R8 ;  /* 0x003ba80801007387 */ /* 0x010fe40000100a00 */
[----:B---3--:R-:W0:Y:S02]  /*3a460*/  LDSM.16.M88.4 R8, [R27+0x280] ;  /* 0x000280001b08783b */ /* 0x008e240000000200 */
[----:B0-----:R-:W-:Y:S01]  /*3a470*/  STL.64 [R1+0x20], R8 ;  /* 0x0000200801007387 */ /* 0x001fe20000100a00 */
[----:B------:R-:W-:Y:S01]  /*3a480*/  MOV R13, R8 ;  /* 0x00000008000d7202 */ /* 0x000fe20000000f00 */
[----:B------:R-:W-:Y:S01]  /*3a490*/  STL.64 [R1+0x28], R10 ;  /* 0x0000280a01007387 */ /* 0x000fe20000100a00 */
[----:B------:R-:W-:-:S02]  /*3a4a0*/  MOV R12, R9 ;  /* 0x00000009000c7202 */ /* 0x000fc40000000f00 */
[----:B------:R-:W0:Y:S04]  /*3a4b0*/  LDSM.16.M88.4 R8, [R27+0x8280] ;  /* 0x008280001b08783b */ /* 0x000e280000000200 */
[----:B0-----:R-:W-:Y:S01]  /*3a4c0*/  STL.64 [R1+0x30], R8 ;  /* 0x0000300801007387 */ /* 0x001fe20000100a00 */
[----:B------:R0:W-:Y:S02]  /*3a4d0*/  STL.64 [R1+0x38], R10 ;  /* 0x0000380a01007387 */ /* 0x0001e40000100a00 */
[----:B0-----:R-:W-:Y:S01]  /*3a4e0*/  HMMA.16816.F32.BF16 R8, R20, R6, R16 ;  /* 0x000000061408723c */ /* 0x001fe20000041810 */
[----:B------:R-:W2:Y:S01]  /*3a4f0*/  LDL.LU.64 R22, [R1+0x78] ;  /* 0x0000780001167983 */ /* 0x000ea20000300a00 */
[----:B------:R-:W3:Y:S11]  /*3a500*/  LDL R19, [R1+0x1f40] ;  /* 0x001f400001137983 */ /* 0x000ef60000100800 */
[----:B------:R-:W-:Y:S10]  /*3a510*/  @!UPT UIADD3 URZ, URZ, URZ, URZ ;  /* 0x0000003f3f3ff290 */ /* 0x000ff4000fffe03f */
[----:B------:R-:W-:Y:S01]  /*3a520*/  STL.64 [R1+0x120], R8 ;  /* 0x0001200801007387 */ /* 0x000fe20000100a00 */
[----:B------:R-:W-:Y:S02]  /*3a530*/  STL.64 [R1+0x128], R10 ;  /* 0x0001280a01007387 */ /* 0x000fe40000100a00 */
[----:B------:R-:W0:Y:S02]  /*3a540*/  LDSM.16.M88.4 R8, [R27+0x10280] ;  /* 0x010280001b08783b */ /* 0x000e240000000200 */
[----:B------:R-:W1:Y:S04]  /*3a550*/  LDSM.16.M88.4 R24, [R27+0x18280] ;  /* 0x018280001b18783b */ /* 0x000e680000000200 */
[----:B0-----:R-:W-:Y:S01]  /*3a560*/  STL.64 [R1+0x10], R8 ;  /* 0x0000100801007387 */ /* 0x001fe20000100a00 */
[----:B------:R0:W-:Y:S02]  /*3a570*/  STL.64 [R1+0x18], R10 ;  /* 0x0000180a01007387 */ /* 0x0001e40000100a00 */
[----:B-1----:R-:W-:Y:S01]  /*3a580*/  IMAD.MOV.U32 R5, RZ, RZ, R24 ;  /* 0x000000ffff057224 */ /* 0x002fe200078e0018 */
[----:B------:R-:W-:Y:S01]  /*3a590*/  MOV R4, R25 ;  /* 0x0000001900047202 */ /* 0x000fe20000000f00 */
[----:B0-----:R-:W2:Y:S01]  /*3a5a0*/  LDL.LU.64 R10, [R1+0x3bb0] ;  /* 0x003bb000010a7983 */ /* 0x001ea20000300a00 */
[----:B------:R-:W2:Y:S02]  /*3a5b0*/  LDL.LU.64 R8, [R1+0x3ba8] ;  /* 0x003ba80001087983 */ /* 0x000ea40000300a00 */
[----:B------:R0:W-:Y:S02]  /*3a5c0*/  STL.64 [R1+0x8], R26 ;  /* 0x0000081a01007387 */ /* 0x0001e40000100a00 */
[----:B0-----:R-:W2:Y:S01]  /*3a5d0*/  LDL.LU.64 R26, [R1+0x3ba0] ;  /* 0x003ba000011a7983 */ /* 0x001ea20000300a00 */
[----:B------:R-:W2:Y:S02]  /*3a5e0*/  LDL.LU.64 R24, [R1+0x3b98] ;  /* 0x003b980001187983 */ /* 0x000ea40000300a00 */
[----:B--2---:R-:W-:Y:S11]  /*3a5f0*/  HMMA.16816.F32.BF16 R8, R24, R22, R8 ;  /* 0x000000161808723c */ /* 0x004ff60000041808 */
[----:B------:R-:W-:Y:S11]  /*3a600*/  @!UPT UIADD3 URZ, URZ, URZ, URZ ;  /* 0x0000003f3f3ff290 */ /* 0x000ff6000fffe03f */
[----:B------:R-:W-:Y:S01]  /*3a610*/  @!UPT UIADD3 URZ, URZ, URZ, URZ ;  /* 0x0000003f3f3ff290 */ /* 0x000fe2000fffe03f */
[----:B------:R0:W-:Y:S02]  /*3a620*/  STL.64 [R1+0x110], R8 ;  /* 0x0001100801007387 */ /* 0x0001e40000100a00 */
[----:B0-----:R-:W-:Y:S01]  /*3a630*/  MOV R9, R22 ;  /* 0x0000001600097202 */ /* 0x001fe20000000f00 */
[----:B------:R-:W-:Y:S02]  /*3a640*/  IMAD.MOV.U32 R8, RZ, RZ, R23 ;  /* 0x000000ffff087224 */ /* 0x000fe400078e0017 */
[----:B---3--:R-:W0:Y:S04]  /*3a650*/  LDSM.16.MT88.4 R20, [R19+0x2b000] ;  /* 0x02b000001314783b */ /* 0x008e280000004200 */
[----:B------:R1:W-:Y:S01]  /*3a660*/  STL.64 [R1+0x118], R10 ;  /* 0x0001180a01007387 */ /* 0x0003e20000100a00 */
[----:B------:R-:W2:Y:S03]  /*3a670*/  LDSM.16.MT88.4 R16, [R29+0x2b000] ;  /* 0x02b000001d10783b */ /* 0x000ea60000004200 */
[----:B-1----:R-:W3:Y:S04]  /*3a680*/  LDL.LU.64 R10, [R1+0x3b90] ;  /* 0x003b9000010a7983 */ /* 0x002ee80000300a00 */
[----:B0-----:R-:W-:Y:S01]  /*3a690*/  STL.64 [R1+0x3b20], R22 ;  /* 0x003b201601007387 */ /* 0x001fe20000100a00 */
[----:B------:R0:W-:Y:S03]  /*3a6a0*/  STL.64 [R1+0x3b18], R20 ;  /* 0x003b181401007387 */ /* 0x0001e60000100a00 */
[----:B0-----:R-:W4:Y:S01]  /*3a6b0*/  LDL.LU R20, [R1+0x100] ;  /* 0x0001000001147983 */ /* 0x001f220000300800 */
[----:B------:R-:W4:Y:S02]  /*3a6c0*/  LDL.LU R21, [R1+0x104] ;  /* 0x0001040001157983 */ /* 0x000f240000300800 */
[----:B------:R-:W4:Y:S02]  /*3a6d0*/  LDL.LU R22, [R1+0x108] ;  /* 0x0001080001167983 */ /* 0x000f240000300800 */
[----:B------:R-:W4:Y:S01]  /*3a6e0*/  LDL.LU R23, [R1+0x10c] ;  /* 0x00010c0001177983 */ /* 0x000f220000300800 */
[----:B--2---:R-:W-:Y:S01]  /*3a6f0*/  STL [R1+0x3acc], R16 ;  /* 0x003acc1001007387 */ /* 0x004fe20000100800 */
[----:B------:R-:W-:Y:S02]  /*3a700*/  STL [R1+0x3ac8], R17 ;  /* 0x003ac81101007387 */ /* 0x000fe40000100800 */
[----:B------:R0:W-:Y:S02]  /*3a710*/  STL [R1+0x3ac4], R18 ;  /* 0x003ac41201007387 */ /* 0x0001e40000100800 */
[----:B------:R1:W-:Y:S01]  /*3a720*/  STL [R1+0x3ac0], R19 ;  /* 0x003ac01301007387 */ /* 0x0003e20000100800 */
[----:B0-----:R-:W-:-:S02]  /*3a730*/  MOV R18, R15 ;  /* 0x0000000f00127202 */ /* 0x001fc40000000f00 */
[----:B-1----:R-:W-:Y:S01]  /*3a740*/  MOV R19, R14 ;  /* 0x0000000e00137202 */ /* 0x002fe20000000f00 */
[----:B------:R-:W-:Y:S04]  /*3a750*/  STL [R1+0x3a78], R29 ;  /* 0x003a781d01007387 */ /* 0x000fe80000100800 */
[----:B------:R-:W-:Y:S02]  /*3a760*/  STL.64 [R1+0x3b68], R18 ;  /* 0x003b681201007387 */ /* 0x000fe40000100a00 */
[----:B----4-:R-:W-:Y:S11]  /*3a770*/  HMMA.16816.F32.BF16 R20, R24, R18, R20 ;  /* 0x000000121814723c */ /* 0x010ff60000041814 */
[----:B------:R-:W-:Y:S11]  /*3a780*/  @!UPT UIADD3 URZ, URZ, URZ, URZ ;  /* 0x0000003f3f3ff290 */ /* 0x000ff6000fffe03f */
[----:B------:R-:W-:Y:S01]  /*3a790*/  @!UPT UIADD3 URZ, URZ, URZ, URZ ;  /* 0x0000003f3f3ff290 */ /* 0x000fe2000fffe03f */
[----:B------:R0:W-:Y:S01]  /*3a7a0*/  STL.64 [R1+0x100], R20 ;  /* 0x0001001401007387 */ /* 0x0001e20000100a00 */
[----:B------:R-:W-:Y:S02]  /*3a7b0*/  STL.64 [R1+0x108], R22 ;  /* 0x0001081601007387 */ /* 0x000fe40000100a00 */
[----:B0-----:R-:W-:Y:S01]  /*3a7c0*/  IMAD.MOV.U32 R20, RZ, RZ, R13 ;  /* 0x000000ffff147224 */ /* 0x001fe200078e000d */
[----:B------:R-:W-:Y:S02]  /*3a7d0*/  MOV R21, R12 ;  /* 0x0000000c00157202 */ /* 0x000fe40000000f00 */
[----:B------:R-:W0:Y:S04]  /*3a7e0*/  LDSM.16.MT88.4 R12, [R3+0x2b000] ;  /* 0x02b00000030c783b */ /* 0x000e280000004200 */
[----:B------:R1:W-:Y:S04]  /*3a7f0*/  STL.64 [R1+0x3b40], R20 ;  /* 0x003b401401007387 */ /* 0x0003e80000100a00 */
[----:B-1----:R-:W2:Y:S01]  /*3a800*/  LDL.LU R20, [R1+0x1d0] ;  /* 0x0001d00001147983 */ /* 0x002ea20000300800 */
[----:B------:R-:W2:Y:S02]  /*3a810*/  LDL.LU R21, [R1+0x1d4] ;  /* 0x0001d40001157983 */ /* 0x000ea40000300800 */
[----:B------:R-:W2:Y:S02]  /*3a820*/  LDL.LU R22, [R1+0x1d8] ;  /* 0x0001d80001167983 */ /* 0x000ea40000300800 */
[----:B------:R-:W2:Y:S01]  /*3a830*/  LDL.LU R23, [R1+0x1dc] ;  /* 0x0001dc0001177983 */ /* 0x000ea20000300800 */
[----:B---3--:R-:W-:-:S02]  /*3a840*/  MOV R16, R10 ;  /* 0x0000000a00107202 */ /* 0x008fc40000000f00 */
[----:B------:R-:W-:Y:S01]  /*3a850*/  MOV R18, R9 ;  /* 0x0000000900127202 */ /* 0x000fe20000000f00 */
[----:B------:R-:W-:Y:S01]  /*3a860*/  IMAD.MOV.U32 R19, RZ, RZ, R8 ;  /* 0x000000ffff137224 */ /* 0x000fe200078e0008 */
[----:B0-----:R-:W-:Y:S01]  /*3a870*/  STL.64 [R1+0x3a88], R14 ;  /* 0x003a880e01007387 */ /* 0x001fe20000100a00 */
[----:B------:R0:W-:Y:S03]  /*3a880*/  STL.64 [R1+0x3a80], R12 ;  /* 0x003a800c01007387 */ /* 0x0001e60000100a00 */
[----:B0-----:R-:W3:Y:S01]  /*3a890*/  LDL.LU R12, [R1+0x1b0] ;  /* 0x0001b000010c7983 */ /* 0x001ee20000300800 */
[----:B------:R-:W3:Y:S02]  /*3a8a0*/  LDL.LU R13, [R1+0x1b4] ;  /* 0x0001b400010d7983 */ /* 0x000ee40000300800 */
[----:B------:R-:W3:Y:S02]  /*3a8b0*/  LDL.LU R14, [R1+0x1b8] ;  /* 0x0001b800010e7983 */ /* 0x000ee40000300800 */
[----:B------:R-:W3:Y:S01]  /*3a8c0*/  LDL.LU R15, [R1+0x1bc] ;  /* 0x0001bc00010f7983 */ /* 0x000ee20000300800 */
[----:B------:R0:W-:Y:S02]  /*3a8d0*/  STL [R1+0x3a1c], R3 ;  /* 0x003a1c0301007387 */ /* 0x0001e40000100800 */
[----:B0-----:R-:W-:Y:S01]  /*3a8e0*/  MOV R3, R11 ;  /* 0x0000000b00037202 */ /* 0x001fe20000000f00 */
[C---:B--2---:R-:W-:Y:S11]  /*3a8f0*/  HMMA.16816.F32.BF16 R20, R24.reuse, R10, R20 ;  /* 0x0000000a1814723c */ /* 0x044ff60000041814 */
[----:B------:R-:W-:Y:S11]  /*3a900*/  @!UPT UIADD3 URZ, URZ, URZ, URZ ;  /* 0x0000003f3f3ff290 */ /* 0x000ff6000fffe03f */
[----:B------:R-:W-:Y:S01]  /*3a910*/  @!UPT UIADD3 URZ, URZ, URZ, URZ ;  /* 0x0000003f3f3ff290 */ /* 0x000fe2000fffe03f */
[----:B------:R0:W-:Y:S01]  /*3a920*/  STL.64 [R1+0xf0], R20 ;  /* 0x0000f01401007387 */ /* 0x0001e20000100a00 */
[----:B------:R1:W-:Y:S02]  /*3a930*/  STL.64 [R1+0xf8], R22 ;  /* 0x0000f81601007387 */ /* 0x0003e40000100a00 */
[----:B------:R-:W2:Y:S02]  /*3a940*/  LDL.LU.64 R10, [R1+0x3b88] ;  /* 0x003b8800010a7983 */ /* 0x000ea40000300a00 */
[----:B------:R-:W2:Y:S01]  /*3a950*/  LDL.LU.64 R8, [R1+0x3b80] ;  /* 0x003b800001087983 */ /* 0x000ea20000300a00 */
[----:B0-----:R-:W4:Y:S01]  /*3a960*/  LDL.LU R20, [R1+0x170] ;  /* 0x0001700001147983 */ /* 0x001f220000300800 */
[----:B------:R-:W4:Y:S02]  /*3a970*/  LDL.LU R21, [R1+0x174] ;  /* 0x0001740001157983 */ /* 0x000f240000300800 */
[----:B-1----:R-:W2:Y:S02]  /*3a980*/  LDL.LU R22, [R1+0x178] ;  /* 0x0001780001167983 */ /* 0x002ea40000300800 */
        /* <DEDUP_REMOVED lines=17> */
[----:B------:R-:W2:Y:S02]  /*3aaa0*/  LDL.LU R22, [R1+0x1a8] ;  /* 0x0001a80001167983 */ /* 0x000ea40000300800 */
[----:B------:R-:W2:Y:S01]  /*3aab0*/  LDL.LU R23, [R1+0x1ac] ;  /* 0x0001ac0001177983 */ /* 0x000ea20000300800 */
[----:B---3--:R-:W-:Y:S07]  /*3aac0*/  HMMA.16816.F32.BF16 R12, R24, R6, R12 ;  /* 0x00000006180c723c */ /* 0x008fee000004180c */
[----:B------:R-:W-:Y:S11]  /*3aad0*/  IMAD.MOV.U32 R26, RZ, RZ, R16 ;  /* 0x000000ffff1a7224 */ /* 0x000ff600078e0010 */
[----:B------:R-:W-:Y:S05]  /*3aae0*/  @!UPT UIADD3 URZ, URZ, URZ, URZ ;  /* 0x0000003f3f3ff290 */ /* 0x000fea000fffe03f */
[----:B------:R-:W-:Y:S01]  /*3aaf0*/  STL.64 [R1+0x3a98], R14 ;  /* 0x003a980e01007387 */ /* 0x000fe20000100a00 */
[----:B------:R0:W-:Y:S03]  /*3ab00*/  STL.64 [R1+0x3a90], R12 ;  /* 0x003a900c01007387 */ /* 0x0001e60000100a00 */
[----:B0-----:R-:W3:Y:S01]  /*3ab10*/  LDL.LU R12, [R1+0xa0] ;  /* 0x0000a000010c7983 */ /* 0x001ee20000300800 */
[----:B------:R-:W3:Y:S01]  /*3ab20*/  LDL.LU R13, [R1+0xa4] ;  /* 0x0000a400010d7983 */ /* 0x000ee20000300800 */
[----:B------:R-:W-:Y:S01]  /*3ab30*/  MOV R14, R28 ;  /* 0x0000001c000e7202 */ /* 0x000fe20000000f00 */
[----:B------:R-:W-:Y:S01]  /*3ab40*/  IMAD.MOV.U32 R15, RZ, RZ, R0 ;  /* 0x000000ffff0f7224 */ /* 0x000fe200078e0000 */
[C---:B--2---:R-:W-:Y:S01]  /*3ab50*/  HMMA.16816.F32.BF16 R16, R8.reuse, R18, R20 ;  /* 0x000000120810723c */ /* 0x044fe20000041814 */
[----:B------:R-:W2:Y:S01]  /*3ab60*/  LDL.LU.64 R22, [R1+0x3b78] ;  /* 0x003b780001167983 */ /* 0x000ea20000300a00 */
[----:B------:R-:W2:Y:S11]  /*3ab70*/  LDL.LU.64 R20, [R1+0x3b70] ;  /* 0x003b700001147983 */ /* 0x000eb60000300a00 */
[----:B------:R-:W-:Y:S10]  /*3ab80*/  @!UPT UIADD3 URZ, URZ, URZ, URZ ;  /* 0x0000003f3f3ff290 */ /* 0x000ff4000fffe03f */
[----:B------:R-:W-:Y:S01]  /*3ab90*/  STL.64 [R1+0xd0], R16 ;  /* 0x0000d01001007387 */ /* 0x000fe20000100a00 */
[----:B------:R-:W-:Y:S02]  /*3aba0*/  MOV R28, R18 ;  /* 0x00000012001c7202 */ /* 0x000fe40000000f00 */
[----:B------:R-:W-:Y:S02]  /*3abb0*/  MOV R0, R19 ;  /* 0x0000001300007202 */ /* 0x000fe40000000f00 */
[----:B------:R-:W2:Y:S03]  /*3abc0*/  LDL.LU.64 R18, [R1+0x3b68] ;  /* 0x003b680001127983 */ /* 0x000ea60000300a00 */
[----:B------:R-:W-:Y:S02]  /*3abd0*/  STL [R1+0x3abc], R0 ;  /* 0x003abc0001007387 */ /* 0x000fe40000100800 */
[----:B------:R-:W-:Y:S01]  /*3abe0*/  STL [R1+0x3ab8], R28 ;  /* 0x003ab81c01007387 */ /* 0x000fe20000100800 */
[C---:B--2---:R-:W-:Y:S11]  /*3abf0*/  HMMA.16816.F32.BF16 R20, R8.reuse, R18, R20 ;  /* 0x000000120814723c */ /* 0x044ff60000041814 */
[----:B------:R-:W-:Y:S11]  /*3ac00*/  @!UPT UIADD3 URZ, URZ, URZ, URZ ;  /* 0x0000003f3f3ff290 */ /* 0x000ff6000fffe03f */
[----:B------:R-:W-:Y:S01]  /*3ac10*/  @!UPT UIADD3 URZ, URZ, URZ, URZ ;  /* 0x0000003f3f3ff290 */ /* 0x000fe2000fffe03f */
[----:B------:R0:W-:Y:S01]  /*3ac20*/  STL.64 [R1+0xc8], R22 ;  /* 0x0000c81601007387 */ /* 0x0001e20000100a00 */
[----:B------:R-:W-:Y:S01]  /*3ac30*/  IMAD.MOV.U32 R18, RZ, RZ, R20 ;  /* 0x000000ffff127224 */ /* 0x000fe200078e0014 */
[----:B------:R-:W-:Y:S02]  /*3ac40*/  MOV R19, R21 ;  /* 0x0000001500137202 */ /* 0x000fe40000000f00 */
[----:B0-----:R-:W2:Y:S01]  /*3ac50*/  LDL.LU.64 R22, [R1+0x3b60] ;  /* 0x003b600001167983 */ /* 0x001ea20000300a00 */
[----:B------:R-:W2:Y:S01]  /*3ac60*/  LDL.LU.64 R20, [R1+0x3b58] ;  /* 0x003b580001147983 */ /* 0x000ea20000300a00 */
[----:B------:R-:W-:Y:S01]  /*3ac70*/  MOV R27, R3 ;  /* 0x00000003001b7202 */ /* 0x000fe20000000f00 */
[----:B------:R0:W-:Y:S01]  /*3ac80*/  STL [R1+0x3ad8], R18 ;  /* 0x003ad81201007387 */ /* 0x0001e20000100800 */
[----:B------:R1:W-:Y:S01]  /*3ac90*/  STL [R1+0x3ad4], R19 ;  /* 0x003ad41301007387 */ /* 0x0003e20000100800 */
[----:B------:R-:W4:Y:S02]  /*3aca0*/  LDL.LU R16, [R1+0x160] ;  /* 0x0001600001107983 */ /* 0x000f240000300800 */
[----:B------:R-:W4:Y:S01]  /*3acb0*/  LDL.LU R17, [R1+0x164] ;  /* 0x0001640001117983 */ /* 0x000f220000300800 */
[----:B0-----:R-:W4:Y:S01]  /*3acc0*/  LDL.LU R18, [R1+0x168] ;  /* 0x0001680001127983 */ /* 0x001f220000300800 */
[----:B-1----:R-:W4:Y:S01]  /*3acd0*/  LDL.LU R19, [R1+0x16c] ;  /* 0x00016c0001137983 */ /* 0x002f220000300800 */
[C---:B--2---:R-:W-:Y:S02]  /*3ace0*/  HMMA.16816.F32.BF16 R24, R8.reuse, R26, R20 ;  /* 0x0000001a0818723c */ /* 0x044fe40000041814 */
[----:B------:R-:W2:Y:S01]  /*3acf0*/  LDL.LU.64 R22, [R1+0x3b50] ;  /* 0x003b500001167983 */ /* 0x000ea20000300a00 */
[----:B------:R-:W2:Y:S11]  /*3ad00*/  LDL.LU.64 R20, [R1+0x3b48] ;  /* 0x003b480001147983 */ /* 0x000eb60000300a00 */
[----:B------:R-:W-:Y:S09]  /*3ad10*/  @!UPT UIADD3 URZ, URZ, URZ, URZ ;  /* 0x0000003f3f3ff290 */ /* 0x000ff2000fffe03f */
[----:B------:R-:W-:Y:S01]  /*3ad20*/  STL.64 [R1+0xb0], R24 ;  /* 0x0000b01801007387 */ /* 0x000fe20000100a00 */
[----:B------:R-:W-:Y:S01]  /*3ad30*/  STL [R1+0xb8], R26 ;  /* 0x0000b81a01007387 */ /* 0x000fe20000100800 */
[----:B------:R-:W-:Y:S02]  /*3ad40*/  MOV R29, R27 ;  /* 0x0000001b001d7202 */ /* 0x000fe40000000f00 */
[----:B------:R-:W0:Y:S04]  /*3ad50*/  LDSM.16.MT88.4 R24, [R2+0x2b800] ;  /* 0x02b800000218783b */ /* 0x000e280000004200 */
[----:B------:R-:W-:Y:S04]  /*3ad60*/  STL [R1+0x3ad0], R29 ;  /* 0x003ad01d01007387 */ /* 0x000fe80000100800 */
[----:B0-----:R-:W-:Y:S01]  /*3ad70*/  STL.64 [R1+0x3a28], R26 ;  /* 0x003a281a01007387 */ /* 0x001fe20000100a00 */
[----:B------:R0:W-:Y:S02]  /*3ad80*/  STL.64 [R1+0x3a20], R24 ;  /* 0x003a201801007387 */ /* 0x0001e40000100a00 */
[----:B------:R-:W-:Y:S02]  /*3ad90*/  STL [R1+0x39f0], R2 ;  /* 0x0039f00201007387 */ /* 0x000fe40000100800 */
[----:B0-----:R-:W-:Y:S01]  /*3ada0*/  IMAD.MOV.U32 R24, RZ, RZ, R5 ;  /* 0x000000ffff187224 */ /* 0x001fe200078e0005 */
[----:B------:R-:W-:Y:S01]  /*3adb0*/  MOV R25, R4 ;  /* 0x0000000400197202 */ /* 0x000fe20000000f00 */
[----:B--2---:R-:W-:Y:S01]  /*3adc0*/  HMMA.16816.F32.BF16 R8, R8, R6, R20 ;  /* 0x000000060808723c */ /* 0x004fe20000041814 */
[----:B------:R-:W4:Y:S01]  /*3add0*/  LDL.LU.64 R20, [R1+0x3b40] ;  /* 0x003b400001147983 */ /* 0x000f220000300a00 */
[----:B------:R-:W4:Y:S02]  /*3ade0*/  LDL.LU.64 R6, [R1+0x3b38] ;  /* 0x003b380001067983 */ /* 0x000f240000300a00 */
[----:B------:R-:W4:Y:S11]  /*3adf0*/  LDL.LU.64 R4, [R1+0x3b30] ;  /* 0x003b300001047983 */ /* 0x000f360000300a00 */
[----:B------:R-:W-:Y:S08]  /*3ae00*/  @!UPT UIADD3 URZ, URZ, URZ, URZ ;  /* 0x0000003f3f3ff290 */ /* 0x000ff0000fffe03f */
[----:B------:R-:W-:Y:S01]  /*3ae10*/  STL.64 [R1+0x90], R8 ;  /* 0x0000900801007387 */ /* 0x000fe20000100a00 */
[----:B------:R-:W-:Y:S01]  /*3ae20*/  STL.64 [R1+0x98], R10 ;  /* 0x0000980a01007387 */ /* 0x000fe20000100a00 */
[C---:B----4-:R-:W-:Y:S11]  /*3ae30*/  HMMA.16816.F32.BF16 R20, R4.reuse, R20, R16 ;  /* 0x000000140414723c */ /* 0x050ff60000041810 */
[----:B------:R-:W-:Y:S11]  /*3ae40*/  @!UPT UIADD3 URZ, URZ, URZ, URZ ;  /* 0x0000003f3f3ff290 */ /* 0x000ff6000fffe03f */
[----:B------:R-:W-:Y:S02]  /*3ae50*/  @!UPT UIADD3 URZ, URZ, URZ, URZ ;  /* 0x0000003f3f3ff290 */ /* 0x000fe4000fffe03f */
[----:B------:R-:W-:Y:S02]  /*3ae60*/  MOV R19, R20 ;  /* 0x0000001400137202 */ /* 0x000fe40000000f00 */
[----:B------:R-:W-:Y:S02]  /*3ae70*/  MOV R16, R22 ;  /* 0x0000001600107202 */ /* 0x000fe40000000f00 */
[----:B------:R-:W-:Y:S01]  /*3ae80*/  MOV R17, R23 ;  /* 0x0000001700117202 */ /* 0x000fe20000000f00 */
[----:B------:R-:W-:Y:S01]  /*3ae90*/  IMAD.MOV.U32 R29, RZ, RZ, R21 ;  /* 0x000000ffff1d7224 */ /* 0x000fe200078e0015 */
[----:B------:R-:W2:Y:S01]  /*3aea0*/  LDL R23, [R1+0x1f40] ;  /* 0x001f400001177983 */ /* 0x000ea20000100800 */
[----:B------:R-:W4:Y:S02]  /*3aeb0*/  LDL.LU.64 R20, [R1+0x10] ;  /* 0x0000100001147983 */ /* 0x000f240000300a00 */
[----:B------:R-:W-:Y:S02]  /*3aec0*/  STL [R1+0x3af8], R19 ;  /* 0x003af81301007387 */ /* 0x000fe40000100800 */
[----:B------:R0:W-:Y:S02]  /*3aed0*/  STL.64 [R1+0x3af0], R16 ;  /* 0x003af01001007387 */ /* 0x0001e40000100a00 */
[----:B0-----:R-:W3:Y:S02]  /*3aee0*/  LDL.LU.64 R16, [R1+0x30] ;  /* 0x0000300001107983 */ /* 0x001ee40000300a00 */
[----:B---3--:R-:W-:Y:S11]  /*3aef0*/  HMMA.16816.F32.BF16 R8, R4, R16, R12 ;  /* 0x000000100408723c */ /* 0x008ff6000004180c */
[----:B------:R-:W-:Y:S11]  /*3af00*/  @!UPT UIADD3 URZ, URZ, URZ, URZ ;  /* 0x0000003f3f3ff290 */ /* 0x000ff6000fffe03f */
[----:B------:R-:W-:Y:S01]  /*3af10*/  @!UPT UIADD3 URZ, URZ, URZ, URZ ;  /* 0x0000003f3f3ff290 */ /* 0x000fe2000fffe03f */
[----:B------:R-:W-:Y:S01]  /*3af20*/  STL.64 [R1+0x70], R8 ;  /* 0x0000700801007387 */ /* 0x000fe20000100a00 */
[----:B------:R0:W-:Y:S03]  /*3af30*/  STL.64 [R1+0x3b00], R16 ;  /* 0x003b001001007387 */ /* 0x0001e60000100a00 */
[----:B0-----:R-:W3:Y:S04]  /*3af40*/  LDL.LU.64 R16, [R1+0x20] ;  /* 0x0000200001107983 */ /* 0x001ee80000300a00 */
[----:B---3--:R0:W-:Y:S04]  /*3af50*/  STL.64 [R1+0x3b28], R16 ;  /* 0x003b281001007387 */ /* 0x0081e80000100a00 */
[----:B0-----:R-:W4:Y:S01]  /*3af60*/  LDL.LU R16, [R1+0x1c0] ;  /* 0x0001c00001107983 */ /* 0x001f220000300800 */
[----:B------:R-:W4:Y:S02]  /*3af70*/  LDL.LU R17, [R1+0x1c4] ;  /* 0x0001c40001117983 */ /* 0x000f240000300800 */
[----:B------:R-:W4:Y:S02]  /*3af80*/  LDL.LU R18, [R1+0x1c8] ;  /* 0x0001c80001127983 */ /* 0x000f240000300800 */
[----:B------:R-:W4:Y:S01]  /*3af90*/  LDL.LU R19, [R1+0x1cc] ;  /* 0x0001cc0001137983 */ /* 0x000f220000300800 */
[----:B------:R-:W3:Y:S01]  /*3afa0*/  LDL.LU R12, [R1+0x120] ;  /* 0x00012000010c7983 */ /* 0x000ee20000300800 */
[----:B------:R-:W3:Y:S02]  /*3afb0*/  LDL.LU R13, [R1+0x124] ;  /* 0x00012400010d7983 */ /* 0x000ee40000300800 */
[----:B------:R-:W3:Y:S02]  /*3afc0*/  LDL.LU R14, [R1+0x128] ;  /* 0x00012800010e7983 */ /* 0x000ee40000300800 */
[----:B------:R-:W3:Y:S02]  /*3afd0*/  LDL.LU R15, [R1+0x12c] ;  /* 0x00012c00010f7983 */ /* 0x000ee40000300800 */
[----:B------:R-:W-:Y:S01]  /*3afe0*/  IMAD.MOV.U32 R27, RZ, RZ, R10 ;  /* 0x000000ffff1b7224 */ /* 0x000fe200078e000a */
[----:B------:R-:W-:-:S02]  /*3aff0*/  MOV R26, R11 ;  /* 0x0000000b001a7202 */ /* 0x000fc40000000f00 */
[----:B--2---:R-:W0:Y:S04]  /*3b000*/  LDSM.16.MT88.4 R8, [R23+0x2b800] ;  /* 0x02b800001708783b */ /* 0x004e280000004200 */
[----:B---3--:R-:W-:Y:S01]  /*3b010*/  STL.64 [R1+0x3ae8], R14 ;  /* 0x003ae80e01007387 */ /* 0x008fe20000100a00 */
[----:B------:R1:W-:Y:S03]  /*3b020*/  STL.64 [R1+0x3ae0], R12 ;  /* 0x003ae00c01007387 */ /* 0x0003e60000100a00 */
[----:B-1----:R-:W2:Y:S01]  /*3b030*/  LDL.LU R12, [R1+0x40] ;  /* 0x00004000010c7983 */ /* 0x002ea20000300800 */
[----:B------:R-:W2:Y:S02]  /*3b040*/  LDL.LU R13, [R1+0x44] ;  /* 0x00004400010d7983 */ /* 0x000ea40000300800 */
[----:B------:R-:W3:Y:S02]  /*3b050*/  LDL.LU R14, [R1+0x48] ;  /* 0x00004800010e7983 */ /* 0x000ee40000300800 */
[----:B------:R-:W3:Y:S01]  /*3b060*/  LDL.LU R15, [R1+0x4c] ;  /* 0x00004c00010f7983 */ /* 0x000ee20000300800 */
[C---:B----4-:R-:W-:Y:S01]  /*3b070*/  HMMA.16816.F32.BF16 R16, R4.reuse, R20, R16 ;  /* 0x000000140410723c */ /* 0x050fe20000041810 */
[----:B------:R-:W-:Y:S01]  /*3b080*/  MOV R2, R20 ;  /* 0x0000001400027202 */ /* 0x000fe20000000f00 */
[----:B------:R-:W-:Y:S01]  /*3b090*/  IMAD.MOV.U32 R0, RZ, RZ, R21 ;  /* 0x000000ffff007224 */ /* 0x000fe200078e0015 */
[----:B---3--:R-:W-:Y:S01]  /*3b0a0*/  STL.64 [R1+0x3b10], R14 ;  /* 0x003b100e01007387 */ /* 0x008fe20000100a00 */
[----:B--2---:R1:W-:Y:S03]  /*3b0b0*/  STL.64 [R1+0x3b08], R12 ;  /* 0x003b080c01007387 */ /* 0x0043e60000100a00 */
[----:B-1----:R-:W2:Y:S01]  /*3b0c0*/  LDL.LU R12, [R1+0x140] ;  /* 0x00014000010c7983 */ /* 0x002ea20000300800 */
[----:B------:R-:W2:Y:S02]  /*3b0d0*/  LDL.LU R13, [R1+0x144] ;  /* 0x00014400010d7983 */ /* 0x000ea40000300800 */
[----:B------:R-:W2:Y:S02]  /*3b0e0*/  LDL.LU R14, [R1+0x148] ;  /* 0x00014800010e7983 */ /* 0x000ea40000300800 */
[----:B------:R-:W2:Y:S01]  /*3b0f0*/  LDL.LU R15, [R1+0x14c] ;  /* 0x00014c00010f7983 */ /* 0x000ea20000300800 */
[----:B------:R-:W-:Y:S01]  /*3b100*/  STL [R1+0x3adc], R27 ;  /* 0x003adc1b01007387 */ /* 0x000fe20000100800 */
[----:B0-----:R-:W-:Y:S02]  /*3b110*/  STL.64 [R1+0x3a00], R10 ;  /* 0x003a000a01007387 */ /* 0x001fe40000100a00 */
[----:B------:R0:W-:Y:S02]  /*3b120*/  STL.64 [R1+0x39f8], R8 ;  /* 0x0039f80801007387 */ /* 0x0001e40000100a00 */
[----:B0-----:R-:W3:Y:S01]  /*3b130*/  LDL.LU R8, [R1+0x150] ;  /* 0x0001500001087983 */ /* 0x001ee20000300800 */
[----:B------:R-:W3:Y:S02]  /*3b140*/  LDL.LU R9, [R1+0x154] ;  /* 0x0001540001097983 */ /* 0x000ee40000300800 */
[----:B------:R-:W3:Y:S02]  /*3b150*/  LDL.LU R10, [R1+0x158] ;  /* 0x00015800010a7983 */ /* 0x000ee40000300800 */
[----:B------:R-:W3:Y:S01]  /*3b160*/  LDL.LU R11, [R1+0x15c] ;  /* 0x00015c00010b7983 */ /* 0x000ee20000300800 */
[----:B------:R0:W-:Y:S01]  /*3b170*/  STL.64 [R1+0xa0], R16 ;  /* 0x0000a01001007387 */ /* 0x0001e20000100a00 */
[----:B------:R-:W-:Y:S03]  /*3b180*/  STL.64 [R1+0xa8], R18 ;  /* 0x0000a81201007387 */ /* 0x000fe60000100a00 */
[----:B0-----:R-:W2:Y:S01]  /*3b190*/  LDL.LU.64 R16, [R1+0x3b28] ;  /* 0x003b280001107983 */ /* 0x001ea20000300a00 */
[----:B------:R-:W2:Y:S02]  /*3b1a0*/  LDL.LU.64 R22, [R1+0x3b20] ;  /* 0x003b200001167983 */ /* 0x000ea40000300a00 */
[----:B------:R-:W2:Y:S01]  /*3b1b0*/  LDL.LU.64 R20, [R1+0x3b18] ;  /* 0x003b180001147983 */ /* 0x000ea20000300a00 */
[----:B---3--:R-:W-:Y:S08]  /*3b1c0*/  HMMA.16816.F32.BF16 R8, R4, R24, R8 ;  /* 0x000000180408723c */ /* 0x008ff00000041808 */
[C---:B--2---:R-:W-:Y:S11]  /*3b1d0*/  HMMA.16816.F32.BF16 R12, R20.reuse, R16, R12 ;  /* 0x00000010140c723c */ /* 0x044ff6000004180c */
[----:B------:R-:W-:Y:S04]  /*3b1e0*/  @!UPT UIADD3 URZ, URZ, URZ, URZ ;  /* 0x0000003f3f3ff290 */ /* 0x000fe8000fffe03f */
[----:B------:R-:W-:Y:S01]  /*3b1f0*/  STL.64 [R1+0x3a10], R10 ;  /* 0x003a100a01007387 */ /* 0x000fe20000100a00 */
[----:B------:R0:W-:Y:S01]  /*3b200*/  STL.64 [R1+0x3a08], R8 ;  /* 0x003a080801007387 */ /* 0x0001e20000100a00 */
[----:B------:R-:W-:Y:S01]  /*3b210*/  MOV R5, R0 ;  /* 0x0000000000057202 */ /* 0x000fe20000000f00 */
[----:B------:R-:W-:Y:S01]  /*3b220*/  IMAD.MOV.U32 R0, RZ, RZ, R16 ;  /* 0x000000ffff007224 */ /* 0x000fe200078e0010 */
[----:B------:R-:W-:Y:S01]  /*3b230*/  MOV R28, R17 ;  /* 0x00000011001c7202 */ /* 0x000fe20000000f00 */
[----:B0-----:R-:W2:Y:S01]  /*3b240*/  LDL.LU R8, [R1+0x130] ;  /* 0x0001300001087983 */ /* 0x001ea20000300800 */
[----:B------:R-:W2:Y:S02]  /*3b250*/  LDL.LU R9, [R1+0x134] ;  /* 0x0001340001097983 */ /* 0x000ea40000300800 */
[----:B------:R-:W2:Y:S02]  /*3b260*/  LDL.LU R10, [R1+0x138] ;  /* 0x00013800010a7983 */ /* 0x000ea40000300800 */
[----:B------:R-:W2:Y:S01]  /*3b270*/  LDL.LU R11, [R1+0x13c] ;  /* 0x00013c00010b7983 */ /* 0x000ea20000300800 */
[----:B------:R-:W-:Y:S01]  /*3b280*/  STL.64 [R1+0x50], R12 ;  /* 0x0000500c01007387 */ /* 0x000fe20000100a00 */
[----:B------:R0:W-:Y:S03]  /*3b290*/  STL.64 [R1+0x58], R14 ;  /* 0x0000580e01007387 */ /* 0x0001e60000100a00 */
[----:B0-----:R-:W3:Y:S01]  /*3b2a0*/  LDL.LU.64 R14, [R1+0x3b10] ;  /* 0x003b1000010e7983 */ /* 0x001ee20000300a00 */
[----:B------:R-:W3:Y:S02]  /*3b2b0*/  LDL.LU.64 R12, [R1+0x3b08] ;  /* 0x003b0800010c7983 */ /* 0x000ee40000300a00 */
[----:B------:R-:W3:Y:S01]  /*3b2c0*/  LDL.LU.64 R16, [R1+0x3b00] ;  /* 0x003b000001107983 */ /* 0x000ee20000300a00 */
[----:B------:R-:W-:Y:S01]  /*3b2d0*/  MOV R4, R2 ;  /* 0x0000000200047202 */ /* 0x000fe20000000f00 */
[----:B------:R-:W4:Y:S06]  /*3b2e0*/  LDL.LU R19, [R1+0x3af8] ;  /* 0x003af80001137983 */ /* 0x000f2c0000300800 */
[C---:B--2---:R-:W-:Y:S08]  /*3b2f0*/  HMMA.16816.F32.BF16 R8, R20.reuse, R4, R8 ;  /* 0x000000041408723c */ /* 0x044ff00000041808 */
[----:B---3--:R-:W-:Y:S01]  /*3b300*/  HMMA.16816.F32.BF16 R12, R20, R16, R12 ;  /* 0x00000010140c723c */ /* 0x008fe2000004180c */
[----:B------:R-:W-:Y:S01]  /*3b310*/  MOV R27, R16 ;  /* 0x00000010001b7202 */ /* 0x000fe20000000f00 */
[----:B------:R-:W-:-:S02]  /*3b320*/  IMAD.MOV.U32 R18, RZ, RZ, R17 ;  /* 0x000000ffff127224 */ /* 0x000fc400078e0011 */
[----:B------:R-:W2:Y:S11]  /*3b330*/  LDL.LU.64 R16, [R1+0x3af0] ;  /* 0x003af00001107983 */ /* 0x000eb60000300a00 */
[----:B------:R-:W-:Y:S08]  /*3b340*/  @!UPT UIADD3 URZ, URZ, URZ, URZ ;  /* 0x0000003f3f3ff290 */ /* 0x000ff0000fffe03f */
[----:B------:R-:W-:Y:S01]  /*3b350*/  STL [R1+0x40], R12 ;  /* 0x0000400c01007387 */ /* 0x000fe20000100800 */
[----:B------:R0:W-:Y:S01]  /*3b360*/  STL.64 [R1+0x48], R14 ;  /* 0x0000480e01007387 */ /* 0x0001e20000100a00 */
[----:B------:R-:W-:Y:S02]  /*3b370*/  MOV R2, R13 ;  /* 0x0000000d00027202 */ /* 0x000fe40000000f00 */
[----:B0-----:R-:W3:Y:S01]  /*3b380*/  LDL.LU.64 R14, [R1+0x3ae8] ;  /* 0x003ae800010e7983 */ /* 0x001ee20000300a00 */
[----:B------:R-:W3:Y:S02]  /*3b390*/  LDL.LU.64 R12, [R1+0x3ae0] ;  /* 0x003ae000010c7983 */ /* 0x000ee40000300a00 */
[----:B------:R-:W-:Y:S02]  /*3b3a0*/  STL.64 [R1+0x130], R8 ;  /* 0x0001300801007387 */ /* 0x000fe40000100a00 */
[----:B------:R-:W-:Y:S01]  /*3b3b0*/  STL [R1+0x138], R10 ;  /* 0x0001380a01007387 */ /* 0x000fe20000100800 */
[----:B------:R0:W-:Y:S04]  /*3b3c0*/  STL.64 [R1+0x3aa0], R4 ;  /* 0x003aa00401007387 */ /* 0x0001e80000100a00 */
[----:B0-----:R-:W2:Y:S01]  /*3b3d0*/  LDL.LU R4, [R1+0x100] ;  /* 0x0001000001047983 */ /* 0x001ea20000300800 */
[----:B------:R-:W2:Y:S02]  /*3b3e0*/  LDL.LU R5, [R1+0x104] ;  /* 0x0001040001057983 */ /* 0x000ea40000300800 */
[----:B------:R-:W2:Y:S02]  /*3b3f0*/  LDL.LU R6, [R1+0x108] ;  /* 0x0001080001067983 */ /* 0x000ea40000300800 */
[----:B------:R-:W2:Y:S01]  /*3b400*/  LDL.LU R7, [R1+0x10c] ;  /* 0x00010c0001077983 */ /* 0x000ea20000300800 */
[----:B------:R-:W-:Y:S01]  /*3b410*/  MOV R3, R11 ;  /* 0x0000000b00037202 */ /* 0x000fe20000000f00 */
[----:B---3--:R-:W-:Y:S01]  /*3b420*/  HMMA.16816.F32.BF16 R12, R20, R24, R12 ;  /* 0x00000018140c723c */ /* 0x008fe2000004180c */
[----:B--2---:R-:W-:Y:S01]  /*3b430*/  STL.64 [R1+0x3ab0], R6 ;  /* 0x003ab00601007387 */ /* 0x004fe20000100a00 */
[----:B------:R0:W-:Y:S11]  /*3b440*/  STL.64 [R1+0x3aa8], R4 ;  /* 0x003aa80401007387 */ /* 0x0001f60000100a00 */
[----:B------:R-:W-:Y:S11]  /*3b450*/  @!UPT UIADD3 URZ, URZ, URZ, URZ ;  /* 0x0000003f3f3ff290 */ /* 0x000ff6000fffe03f */
[----:B------:R-:W-:Y:S01]  /*3b460*/  IMAD.MOV.U32 R11, RZ, RZ, R12 ;  /* 0x000000ffff0b7224 */ /* 0x000fe200078e000c */
[----:B------:R-:W-:Y:S02]  /*3b470*/  MOV R10, R13 ;  /* 0x0000000d000a7202 */ /* 0x000fe40000000f00 */
[----:B------:R-:W-:Y:S01]  /*3b480*/  MOV R9, R14 ;  /* 0x0000000e00097202 */ /* 0x000fe20000000f00 */
[----:B------:R-:W-:Y:S01]  /*3b490*/  IMAD.MOV.U32 R8, RZ, RZ, R15 ;  /* 0x000000ffff087224 */ /* 0x000fe200078e000f */
        /* <DEDUP_REMOVED lines=10> */
[----:B0-----:R-:W2:Y:S01]  /*3b540*/  LDL.LU R8, [R1+0x90] ;  /* 0x0000900001087983 */ /* 0x001ea20000300800 */
[----:B------:R-:W2:Y:S02]  /*3b550*/  LDL.LU R9, [R1+0x94] ;  /* 0x0000940001097983 */ /* 0x000ea40000300800 */
[----:B------:R-:W2:Y:S02]  /*3b560*/  LDL.LU R10, [R1+0x98] ;  /* 0x00009800010a7983 */ /* 0x000ea40000300800 */
[----:B------:R-:W2:Y:S02]  /*3b570*/  LDL.LU R11, [R1+0x9c] ;  /* 0x00009c00010b7983 */ /* 0x000ea40000300800 */
[----:B----4-:R-:W-:Y:S01]  /*3b580*/  IMAD.MOV.U32 R20, RZ, RZ, R19 ;  /* 0x000000ffff147224 */ /* 0x010fe200078e0013 */
[----:B------:R-:W-:Y:S01]  /*3b590*/  MOV R22, R16 ;  /* 0x0000001000167202 */ /* 0x000fe20000000f00 */
[----:B------:R-:W-:Y:S01]  /*3b5a0*/  IMAD.MOV.U32 R23, RZ, RZ, R17 ;  /* 0x000000ffff177224 */ /* 0x000fe200078e0011 */
[----:B--2---:R-:W-:Y:S01]  /*3b5b0*/  STL.64 [R1+0x3a48], R10 ;  /* 0x003a480a01007387 */ /* 0x004fe20000100a00 */
[----:B------:R0:W-:Y:S02]  /*3b5c0*/  STL.64 [R1+0x3a40], R8 ;  /* 0x003a400801007387 */ /* 0x0001e40000100a00 */
[----:B0-----:R-:W-:-:S02]  /*3b5d0*/  MOV R8, R27 ;  /* 0x0000001b00087202 */ /* 0x001fc40000000f00 */
[----:B------:R-:W-:Y:S01]  /*3b5e0*/  MOV R9, R18 ;  /* 0x0000001200097202 */ /* 0x000fe20000000f00 */
[----:B------:R-:W2:Y:S01]  /*3b5f0*/  LDL.LU R27, [R1+0x3adc] ;  /* 0x003adc00011b7983 */ /* 0x000ea20000300800 */
[----:B------:R-:W4:Y:S02]  /*3b600*/  LDL.LU R18, [R1+0x3ad8] ;  /* 0x003ad80001127983 */ /* 0x000f240000300800 */
[----:B------:R-:W2:Y:S01]  /*3b610*/  LDL.LU R19, [R1+0x3ad4] ;  /* 0x003ad40001137983 */ /* 0x000ea20000300800 */
[----:B------:R-:W-:Y:S02]  /*3b620*/  MOV R21, R29 ;  /* 0x0000001d00157202 */ /* 0x000fe40000000f00 */
[----:B------:R-:W3:Y:S01]  /*3b630*/  LDL.LU R29, [R1+0x3ad0] ;  /* 0x003ad000011d7983 */ /* 0x000ee20000300800 */
[----:B------:R-:W3:Y:S02]  /*3b640*/  LDL.LU R16, [R1+0x3acc] ;  /* 0x003acc0001107983 */ /* 0x000ee40000300800 */
[----:B------:R-:W3:Y:S02]  /*3b650*/  LDL.LU R17, [R1+0x3ac8] ;  /* 0x003ac80001117983 */ /* 0x000ee40000300800 */
[----:B------:R-:W-:Y:S01]  /*3b660*/  STL.64 [R1+0x3a58], R22 ;  /* 0x003a581601007387 */ /* 0x000fe20000100a00 */
[----:B------:R4:W-:Y:S02]  /*3b670*/  STL.64 [R1+0x3a50], R20 ;  /* 0x003a501401007387 */ /* 0x0009e40000100a00 */
[----:B----4-:R-:W-:-:S02]  /*3b680*/  MOV R20, R18 ;  /* 0x0000001200147202 */ /* 0x010fc40000000f00 */
[----:B--2---:R-:W-:Y:S01]  /*3b690*/  MOV R21, R19 ;  /* 0x0000001300157202 */ /* 0x004fe20000000f00 */
[----:B------:R-:W3:Y:S01]  /*3b6a0*/  LDL.LU R18, [R1+0x3ac4] ;  /* 0x003ac40001127983 */ /* 0x000ee20000300800 */
[----:B------:R-:W3:Y:S02]  /*3b6b0*/  LDL.LU R19, [R1+0x3ac0] ;  /* 0x003ac00001137983 */ /* 0x000ee40000300800 */
[----:B------:R-:W2:Y:S02]  /*3b6c0*/  LDL.LU R22, [R1+0xc8] ;  /* 0x0000c80001167983 */ /* 0x000ea40000300800 */
[----:B------:R-:W2:Y:S02]  /*3b6d0*/  LDL.LU R23, [R1+0xcc] ;  /* 0x0000cc0001177983 */ /* 0x000ea40000300800 */
[----:B--2---:R-:W-:Y:S01]  /*3b6e0*/  STL.64 [R1+0x3a68], R22 ;  /* 0x003a681601007387 */ /* 0x004fe20000100a00 */
[----:B------:R0:W-:Y:S02]  /*3b6f0*/  STL.64 [R1+0x3a60], R20 ;  /* 0x003a601401007387 */ /* 0x0001e40000100a00 */
[----:B0-----:R-:W-:Y:S01]  /*3b700*/  IMAD.MOV.U32 R20, RZ, RZ, R0 ;  /* 0x000000ffff147224 */ /* 0x001fe200078e0000 */
[----:B------:R-:W-:Y:S01]  /*3b710*/  MOV R21, R28 ;  /* 0x0000001c00157202 */ /* 0x000fe20000000f00 */
[----:B------:R-:W2:Y:S01]  /*3b720*/  LDL.LU R0, [R1+0x3abc] ;  /* 0x003abc0001007983 */ /* 0x000ea20000300800 */
[----:B------:R-:W4:Y:S05]  /*3b730*/  LDL.LU R28, [R1+0x3ab8] ;  /* 0x003ab800011c7983 */ /* 0x000f2a0000300800 */
[C---:B---3--:R-:W-:Y:S11]  /*3b740*/  HMMA.16816.F32.BF16 R4, R16.reuse, R20, R4 ;  /* 0x000000141004723c */ /* 0x048ff60000041804 */
        /* <DEDUP_REMOVED lines=9> */
[----:B------:R0:W-:Y:S01]  /*3b7e0*/  STL.64 [R1+0x170], R4 ;  /* 0x0001700401007387 */ /* 0x0001e20000100a00 */
[----:B------:R-:W-:Y:S03]  /*3b7f0*/  STL.64 [R1+0x178], R6 ;  /* 0x0001780601007387 */ /* 0x000fe60000100a00 */
[----:B0-----:R-:W3:Y:S01]  /*3b800*/  LDL.LU.64 R4, [R1+0x3aa0] ;  /* 0x003aa00001047983 */ /* 0x001ee20000300a00 */
[----:B------:R0:W-:Y:S01]  /*3b810*/  STL.64 [R1+0x3a70], R8 ;  /* 0x003a700801007387 */ /* 0x0001e20000100a00 */
[----:B----4-:R-:W-:Y:S01]  /*3b820*/  MOV R10, R28 ;  /* 0x0000001c000a7202 */ /* 0x010fe20000000f00 */
[----:B--2---:R-:W-:Y:S01]  /*3b830*/  IMAD.MOV.U32 R11, RZ, RZ, R0 ;  /* 0x000000ffff0b7224 */ /* 0x004fe200078e0000 */
[----:B0-----:R-:W2:Y:S01]  /*3b840*/  LDL.LU R8, [R1+0xd0] ;  /* 0x0000d00001087983 */ /* 0x001ea20000300800 */
[----:B------:R-:W2:Y:S01]  /*3b850*/  LDL.LU R9, [R1+0xd4] ;  /* 0x0000d40001097983 */ /* 0x000ea20000300800 */
[C---:B---3--:R-:W-:Y:S11]  /*3b860*/  HMMA.16816.F32.BF16 R12, R16.reuse, R4, R12 ;  /* 0x00000004100c723c */ /* 0x048ff6000004180c */
[----:B------:R-:W-:Y:S11]  /*3b870*/  @!UPT UIADD3 URZ, URZ, URZ, URZ ;  /* 0x0000003f3f3ff290 */ /* 0x000ff6000fffe03f */
[----:B------:R-:W-:Y:S01]  /*3b880*/  @!UPT UIADD3 URZ, URZ, URZ, URZ ;  /* 0x0000003f3f3ff290 */ /* 0x000fe2000fffe03f */
[----:B------:R0:W-:Y:S01]  /*3b890*/  STL.64 [R1+0x150], R12 ;  /* 0x0001500c01007387 */ /* 0x0001e20000100a00 */
[----:B------:R-:W-:Y:S02]  /*3b8a0*/  MOV R28, R14 ;  /* 0x0000000e001c7202 */ /* 0x000fe40000000f00 */
[----:B------:R-:W-:Y:S02]  /*3b8b0*/  MOV R0, R15 ;  /* 0x0000000f00007202 */ /* 0x000fe40000000f00 */
[----:B------:R-:W3:Y:S04]  /*3b8c0*/  LDL.LU.64 R14, [R1+0x3a98] ;  /* 0x003a9800010e7983 */ /* 0x000ee80000300a00 */
[----:B0-----:R-:W3:Y:S01]  /*3b8d0*/  LDL.LU.64 R12, [R1+0x3a90] ;  /* 0x003a9000010c7983 */ /* 0x001ee20000300a00 */
[----:B------:R-:W-:Y:S02]  /*3b8e0*/  STL [R1+0x39ac], R0 ;  /* 0x0039ac0001007387 */ /* 0x000fe40000100800 */
[----:B------:R-:W-:Y:S01]  /*3b8f0*/  STL [R1+0x39a8], R28 ;  /* 0x0039a81c01007387 */ /* 0x000fe20000100800 */
[----:B---3--:R-:W-:Y:S01]  /*3b900*/  HMMA.16816.F32.BF16 R16, R16, R24, R12 ;  /* 0x000000181010723c */ /* 0x008fe2000004180c */
[----:B------:R-:W2:Y:S01]  /*3b910*/  LDL.LU.64 R14, [R1+0x3a88] ;  /* 0x003a8800010e7983 */ /* 0x000ea20000300a00 */
[----:B------:R-:W2:Y:S11]  /*3b920*/  LDL.LU.64 R12, [R1+0x3a80] ;  /* 0x003a8000010c7983 */ /* 0x000eb60000300a00 */
[----:B------:R-:W-:Y:S10]  /*3b930*/  @!UPT UIADD3 URZ, URZ, URZ, URZ ;  /* 0x0000003f3f3ff290 */ /* 0x000ff4000fffe03f */
[----:B------:R0:W-:Y:S01]  /*3b940*/  STL.64 [R1+0x140], R16 ;  /* 0x0001401001007387 */ /* 0x0001e20000100a00 */
[----:B------:R1:W-:Y:S03]  /*3b950*/  STL.64 [R1+0x148], R18 ;  /* 0x0001481201007387 */ /* 0x0003e60000100a00 */
[----:B0-----:R-:W3:Y:S01]  /*3b960*/  LDL.LU R16, [R1+0xb0] ;  /* 0x0000b00001107983 */ /* 0x001ee20000300800 */
[----:B------:R-:W3:Y:S02]  /*3b970*/  LDL.LU R17, [R1+0xb4] ;  /* 0x0000b40001117983 */ /* 0x000ee40000300800 */
[----:B-1----:R-:W3:Y:S02]  /*3b980*/  LDL.LU R18, [R1+0xb8] ;  /* 0x0000b80001127983 */ /* 0x002ee40000300800 */
[----:B------:R-:W-:Y:S02]  /*3b990*/  IMAD.MOV.U32 R19, RZ, RZ, R29 ;  /* 0x000000ffff137224 */ /* 0x000fe400078e001d */
[----:B------:R-:W4:Y:S01]  /*3b9a0*/  LDL.LU R29, [R1+0x3a78] ;  /* 0x003a7800011d7983 */ /* 0x000f220000300800 */
[C---:B--2---:R-:W-:Y:S03]  /*3b9b0*/  HMMA.16816.F32.BF16 R20, R12.reuse, R20, R8 ;  /* 0x000000140c14723c */ /* 0x044fe60000041808 */
[----:B------:R-:W2:Y:S11]  /*3b9c0*/  LDL.LU.64 R8, [R1+0x3a70] ;  /* 0x003a700001087983 */ /* 0x000eb60000300a00 */
[----:B------:R-:W-:Y:S09]  /*3b9d0*/  @!UPT UIADD3 URZ, URZ, URZ, URZ ;  /* 0x0000003f3f3ff290 */ /* 0x000ff2000fffe03f */
[----:B------:R-:W-:Y:S01]  /*3b9e0*/  STL.64 [R1+0x110], R20 ;  /* 0x0001101401007387 */ /* 0x000fe20000100a00 */
[----:B------:R0:W-:Y:S03]  /*3b9f0*/  STL.64 [R1+0x118], R22 ;  /* 0x0001181601007387 */ /* 0x0001e60000100a00 */
[----:B0-----:R-:W2:Y:S01]  /*3ba00*/  LDL.LU.64 R22, [R1+0x3a68] ;  /* 0x003a680001167983 */ /* 0x001ea20000300a00 */
[----:B------:R-:W2:Y:S01]  /*3ba10*/  LDL.LU.64 R20, [R1+0x3a60] ;  /* 0x003a600001147983 */ /* 0x000ea20000300a00 */
[C---:B---3--:R-:W-:Y:S08]  /*3ba20*/  HMMA.16816.F32.BF16 R4, R12.reuse, R4, R16 ;  /* 0x000000040c04723c */ /* 0x048ff00000041810 */
[C---:B--2---:R-:W-:Y:S01]  /*3ba30*/  HMMA.16816.F32.BF16 R8, R12.reuse, R8, R20 ;  /* 0x000000080c08723c */ /* 0x044fe20000041814 */
[----:B------:R-:W2:Y:S01]  /*3ba40*/  LDL.LU.64 R22, [R1+0x3a58] ;  /* 0x003a580001167983 */ /* 0x000ea20000300a00 */
[----:B------:R-:W2:Y:S11]  /*3ba50*/  LDL.LU.64 R20, [R1+0x3a50] ;  /* 0x003a500001147983 */ /* 0x000eb60000300a00 */
[----:B------:R-:W-:Y:S10]  /*3ba60*/  @!UPT UIADD3 URZ, URZ, URZ, URZ ;  /* 0x0000003f3f3ff290 */ /* 0x000ff4000fffe03f */
[----:B------:R-:W-:Y:S01]  /*3ba70*/  STL.64 [R1+0x100], R8 ;  /* 0x0001000801007387 */ /* 0x000fe20000100a00 */
[----:B------:R0:W-:Y:S03]  /*3ba80*/  STL.64 [R1+0x108], R10 ;  /* 0x0001080a01007387 */ /* 0x0001e60000100a00 */
[----:B0-----:R-:W3:Y:S01]  /*3ba90*/  LDL.LU.64 R10, [R1+0x3a48] ;  /* 0x003a4800010a7983 */ /* 0x001ee20000300a00 */
[----:B------:R-:W3:Y:S02]  /*3baa0*/  LDL.LU.64 R8, [R1+0x3a40] ;  /* 0x003a400001087983 */ /* 0x000ee40000300a00 */
[----:B------:R-:W2:Y:S01]  /*3bab0*/  LDL R18, [R1+0x720] ;  /* 0x0007200001127983 */ /* 0x000ea20000100800 */
[----:B------:R-:W-:Y:S01]  /*3bac0*/  MOV R19, R26 ;  /* 0x0000001a00137202 */ /* 0x000fe20000000f00 */
[----:B--2---:R0:W-:Y:S01]  /*3bad0*/  STL [R1+0x3a18], R18 ;  /* 0x003a181201007387 */ /* 0x0041e20000100800 */
[----:B------:R-:W-:Y:S02]  /*3bae0*/  STL.64 [R1+0xf0], R4 ;  /* 0x0000f00401007387 */ /* 0x000fe40000100a00 */
[----:B------:R-:W-:Y:S02]  /*3baf0*/  STL.64 [R1+0xf8], R6 ;  /* 0x0000f80601007387 */ /* 0x000fe40000100a00 */
[----:B----4-:R-:W1:Y:S04]  /*3bb00*/  LDSM.16.MT88.4 R4, [R29+0x2b800] ;  /* 0x02b800001d04783b */ /* 0x010e680000004200 */
[----:B------:R-:W2:Y:S01]  /*3bb10*/  LDL.LU R16, [R1+0x70] ;  /* 0x0000700001107983 */ /* 0x000ea20000300800 */
[----:B------:R-:W2:Y:S01]  /*3bb20*/  LDL.LU R17, [R1+0x74] ;  /* 0x0000740001117983 */ /* 0x000ea20000300800 */
[----:B---3--:R-:W-:Y:S01]  /*3bb30*/  HMMA.16816.F32.BF16 R12, R12, R24, R8 ;  /* 0x000000180c0c723c */ /* 0x008fe20000041808 */
[----:B0-----:R-:W-:Y:S01]  /*3bb40*/  MOV R18, R27 ;  /* 0x0000001b00127202 */ /* 0x001fe20000000f00 */
[----:B-1----:R0:W-:Y:S01]  /*3bb50*/  STL.64 [R1+0x39b8], R6 ;  /* 0x0039b80601007387 */ /* 0x0021e20000100a00 */
[----:B------:R-:W-:Y:S03]  /*3bb60*/  STL.64 [R1+0x39b0], R4 ;  /* 0x0039b00401007387 */ /* 0x000fe60000100a00 */
[----:B0-----:R-:W3:Y:S01]  /*3bb70*/  LDL.64 R6, [R1+0x28] ;  /* 0x0000280001067983 */ /* 0x001ee20000100a00 */
[----:B------:R-:W4:Y:S02]  /*3bb80*/  LDL.LU.64 R10, [R1+0x3a38] ;  /* 0x003a3800010a7983 */ /* 0x000f240000300a00 */
[----:B------:R-:W2:Y:S02]  /*3bb90*/  LDL.LU.64 R8, [R1+0x3a30] ;  /* 0x003a300001087983 */ /* 0x000ea40000300a00 */
[----:B------:R-:W2:Y:S01]  /*3bba0*/  LDL.LU.64 R26, [R1+0x3a28] ;  /* 0x003a2800011a7983 */ /* 0x000ea20000300a00 */
[----:B------:R-:W2:Y:S11]  /*3bbb0*/  LDL.LU.64 R24, [R1+0x3a20] ;  /* 0x003a200001187983 */ /* 0x000eb60000300a00 */
[----:B------:R3:W-:Y:S02]  /*3bbc0*/  STL.64 [R1+0xc0], R12 ;  /* 0x0000c00c01007387 */ /* 0x0007e40000100a00 */
[----:B---3--:R-:W-:Y:S01]  /*3bbd0*/  MOV R13, R6 ;  /* 0x00000006000d7202 */ /* 0x008fe20000000f00 */
[----:B------:R-:W-:Y:S01]  /*3bbe0*/  IMAD.MOV.U32 R12, RZ, RZ, R7 ;  /* 0x000000ffff0c7224 */ /* 0x000fe200078e0007 */
[----:B----4-:R-:W-:Y:S01]  /*3bbf0*/  MOV R4, R11 ;  /* 0x0000000b00047202 */ /* 0x010fe20000000f00 */
[----:B--2---:R-:W-:Y:S01]  /*3bc00*/  HMMA.16816.F32.BF16 R20, R24, R6, R20 ;  /* 0x000000061814723c */ /* 0x004fe20000041814 */
[----:B------:R-:W-:-:S06]  /*3bc10*/  MOV R5, R10 ;  /* 0x0000000a00057202 */ /* 0x000fcc0000000f00 */
[----:B------:R-:W-:Y:S01]  /*3bc20*/  IMAD.MOV.U32 R6, RZ, RZ, R9 ;  /* 0x000000ffff067224 */ /* 0x000fe200078e0009 */
[----:B------:R-:W-:Y:S02]  /*3bc30*/  MOV R7, R8 ;  /* 0x0000000800077202 */ /* 0x000fe40000000f00 */
[----:B------:R-:W2:Y:S01]  /*3bc40*/  LDL.LU R8, [R1+0xa0] ;  /* 0x0000a00001087983 */ /* 0x000ea20000300800 */
[----:B------:R-:W2:Y:S02]  /*3bc50*/  LDL.LU R9, [R1+0xa4] ;  /* 0x0000a40001097983 */ /* 0x000ea40000300800 */
[----:B------:R-:W2:Y:S02]  /*3bc60*/  LDL.LU R10, [R1+0xa8] ;  /* 0x0000a800010a7983 */ /* 0x000ea40000300800 */
[----:B------:R-:W2:Y:S01]  /*3bc70*/  LDL.LU R11, [R1+0xac] ;  /* 0x0000ac00010b7983 */ /* 0x000ea20000300800 */
[----:B------:R-:W-:Y:S01]  /*3bc80*/  STL.64 [R1+0x39c8], R6 ;  /* 0x0039c80601007387 */ /* 0x000fe20000100a00 */
[----:B------:R0:W-:Y:S03]  /*3bc90*/  STL.64 [R1+0x39c0], R4 ;  /* 0x0039c00401007387 */ /* 0x0001e60000100a00 */
[----:B0-----:R-:W3:Y:S01]  /*3bca0*/  LDL.LU R4, [R1+0x130] ;  /* 0x0001300001047983 */ /* 0x001ee20000300800 */
[----:B------:R-:W3:Y:S02]  /*3bcb0*/  LDL.LU R5, [R1+0x134] ;  /* 0x0001340001057983 */ /* 0x000ee40000300800 */
[----:B------:R-:W4:Y:S01]  /*3bcc0*/  LDL.LU R6, [R1+0x138] ;  /* 0x0001380001067983 */ /* 0x000f220000300800 */
[----:B------:R-:W-:-:S02]  /*3bcd0*/  MOV R7, R3 ;  /* 0x0000000300077202 */ /* 0x000fc40000000f00 */
[----:B------:R-:W2:Y:S04]  /*3bce0*/  LDL.LU R3, [R1+0x3a1c] ;  /* 0x003a1c0001037983 */ /* 0x000ea80000300800 */
[----:B----4-:R0:W-:Y:S01]  /*3bcf0*/  STL.64 [R1+0x39d8], R6 ;  /* 0x0039d80601007387 */ /* 0x0101e20000100a00 */
[----:B---3--:R-:W-:Y:S03]  /*3bd00*/  STL.64 [R1+0x39d0], R4 ;  /* 0x0039d00401007387 */ /* 0x008fe60000100a00 */
[----:B0-----:R-:W3:Y:S04]  /*3bd10*/  LDL R6, [R1+0x38] ;  /* 0x0000380001067983 */ /* 0x001ee80000100800 */
[----:B------:R-:W3:Y:S01]  /*3bd20*/  LDL R7, [R1+0x3c] ;  /* 0x00003c0001077983 */ /* 0x000ee20000100800 */
[----:B------:R0:W-:Y:S02]  /*3bd30*/  STL.64 [R1+0x3928], R22 ;  /* 0x0039281601007387 */ /* 0x0001e40000100a00 */
[----:B------:R-:W-:Y:S01]  /*3bd40*/  STL.64 [R1+0x3920], R20 ;  /* 0x0039201401007387 */ /* 0x000fe20000100a00 */
[----:B0-----:R-:W4:Y:S01]  /*3bd50*/  LDL.LU R22, [R1+0x8] ;  /* 0x0000080001167983 */ /* 0x001f220000300800 */
[----:B------:R-:W4:Y:S01]  /*3bd60*/  LDL.LU R23, [R1+0xc] ;  /* 0x00000c0001177983 */ /* 0x000f220000300800 */
[----:B---3--:R-:W-:Y:S11]  /*3bd70*/  HMMA.16816.F32.BF16 R16, R24, R6, R16 ;  /* 0x000000061810723c */ /* 0x008ff60000041810 */
[----:B------:R-:W-:Y:S11]  /*3bd80*/  @!UPT UIADD3 URZ, URZ, URZ, URZ ;  /* 0x0000003f3f3ff290 */ /* 0x000ff6000fffe03f */
[----:B------:R-:W-:Y:S01]  /*3bd90*/  @!UPT UIADD3 URZ, URZ, URZ, URZ ;  /* 0x0000003f3f3ff290 */ /* 0x000fe2000fffe03f */
[----:B------:R-:W-:Y:S01]  /*3bda0*/  STL.64 [R1+0xb0], R16 ;  /* 0x0000b01001007387 */ /* 0x000fe20000100a00 */
[----:B------:R0:W-:Y:S03]  /*3bdb0*/  STL.64 [R1+0xb8], R18 ;  /* 0x0000b81201007387 */ /* 0x0001e60000100a00 */
[----:B0-----:R-:W3:Y:S01]  /*3bdc0*/  LDL.LU R18, [R1+0x3a18] ;  /* 0x003a180001127983 */ /* 0x001ee20000300800 */
[----:B------:R0:W-:Y:S02]  /*3bdd0*/  STL.64 [R1+0x39e0], R6 ;  /* 0x0039e00601007387 */ /* 0x0001e40000100a00 */
[----:B------:R-:W3:Y:S02]  /*3bde0*/  LDL R19, [R1+0x1f40] ;  /* 0x001f400001137983 */ /* 0x000ee40000100800 */
[----:B------:R-:W-:Y:S01]  /*3bdf0*/  IMAD.MOV.U32 R0, RZ, RZ, R14 ;  /* 0x000000ffff007224 */ /* 0x000fe200078e000e */
[----:B------:R-:W-:Y:S01]  /*3be00*/  MOV R28, R15 ;  /* 0x0000000f001c7202 */ /* 0x000fe20000000f00 */
[----:B0-----:R-:W-:Y:S01]  /*3be10*/  IMAD.MOV.U32 R6, RZ, RZ, R13 ;  /* 0x000000ffff067224 */ /* 0x001fe200078e000d */
[----:B------:R-:W-:-:S02]  /*3be20*/  MOV R7, R12 ;  /* 0x0000000c00077202 */ /* 0x000fc40000000f00 */
[----:B--2---:R-:W0:Y:S04]  /*3be30*/  LDSM.16.MT88.4 R12, [R3+0x2b800] ;  /* 0x02b80000030c783b */ /* 0x004e280000004200 */
[----:B---3--:R1:W-:Y:S01]  /*3be40*/  STL.64 [R1+0x39e8], R18 ;  /* 0x0039e81201007387 */ /* 0x0083e20000100a00 */
[----:B------:R-:W2:Y:S02]  /*3be50*/  LDL.LU R16, [R1+0x50] ;  /* 0x0000500001107983 */ /* 0x000ea40000300800 */
[----:B------:R-:W2:Y:S01]  /*3be60*/  LDL.LU R17, [R1+0x54] ;  /* 0x0000540001117983 */ /* 0x000ea20000300800 */
[----:B-1----:R-:W2:Y:S01]  /*3be70*/  LDL.LU R18, [R1+0x58] ;  /* 0x0000580001127983 */ /* 0x002ea20000300800 */
[----:B------:R-:W2:Y:S02]  /*3be80*/  LDL.LU R19, [R1+0x5c] ;  /* 0x00005c0001137983 */ /* 0x000ea40000300800 */
[----:B------:R-:W-:Y:S02]  /*3be90*/  STL [R1+0x39a0], R3 ;  /* 0x0039a00301007387 */ /* 0x000fe40000100800 */
[----:B0-----:R0:W-:Y:S01]  /*3bea0*/  STL.64 [R1+0x3988], R14 ;  /* 0x0039880e01007387 */ /* 0x0011e20000100a00 */
[----:B------:R-:W-:Y:S04]  /*3beb0*/  STL.64 [R1+0x3980], R12 ;  /* 0x0039800c01007387 */ /* 0x000fe80000100a00 */
[----:B0-----:R-:W3:Y:S04]  /*3bec0*/  LDL R14, [R1+0x18] ;  /* 0x00001800010e7983 */ /* 0x001ee80000100800 */
[----:B------:R-:W3:Y:S02]  /*3bed0*/  LDL R15, [R1+0x1c] ;  /* 0x00001c00010f7983 */ /* 0x000ee40000100800 */
[C---:B---3--:R-:W-:Y:S11]  /*3bee0*/  HMMA.16816.F32.BF16 R8, R24.reuse, R14, R8 ;  /* 0x0000000e1808723c */ /* 0x048ff60000041808 */
[----:B------:R-:W-:Y:S11]  /*3bef0*/  @!UPT UIADD3 URZ, URZ, URZ, URZ ;  /* 0x0000003f3f3ff290 */ /* 0x000ff6000fffe03f */
[----:B------:R-:W-:Y:S01]  /*3bf00*/  @!UPT UIADD3 URZ, URZ, URZ, URZ ;  /* 0x0000003f3f3ff290 */ /* 0x000fe2000fffe03f */
[----:B------:R0:W-:Y:S01]  /*3bf10*/  STL.64 [R1+0x180], R8 ;  /* 0x0001800801007387 */ /* 0x0001e20000100a00 */
[----:B------:R-:W-:Y:S01]  /*3bf20*/  MOV R21, R10 ;  /* 0x0000000a00157202 */ /* 0x000fe20000000f00 */
[----:B------:R-:W-:Y:S02]  /*3bf30*/  IMAD.MOV.U32 R20, RZ, RZ, R11 ;  /* 0x000000ffff147224 */ /* 0x000fe400078e000b */
[----:B------:R-:W4:Y:S04]  /*3bf40*/  LDL.LU.64 R10, [R1+0x3a10] ;  /* 0x003a1000010a7983 */ /* 0x000f280000300a00 */
[----:B0-----:R-:W4:Y:S01]  /*3bf50*/  LDL.LU.64 R8, [R1+0x3a08] ;  /* 0x003a080001087983 */ /* 0x001f220000300a00 */
[----:B------:R-:W-:Y:S02]  /*3bf60*/  STL [R1+0x397c], R20 ;  /* 0x00397c1401007387 */ /* 0x000fe40000100800 */
[----:B------:R-:W-:Y:S01]  /*3bf70*/  STL [R1+0x3978], R21 ;  /* 0x0039781501007387 */ /* 0x000fe20000100800 */
[----:B----4-:R-:W-:Y:S01]  /*3bf80*/  HMMA.16816.F32.BF16 R24, R24, R22, R8 ;  /* 0x000000161818723c */ /* 0x010fe20000041808 */
[----:B------:R-:W2:Y:S01]  /*3bf90*/  LDL.LU.64 R10, [R1+0x3a00] ;  /* 0x003a0000010a7983 */ /* 0x000ea20000300a00 */
[----:B------:R-:W2:Y:S11]  /*3bfa0*/  LDL.LU.64 R8, [R1+0x39f8] ;  /* 0x0039f80001087983 */ /* 0x000eb60000300a00 */
[----:B------:R-:W-:Y:S10]  /*3bfb0*/  @!UPT UIADD3 URZ, URZ, URZ, URZ ;  /* 0x0000003f3f3ff290 */ /* 0x000ff4000fffe03f */
[----:B------:R0:W-:Y:S01]  /*3bfc0*/  STL.64 [R1+0xa0], R24 ;  /* 0x0000a01801007387 */ /* 0x0001e20000100a00 */
[----:B------:R1:W-:Y:S03]  /*3bfd0*/  STL.64 [R1+0xa8], R26 ;  /* 0x0000a81a01007387 */ /* 0x0003e60000100a00 */
[----:B0-----:R-:W3:Y:S01]  /*3bfe0*/  LDL.LU R24, [R1+0x40] ;  /* 0x0000400001187983 */ /* 0x001ee20000300800 */
[----:B------:R-:W-:Y:S02]  /*3bff0*/  MOV R25, R2 ;  /* 0x0000000200197202 */ /* 0x000fe40000000f00 */
[----:B------:R-:W4:Y:S02]  /*3c000*/  LDL.LU R2, [R1+0x39f0] ;  /* 0x0039f00001027983 */ /* 0x000f240000300800 */
[----:B-1----:R-:W3:Y:S01]  /*3c010*/  LDL.LU R26, [R1+0x48] ;  /* 0x00004800011a7983 */ /* 0x002ee20000300800 */
[----:B------:R-:W3:Y:S01]  /*3c020*/  LDL.LU R27, [R1+0x4c] ;  /* 0x00004c00011b7983 */ /* 0x000ee20000300800 */
[C---:B--2---:R-:W-:Y:S03]  /*3c030*/  HMMA.16816.F32.BF16 R4, R8.reuse, R6, R16 ;  /* 0x000000060804723c */ /* 0x044fe60000041810 */
[----:B------:R-:W2:Y:S11]  /*3c040*/  LDL.LU.64 R18, [R1+0x39e8] ;  /* 0x0039e80001127983 */ /* 0x000eb60000300a00 */
[----:B------:R-:W-:Y:S09]  /*3c050*/  @!UPT UIADD3 URZ, URZ, URZ, URZ ;  /* 0x0000003f3f3ff290 */ /* 0x000ff2000fffe03f */
[----:B------:R-:W-:Y:S01]  /*3c060*/  STL.64 [R1+0x90], R4 ;  /* 0x0000900401007387 */ /* 0x000fe20000100a00 */
[----:B------:R0:W-:Y:S03]  /*3c070*/  STL.64 [R1+0x98], R6 ;  /* 0x0000980601007387 */ /* 0x0001e60000100a00 */
[----:B0-----:R-:W3:Y:S01]  /*3c080*/  LDL.LU.64 R6, [R1+0x39e0] ;  /* 0x0039e00001067983 */ /* 0x001ee20000300a00 */
[----:B----4-:R-:W-:Y:S01]  /*3c090*/  STL [R1+0x39a4], R2 ;  /* 0x0039a40201007387 */ /* 0x010fe20000100800 */
[----:B---3--:R-:W-:Y:S02]  /*3c0a0*/  HMMA.16816.F32.BF16 R4, R8, R6, R24 ;  /* 0x000000060804723c */ /* 0x008fe40000041818 */
[----:B------:R-:W0:Y:S11]  /*3c0b0*/  LDSM.16.MT88.4 R24, [R2+0x2c000] ;  /* 0x02c000000218783b */ /* 0x000e360000004200 */
[----:B------:R-:W-:Y:S10]  /*3c0c0*/  @!UPT UIADD3 URZ, URZ, URZ, URZ ;  /* 0x0000003f3f3ff290 */ /* 0x000ff4000fffe03f */
[----:B------:R-:W-:Y:S01]  /*3c0d0*/  STL.64 [R1+0x40], R4 ;  /* 0x0000400401007387 */ /* 0x000fe20000100a00 */
[----:B------:R-:W-:Y:S02]  /*3c0e0*/  STL.64 [R1+0x48], R6 ;  /* 0x0000480601007387 */ /* 0x000fe40000100a00 */
[----:B--2---:R-:W1:Y:S01]  /*3c0f0*/  LDSM.16.M88.4 R4, [R18+0x300] ;  /* 0x000300001204783b */ /* 0x004e620000000200 */
[----:B0-----:R0:W-:Y:S03]  /*3c100*/  STL.64 [R1+0x3938], R26 ;  /* 0x0039381a01007387 */ /* 0x0011e60000100a00 */
[----:B------:R-:W-:Y:S01]  /*3c110*/  STL.64 [R1+0x3930], R24 ;  /* 0x0039301801007387 */ /* 0x000fe20000100a00 */
[----:B0-----:R-:W2:Y:S04]  /*3c120*/  LDL.LU.64 R26, [R1+0x28] ;  /* 0x00002800011a7983 */ /* 0x001ea80000300a00 */
[----:B-1----:R-:W-:Y:S01]  /*3c130*/  STL.64 [R1+0x50], R4 ;  /* 0x0000500401007387 */ /* 0x002fe20000100a00 */
[----:B------:R0:W-:Y:S01]  /*3c140*/  STL.64 [R1+0x58], R6 ;  /* 0x0000580601007387 */ /* 0x0001e20000100a00 */
[----:B------:R-:W-:-:S02]  /*3c150*/  MOV R3, R5 ;  /* 0x0000000500037202 */ /* 0x000fc40000000f00 */
[----:B0-----:R-:W3:Y:S01]  /*3c160*/  LDL.LU.64 R6, [R1+0x39d8] ;  /* 0x0039d80001067983 */ /* 0x001ee20000300a00 */
[----:B------:R-:W3:Y:S02]  /*3c170*/  LDL.LU.64 R4, [R1+0x39d0] ;  /* 0x0039d00001047983 */ /* 0x000ee40000300a00 */
[C---:B---3--:R-:W-:Y:S01]  /*3c180*/  HMMA.16816.F32.BF16 R12, R8.reuse, R14, R4 ;  /* 0x0000000e080c723c */ /* 0x048fe20000041804 */
[----:B------:R-:W3:Y:S01]  /*3c190*/  LDL.LU.64 R6, [R1+0x39c8] ;  /* 0x0039c80001067983 */ /* 0x000ee20000300a00 */
[----:B------:R-:W3:Y:S11]  /*3c1a0*/  LDL.LU.64 R4, [R1+0x39c0] ;  /* 0x0039c00001047983 */ /* 0x000ef60000300a00 */
[----:B------:R-:W-:Y:S10]  /*3c1b0*/  @!UPT UIADD3 URZ, URZ, URZ, URZ ;  /* 0x0000003f3f3ff290 */ /* 0x000ff4000fffe03f */
[----:B------:R-:W-:Y:S01]  /*3c1c0*/  STL.64 [R1+0xe0], R12 ;  /* 0x0000e00c01007387 */ /* 0x000fe20000100a00 */
[----:B------:R-:W-:Y:S02]  /*3c1d0*/  STL.64 [R1+0xe8], R14 ;  /* 0x0000e80e01007387 */ /* 0x000fe40000100a00 */
[----:B------:R-:W0:Y:S02]  /*3c1e0*/  LDSM.16.M88.4 R12, [R18+0x8300] ;  /* 0x00830000120c783b */ /* 0x000e240000000200 */
[----:B0-----:R0:W-:Y:S02]  /*3c1f0*/  STL.64 [R1+0x80], R12 ;  /* 0x0000800c01007387 */ /* 0x0011e40000100a00 */
[----:B------:R1:W-:Y:S02]  /*3c200*/  STL.64 [R1+0x88], R14 ;  /* 0x0000880e01007387 */ /* 0x0003e40000100a00 */
[----:B0-----:R-:W4:Y:S01]  /*3c210*/  LDL.LU R12, [R1+0x170] ;  /* 0x00017000010c7983 */ /* 0x001f220000300800 */
[----:B------:R-:W4:Y:S02]  /*3c220*/  LDL.LU R13, [R1+0x174] ;  /* 0x00017400010d7983 */ /* 0x000f240000300800 */
[----:B-1----:R-:W4:Y:S02]  /*3c230*/  LDL.LU R14, [R1+0x178] ;  /* 0x00017800010e7983 */ /* 0x002f240000300800 */
[----:B------:R-:W4:Y:S01]  /*3c240*/  LDL.LU R15, [R1+0x17c] ;  /* 0x00017c00010f7983 */ /* 0x000f220000300800 */
[----:B---3--:R-:W-:Y:S01]  /*3c250*/  HMMA.16816.F32.BF16 R4, R8, R22, R4 ;  /* 0x000000160804723c */ /* 0x008fe20000041804 */
[----:B------:R-:W3:Y:S11]  /*3c260*/  LDL.LU R8, [R1+0x160] ;  /* 0x0001600001087983 */ /* 0x000ef60000300800 */
[----:B------:R-:W-:Y:S11]  /*3c270*/  @!UPT UIADD3 URZ, URZ, URZ, URZ ;  /* 0x0000003f3f3ff290 */ /* 0x000ff6000fffe03f */
[----:B------:R-:W-:Y:S01]  /*3c280*/  STL.64 [R1+0xd0], R4 ;  /* 0x0000d00401007387 */ /* 0x000fe20000100a00 */
[----:B------:R-:W-:Y:S02]  /*3c290*/  STL.64 [R1+0xd8], R6 ;  /* 0x0000d80601007387 */ /* 0x000fe40000100a00 */
[----:B------:R-:W0:Y:S04]  /*3c2a0*/  LDSM.16.M88.4 R4, [R18+0x10300] ;  /* 0x010300001204783b */ /* 0x000e280000000200 */
[----:B------:R-:W3:Y:S01]  /*3c2b0*/  LDL.LU R9, [R1+0x164] ;  /* 0x0001640001097983 */ /* 0x000ee20000300800 */
[----:B------:R-:W3:Y:S01]  /*3c2c0*/  LDL.LU R10, [R1+0x168] ;  /* 0x00016800010a7983 */ /* 0x000ee20000300800 */
[----:B------:R-:W3:Y:S03]  /*3c2d0*/  LDL.LU R11, [R1+0x16c] ;  /* 0x00016c00010b7983 */ /* 0x000ee60000300800 */
[----:B0-----:R-:W-:Y:S01]  /*3c2e0*/  STL.64 [R1+0x70], R4 ;  /* 0x0000700401007387 */ /* 0x001fe20000100a00 */
[----:B------:R-:W-:Y:S02]  /*3c2f0*/  STL.64 [R1+0x78], R6 ;  /* 0x0000780601007387 */ /* 0x000fe40000100a00 */
[----:B------:R-:W-:-:S02]  /*3c300*/  IMAD.MOV.U32 R2, RZ, RZ, R5 ;  /* 0x000000ffff027224 */ /* 0x000fc400078e0005 */
[----:B------:R-:W0:Y:S02]  /*3c310*/  LDSM.16.M88.4 R4, [R18+0x18300] ;  /* 0x018300001204783b */ /* 0x000e240000000200 */
[----:B------:R-:W1:Y:S02]  /*3c320*/  LDSM.16.MT88.4 R16, [R19+0x2c000] ;  /* 0x02c000001310783b */ /* 0x000e640000004200 */
[----:B0-----:R-:W-:Y:S02]  /*3c330*/  STL.64 [R1+0x60], R4 ;  /* 0x0000600401007387 */ /* 0x001fe40000100a00 */
[----:B------:R0:W-:Y:S02]  /*3c340*/  STL.64 [R1+0x68], R6 ;  /* 0x0000680601007387 */ /* 0x0001e40000100a00 */
[----:B0-----:R-:W3:Y:S01]  /*3c350*/  LDL.LU.64 R6, [R1+0x39b8] ;  /* 0x0039b80001067983 */ /* 0x001ee20000300a00 */
[----:B------:R-:W3:Y:S02]  /*3c360*/  LDL.LU.64 R4, [R1+0x39b0] ;  /* 0x0039b00001047983 */ /* 0x000ee40000300a00 */
[----:B-1----:R0:W-:Y:S02]  /*3c370*/  STL.64 [R1+0x3908], R18 ;  /* 0x0039081201007387 */ /* 0x0021e40000100a00 */
[----:B------:R-:W-:Y:S01]  /*3c380*/  STL.64 [R1+0x3900], R16 ;  /* 0x0039001001007387 */ /* 0x000fe20000100a00 */
[----:B--2---:R-:W-:-:S02]  /*3c390*/  MOV R20, R26 ;  /* 0x0000001a00147202 */ /* 0x004fc40000000f00 */
[----:B------:R-:W-:Y:S01]  /*3c3a0*/  MOV R21, R27 ;  /* 0x0000001b00157202 */ /* 0x000fe20000000f00 */
[----:B0-----:R-:W4:Y:S01]  /*3c3b0*/  LDL.LU.64 R18, [R1+0x38] ;  /* 0x0000380001127983 */ /* 0x001f220000300a00 */
[C---:B---3--:R-:W-:Y:S07]  /*3c3c0*/  HMMA.16816.F32.BF16 R8, R4.reuse, R26, R8 ;  /* 0x0000001a0408723c */ /* 0x048fee0000041808 */
[----:B------:R-:W-:Y:S01]  /*3c3d0*/  IMAD.MOV.U32 R26, RZ, RZ, R0 ;  /* 0x000000ffff1a7224 */ /* 0x000fe200078e0000 */
[----:B------:R-:W-:Y:S11]  /*3c3e0*/  MOV R27, R28 ;  /* 0x0000001c001b7202 */ /* 0x000ff60000000f00 */
[----:B------:R-:W-:Y:S04]  /*3c3f0*/  @!UPT UIADD3 URZ, URZ, URZ, URZ ;  /* 0x0000003f3f3ff290 */ /* 0x000fe8000fffe03f */
[----:B------:R-:W-:Y:S01]  /*3c400*/  STL.64 [R1+0x120], R8 ;  /* 0x0001200801007387 */ /* 0x000fe20000100a00 */
[----:B------:R-:W-:Y:S02]  /*3c410*/  STL.64 [R1+0x128], R10 ;  /* 0x0001280a01007387 */ /* 0x000fe40000100a00 */
[----:B------:R-:W-:Y:S02]  /*3c420*/  STL.64 [R1+0x3998], R22 ;  /* 0x0039981601007387 */ /* 0x000fe40000100a00 */
[----:B------:R-:W-:Y:S01]  /*3c430*/  STL.64 [R1+0x3990], R20 ;  /* 0x0039901401007387 */ /* 0x000fe20000100a00 */
[----:B------:R-:W2:Y:S01]  /*3c440*/  LDL.LU R24, [R1+0xc0] ;  /* 0x0000c00001187983 */ /* 0x000ea20000300800 */
[----:B------:R-:W2:Y:S02]  /*3c450*/  LDL.LU R25, [R1+0xc4] ;  /* 0x0000c40001197983 */ /* 0x000ea40000300800 */
[----:B------:R-:W3:Y:S02]  /*3c460*/  LDL.LU R0, [R1+0x39ac] ;  /* 0x0039ac0001007983 */ /* 0x000ee40000300800 */
[----:B------:R-:W3:Y:S01]  /*3c470*/  LDL.LU R28, [R1+0x39a8] ;  /* 0x0039a800011c7983 */ /* 0x000ee20000300800 */
[----:B------:R-:W0:Y:S01]  /*3c480*/  LDSM.16.MT88.4 R8, [R29+0x2c000] ;  /* 0x02c000001d08783b */ /* 0x000e220000004200 */
[----:B----4-:R-:W-:Y:S03]  /*3c490*/  HMMA.16816.F32.BF16 R12, R4, R18, R12 ;  /* 0x00000012040c723c */ /* 0x010fe6000004180c */
[----:B------:R1:W-:Y:S04]  /*3c4a0*/  STL.64 [R1+0x3948], R26 ;  /* 0x0039481a01007387 */ /* 0x0003e80000100a00 */
[----:B--2---:R-:W-:Y:S01]  /*3c4b0*/  STL.64 [R1+0x3940], R24 ;  /* 0x0039401801007387 */ /* 0x004fe20000100a00 */
[----:B-1----:R-:W2:Y:S02]  /*3c4c0*/  LDL.LU R26, [R1+0x18] ;  /* 0x00001800011a7983 */ /* 0x002ea40000300800 */
[----:B------:R-:W2:Y:S02]  /*3c4d0*/  LDL.LU R27, [R1+0x1c] ;  /* 0x00001c00011b7983 */ /* 0x000ea40000300800 */
[----:B------:R-:W2:Y:S01]  /*3c4e0*/  LDL.LU R20, [R1+0x150] ;  /* 0x0001500001147983 */ /* 0x000ea20000300800 */
[----:B------:R-:W2:Y:S01]  /*3c4f0*/  LDL.LU R21, [R1+0x154] ;  /* 0x0001540001157983 */ /* 0x000ea20000300800 */
[----:B------:R-:W-:Y:S02]  /*3c500*/  STL [R1+0x38e0], R29 ;  /* 0x0038e01d01007387 */ /* 0x000fe40000100800 */
[----:B0-----:R-:W-:Y:S02]  /*3c510*/  STL.64 [R1+0x38c8], R10 ;  /* 0x0038c80a01007387 */ /* 0x001fe40000100a00 */
[----:B------:R0:W-:Y:S01]  /*3c520*/  STL.64 [R1+0x38c0], R8 ;  /* 0x0038c00801007387 */ /* 0x0001e20000100a00 */
[----:B---3--:R-:W-:Y:S01]  /*3c530*/  MOV R22, R28 ;  /* 0x0000001c00167202 */ /* 0x008fe20000000f00 */
[----:B------:R-:W-:-:S04]  /*3c540*/  IMAD.MOV.U32 R23, RZ, RZ, R0 ;  /* 0x000000ffff177224 */ /* 0x000fc800078e0000 */
[----:B------:R-:W-:Y:S01]  /*3c550*/  IMAD.MOV.U32 R28, RZ, RZ, R14 ;  /* 0x000000ffff1c7224 */ /* 0x000fe200078e000e */
[----:B------:R-:W-:Y:S01]  /*3c560*/  MOV R0, R15 ;  /* 0x0000000f00007202 */ /* 0x000fe20000000f00 */
[----:B0-----:R-:W3:Y:S01]  /*3c570*/  LDL.64 R8, [R1+0x60] ;  /* 0x0000600001087983 */ /* 0x001ee20000100a00 */
[----:B------:R0:W-:Y:S01]  /*3c580*/  STL.64 [R1+0x170], R12 ;  /* 0x0001700c01007387 */ /* 0x0001e20000100a00 */
[----:B------:R-:W-:Y:S02]  /*3c590*/  MOV R10, R19 ;  /* 0x00000013000a7202 */ /* 0x000fe40000000f00 */
[----:B0-----:R-:W4:Y:S01]  /*3c5a0*/  LDL.LU R12, [R1+0x140] ;  /* 0x00014000010c7983 */ /* 0x001f220000300800 */
[----:B------:R-:W4:Y:S02]  /*3c5b0*/  LDL.LU R13, [R1+0x144] ;  /* 0x00014400010d7983 */ /* 0x000f240000300800 */
[----:B------:R-:W4:Y:S02]  /*3c5c0*/  LDL.LU R14, [R1+0x148] ;  /* 0x00014800010e7983 */ /* 0x000f240000300800 */
[----:B------:R-:W4:Y:S01]  /*3c5d0*/  LDL.LU R15, [R1+0x14c] ;  /* 0x00014c00010f7983 */ /* 0x000f220000300800 */
[----:B------:R-:W2:Y:S04]  /*3c5e0*/  LDL R19, [R1+0x1f40] ;  /* 0x001f400001137983 */ /* 0x000ea80000100800 */
[----:B------:R-:W3:Y:S01]  /*3c5f0*/  LDL R16, [R1+0x70] ;  /* 0x0000700001107983 */ /* 0x000ee20000100800 */
[----:B------:R-:W-:-:S02]  /*3c600*/  MOV R17, R2 ;  /* 0x0000000200117202 */ /* 0x000fc40000000f00 */
[----:B------:R-:W4:Y:S01]  /*3c610*/  LDL.LU R2, [R1+0x39a4] ;  /* 0x0039a40001027983 */ /* 0x000f220000300800 */
[----:B--2---:R-:W-:Y:S02]  /*3c620*/  STL [R1+0x3918], R19 ;  /* 0x0039181301007387 */ /* 0x004fe40000100800 */
[----:B---3--:R0:W-:Y:S02]  /*3c630*/  STL.64 [R1+0x3910], R16 ;  /* 0x0039101001007387 */ /* 0x0081e40000100a00 */
[----:B0-----:R-:W2:Y:S01]  /*3c640*/  LDL R16, [R1+0x50] ;  /* 0x0000500001107983 */ /* 0x001ea20000100800 */
[----:B------:R-:W-:Y:S02]  /*3c650*/  IMAD.MOV.U32 R17, RZ, RZ, R3 ;  /* 0x000000ffff117224 */ /* 0x000fe400078e0003 */
[----:B------:R-:W3:Y:S01]  /*3c660*/  LDL.LU R3, [R1+0x39a0] ;  /* 0x0039a00001037983 */ /* 0x000ee20000300800 */
[----:B------:R-:W-:Y:S01]  /*3c670*/  MOV R11, R18 ;  /* 0x00000012000b7202 */ /* 0x000fe20000000f00 */
[----:B------:R-:W-:Y:S01]  /*3c680*/  HMMA.16816.F32.BF16 R20, R4, R26, R20 ;  /* 0x0000001a0414723c */ /* 0x000fe20000041814 */
[----:B--2---:R0:W-:Y:S04]  /*3c690*/  STL.64 [R1+0x3950], R16 ;  /* 0x0039501001007387 */ /* 0x0041e80000100a00 */
[----:B0-----:R-:W2:Y:S01]  /*3c6a0*/  LDL.LU R16, [R1+0xf0] ;  /* 0x0000f00001107983 */ /* 0x001ea20000300800 */
[----:B------:R-:W2:Y:S02]  /*3c6b0*/  LDL.LU R17, [R1+0xf4] ;  /* 0x0000f40001117983 */ /* 0x000ea40000300800 */
[----:B------:R-:W2:Y:S02]  /*3c6c0*/  LDL.LU R18, [R1+0xf8] ;  /* 0x0000f80001127983 */ /* 0x000ea40000300800 */
[----:B------:R-:W2:Y:S02]  /*3c6d0*/  LDL.LU R19, [R1+0xfc] ;  /* 0x0000fc0001137983 */ /* 0x000ea40000300800 */
[----:B--2---:R0:W-:Y:S01]  /*3c6e0*/  STL.64 [R1+0x3960], R18 ;  /* 0x0039601201007387 */ /* 0x0041e20000100a00 */
[----:B------:R1:W-:Y:S01]  /*3c6f0*/  STL.64 [R1+0x3958], R16 ;  /* 0x0039581001007387 */ /* 0x0003e20000100a00 */
[----:B0-----:R-:W-:-:S02]  /*3c700*/  MOV R18, R11 ;  /* 0x0000000b00127202 */ /* 0x001fc40000000f00 */
[----:B------:R-:W-:-:S05]  /*3c710*/  MOV R19, R10 ;  /* 0x0000000a00137202 */ /* 0x000fca0000000f00 */
[----:B------:R0:W-:Y:S01]  /*3c720*/  STL.64 [R1+0x3970], R18 ;  /* 0x0039701201007387 */ /* 0x0001e20000100a00 */
[----:B-1----:R-:W2:Y:S02]  /*3c730*/  LDL.LU R16, [R1+0x110] ;  /* 0x0001100001107983 */ /* 0x002ea40000300800 */
[----:B------:R-:W2:Y:S01]  /*3c740*/  LDL.LU R17, [R1+0x114] ;  /* 0x0001140001117983 */ /* 0x000ea20000300800 */
[----:B------:R-:W-:Y:S02]  /*3c750*/  MOV R11, R22 ;  /* 0x00000016000b7202 */ /* 0x000fe40000000f00 */
[----:B------:R-:W-:Y:S01]  /*3c760*/  MOV R10, R23 ;  /* 0x00000017000a7202 */ /* 0x000fe20000000f00 */
[----:B0-----:R-:W2:Y:S01]  /*3c770*/  LDL.LU R18, [R1+0x118] ;  /* 0x0001180001127983 */ /* 0x001ea20000300800 */
[----:B------:R-:W2:Y:S02]  /*3c780*/  LDL.LU R19, [R1+0x11c] ;  /* 0x00011c0001137983 */ /* 0x000ea40000300800 */
[----:B------:R-:W-:Y:S02]  /*3c790*/  STL [R1+0x38bc], R0 ;  /* 0x0038bc0001007387 */ /* 0x000fe40000100800 */
[----:B------:R-:W-:Y:S01]  /*3c7a0*/  STL [R1+0x38b8], R28 ;  /* 0x0038b81c01007387 */ /* 0x000fe20000100800 */
[----:B------:R0:W-:Y:S01]  /*3c7b0*/  STL [R1+0x160], R20 ;  /* 0x0001601401007387 */ /* 0x0001e20000100800 */
[----:B------:R-:W4:Y:S02]  /*3c7c0*/  LDL.LU.64 R22, [R1+0x3998] ;  /* 0x0039980001167983 */ /* 0x000f240000300a00 */
[----:B------:R-:W-:-:S02]  /*3c7d0*/  IMAD.MOV.U32 R29, RZ, RZ, R21 ;  /* 0x000000ffff1d7224 */ /* 0x000fc400078e0015 */
[----:B0-----:R-:W2:Y:S01]  /*3c7e0*/  LDL.LU.64 R20, [R1+0x3990] ;  /* 0x0039900001147983 */ /* 0x001ea20000300a00 */
[----:B------:R0:W-:Y:S02]  /*3c7f0*/  STL.64 [R1+0x3968], R26 ;  /* 0x0039681a01007387 */ /* 0x0001e40000100a00 */
[----:B------:R-:W2:Y:S02]  /*3c800*/  LDL.LU R24, [R1+0x100] ;  /* 0x0001000001187983 */ /* 0x000ea40000300800 */
[----:B------:R-:W2:Y:S01]  /*3c810*/  LDL.LU R25, [R1+0x104] ;  /* 0x0001040001197983 */ /* 0x000ea20000300800 */
[----:B0-----:R-:W2:Y:S01]  /*3c820*/  LDL.LU R26, [R1+0x108] ;  /* 0x00010800011a7983 */ /* 0x001ea20000300800 */
[----:B------:R-:W2:Y:S01]  /*3c830*/  LDL.LU R27, [R1+0x10c] ;  /* 0x00010c00011b7983 */ /* 0x000ea20000300800 */
[----:B----4-:R-:W-:Y:S02]  /*3c840*/  HMMA.16816.F32.BF16 R4, R4, R22, R12 ;  /* 0x000000160404723c */ /* 0x010fe4000004180c */
[----:B------:R-:W4:Y:S01]  /*3c850*/  LDL.LU.64 R14, [R1+0x3988] ;  /* 0x00398800010e7983 */ /* 0x000f220000300a00 */
[----:B------:R-:W4:Y:S11]  /*3c860*/  LDL.LU.64 R12, [R1+0x3980] ;  /* 0x00398000010c7983 */ /* 0x000f360000300a00 */
[----:B------:R-:W-:Y:S09]  /*3c870*/  @!UPT UIADD3 URZ, URZ, URZ, URZ ;  /* 0x0000003f3f3ff290 */ /* 0x000ff2000fffe03f */
[----:B------:R-:W-:Y:S01]  /*3c880*/  STL.64 [R1+0x150], R4 ;  /* 0x0001500401007387 */ /* 0x000fe20000100a00 */
[----:B------:R2:W-:Y:S02]  /*3c890*/  STL.64 [R1+0x158], R6 ;  /* 0x0001580601007387 */ /* 0x0005e40000100a00 */
[----:B--2---:R-:W-:Y:S01]  /*3c8a0*/  IMAD.MOV.U32 R6, RZ, RZ, R20 ;  /* 0x000000ffff067224 */ /* 0x004fe200078e0014 */
[----:B------:R-:W-:Y:S01]  /*3c8b0*/  MOV R7, R21 ;  /* 0x0000001500077202 */ /* 0x000fe20000000f00 */
[----:B------:R-:W2:Y:S01]  /*3c8c0*/  LDL.LU R20, [R1+0x397c] ;  /* 0x00397c0001147983 */ /* 0x000ea20000300800 */
[----:B------:R-:W2:Y:S05]  /*3c8d0*/  LDL.LU R21, [R1+0x3978] ;  /* 0x0039780001157983 */ /* 0x000eaa0000300800 */
[C---:B----4-:R-:W-:Y:S01]  /*3c8e0*/  HMMA.16816.F32.BF16 R4, R12.reuse, R6, R16 ;  /* 0x000000060c04723c */ /* 0x050fe20000041810 */
[----:B------:R-:W4:Y:S11]  /*3c8f0*/  LDL.LU.64 R18, [R1+0x3970] ;  /* 0x0039700001127983 */ /* 0x000f360000300a00 */
[----:B------:R-:W-:Y:S11]  /*3c900*/  @!UPT UIADD3 URZ, URZ, URZ, URZ ;  /* 0x0000003f3f3ff290 */ /* 0x000ff6000fffe03f */
[----:B------:R-:W-:Y:S01]  /*3c910*/  STL.64 [R1+0x140], R4 ;  /* 0x0001400401007387 */ /* 0x000fe20000100a00 */
[----:B------:R-:W-:Y:S02]  /*3c920*/  STL.64 [R1+0x148], R6 ;  /* 0x0001480601007387 */ /* 0x000fe40000100a00 */
[----:B---3--:R-:W0:Y:S02]  /*3c930*/  LDSM.16.MT88.4 R4, [R3+0x2c000] ;  /* 0x02c000000304783b */ /* 0x008e240000004200 */
[----:B0-----:R-:W-:Y:S02]  /*3c940*/  STL.64 [R1+0x3880], R6 ;  /* 0x0038800601007387 */ /* 0x001fe40000100a00 */
[----:B------:R0:W-:Y:S02]  /*3c950*/  STL.64 [R1+0x3878], R4 ;  /* 0x0038780401007387 */ /* 0x0001e40000100a00 */
[----:B0-----:R-:W3:Y:S01]  /*3c960*/  LDL.LU R4, [R1+0x180] ;  /* 0x0001800001047983 */ /* 0x001ee20000300800 */
[----:B------:R-:W3:Y:S02]  /*3c970*/  LDL.LU R5, [R1+0x184] ;  /* 0x0001840001057983 */ /* 0x000ee40000300800 */
[----:B------:R-:W-:Y:S01]  /*3c980*/  STL [R1+0x3870], R3 ;  /* 0x0038700301007387 */ /* 0x000fe20000100800 */
[C---:B----4-:R-:W-:Y:S01]  /*3c990*/  HMMA.16816.F32.BF16 R16, R12.reuse, R18, R24 ;  /* 0x000000120c10723c */ /* 0x050fe20000041818 */
[----:B------:R-:W4:Y:S11]  /*3c9a0*/  LDL.LU.64 R26, [R1+0x3968] ;  /* 0x00396800011a7983 */ /* 0x000f360000300a00 */
[----:B------:R-:W-:Y:S11]  /*3c9b0*/  @!UPT UIADD3 URZ, URZ, URZ, URZ ;  /* 0x0000003f3f3ff290 */ /* 0x000ff6000fffe03f */
[----:B------:R-:W-:Y:S01]  /*3c9c0*/  STL.64 [R1+0x130], R16 ;  /* 0x0001301001007387 */ /* 0x000fe20000100a00 */
[----:B------:R0:W-:Y:S03]  /*3c9d0*/  STL.64 [R1+0x138], R18 ;  /* 0x0001381201007387 */ /* 0x0001e60000100a00 */
[----:B0-----:R-:W4:Y:S01]  /*3c9e0*/  LDL.LU.64 R18, [R1+0x3960] ;  /* 0x0039600001127983 */ /* 0x001f220000300a00 */
[----:B------:R-:W4:Y:S02]  /*3c9f0*/  LDL.LU.64 R16, [R1+0x3958] ;  /* 0x0039580001107983 */ /* 0x000f240000300a00 */
[C---:B----4-:R-:W-:Y:S01]  /*3ca00*/  HMMA.16816.F32.BF16 R24, R12.reuse, R26, R16 ;  /* 0x0000001a0c18723c */ /* 0x050fe20000041810 */
[----:B------:R-:W4:Y:S11]  /*3ca10*/  LDL.LU.64 R16, [R1+0x3950] ;  /* 0x0039500001107983 */ /* 0x000f360000300a00 */
[----:B------:R-:W-:Y:S11]  /*3ca20*/  @!UPT UIADD3 URZ, URZ, URZ, URZ ;  /* 0x0000003f3f3ff290 */ /* 0x000ff6000fffe03f */
[----:B------:R-:W-:Y:S01]  /*3ca30*/  STL [R1+0x114], R25 ;  /* 0x0001141901007387 */ /* 0x000fe20000100800 */
[----:B------:R0:W-:Y:S01]  /*3ca40*/  STL.64 [R1+0x118], R26 ;  /* 0x0001181a01007387 */ /* 0x0001e20000100a00 */
[----:B------:R-:W-:Y:S02]  /*3ca50*/  MOV R3, R24 ;  /* 0x0000001800037202 */ /* 0x000fe40000000f00 */
[----:B0-----:R-:W3:Y:S01]  /*3ca60*/  LDL.LU.64 R26, [R1+0x3948] ;  /* 0x00394800011a7983 */ /* 0x001ee20000300a00 */
[----:B------:R-:W3:Y:S02]  /*3ca70*/  LDL.LU.64 R24, [R1+0x3940] ;  /* 0x0039400001187983 */ /* 0x000ee40000300a00 */
[----:B------:R-:W-:Y:S01]  /*3ca80*/  STL [R1+0x388c], R3 ;  /* 0x00388c0301007387 */ /* 0x000fe20000100800 */
[----:B--2---:R-:W-:Y:S01]  /*3ca90*/  MOV R6, R21 ;  /* 0x0000001500067202 */ /* 0x004fe20000000f00 */
[----:B------:R-:W-:Y:S01]  /*3caa0*/  IMAD.MOV.U32 R7, RZ, RZ, R20 ;  /* 0x000000ffff077224 */ /* 0x000fe200078e0014 */
[----:B---3--:R-:W-:Y:S01]  /*3cab0*/  HMMA.16816.F32.BF16 R12, R12, R22, R24 ;  /* 0x000000160c0c723c */ /* 0x008fe20000041818 */
[----:B------:R-:W4:Y:S01]  /*3cac0*/  LDL.LU.64 R26, [R1+0x3938] ;  /* 0x00393800011a7983 */ /* 0x000f220000300a00 */
[----:B------:R-:W4:Y:S02]  /*3cad0*/  LDL.LU.64 R24, [R1+0x3930] ;  /* 0x0039300001187983 */ /* 0x000f240000300a00 */
[----:B------:R-:W4:Y:S02]  /*3cae0*/  LDL.LU.64 R22, [R1+0x3928] ;  /* 0x0039280001167983 */ /* 0x000f240000300a00 */
[----:B------:R-:W4:Y:S11]  /*3caf0*/  LDL.LU.64 R20, [R1+0x3920] ;  /* 0x0039200001147983 */ /* 0x000f360000300a00 */
[----:B------:R-:W-:Y:S06]  /*3cb00*/  @!UPT UIADD3 URZ, URZ, URZ, URZ ;  /* 0x0000003f3f3ff290 */ /* 0x000fec000fffe03f */
[----:B------:R0:W-:Y:S01]  /*3cb10*/  STL.64 [R1+0x100], R12 ;  /* 0x0001000c01007387 */ /* 0x0001e20000100a00 */
[----:B------:R-:W-:Y:S03]  /*3cb20*/  STL.64 [R1+0x108], R14 ;  /* 0x0001080e01007387 */ /* 0x000fe60000100a00 */
[----:B0-----:R-:W2:Y:S01]  /*3cb30*/  LDL.64 R12, [R1+0x80] ;  /* 0x00008000010c7983 */ /* 0x001ea20000100a00 */
[----:B------:R-:W3:Y:S01]  /*3cb40*/  LDL.LU R19, [R1+0x3918] ;  /* 0x0039180001137983 */ /* 0x000ee20000300800 */
[C---:B----4-:R-:W-:Y:S02]  /*3cb50*/  HMMA.16816.F32.BF16 R20, R24.reuse, R16, R20 ;  /* 0x000000101814723c */ /* 0x050fe40000041814 */
[----:B------:R-:W4:Y:S11]  /*3cb60*/  LDL.LU.64 R16, [R1+0x3910] ;  /* 0x0039100001107983 */ /* 0x000f360000300a00 */
[----:B------:R-:W-:Y:S10]  /*3cb70*/  @!UPT UIADD3 URZ, URZ, URZ, URZ ;  /* 0x0000003f3f3ff290 */ /* 0x000ff4000fffe03f */
[----:B------:R-:W-:Y:S01]  /*3cb80*/  STL.64 [R1+0xf0], R20 ;  /* 0x0000f01401007387 */ /* 0x000fe20000100a00 */
[----:B------:R-:W-:Y:S02]  /*3cb90*/  STL.64 [R1+0xf8], R22 ;  /* 0x0000f81601007387 */ /* 0x000fe40000100a00 */
[----:B------:R-:W0:Y:S04]  /*3cba0*/  LDSM.16.MT88.4 R20, [R2+0x2c800] ;  /* 0x02c800000214783b */ /* 0x000e280000004200 */
[----:B------:R-:W-:Y:S01]  /*3cbb0*/  STL [R1+0x3888], R2 ;  /* 0x0038880201007387 */ /* 0x000fe20000100800 */
[----:B0-----:R-:W-:Y:S01]  /*3cbc0*/  STL.64 [R1+0x3838], R22 ;  /* 0x0038381601007387 */ /* 0x001fe20000100a00 */
[----:B------:R0:W-:Y:S03]  /*3cbd0*/  STL.64 [R1+0x3830], R20 ;  /* 0x0038301401007387 */ /* 0x0001e60000100a00 */
[----:B0-----:R-:W3:Y:S01]  /*3cbe0*/  LDL.LU R20, [R1+0xb0] ;  /* 0x0000b00001147983 */ /* 0x001ee20000300800 */
[----:B------:R-:W3:Y:S02]  /*3cbf0*/  LDL.LU R21, [R1+0xb4] ;  /* 0x0000b40001157983 */ /* 0x000ee40000300800 */
[----:B------:R-:W3:Y:S02]  /*3cc00*/  LDL.LU R22, [R1+0xb8] ;  /* 0x0000b80001167983 */ /* 0x000ee40000300800 */
[----:B------:R-:W3:Y:S01]  /*3cc10*/  LDL.LU R23, [R1+0xbc] ;  /* 0x0000bc0001177983 */ /* 0x000ee20000300800 */
[----:B--2---:R-:W-:Y:S01]  /*3cc20*/  MOV R2, R12 ;  /* 0x0000000c00027202 */ /* 0x004fe20000000f00 */
[----:B------:R-:W-:Y:S01]  /*3cc30*/  IMAD.MOV.U32 R0, RZ, RZ, R13 ;  /* 0x000000ffff007224 */ /* 0x000fe200078e000d */
[C---:B---3--:R-:W-:Y:S01]  /*3cc40*/  HMMA.16816.F32.BF16 R20, R24.reuse, R12, R20 ;  /* 0x0000000c1814723c */ /* 0x048fe20000041814 */
[----:B------:R-:W0:Y:S11]  /*3cc50*/  LDSM.16.MT88.4 R12, [R19+0x2c800] ;  /* 0x02c80000130c783b */ /* 0x000e360000004200 */
[----:B------:R-:W-:Y:S11]  /*3cc60*/  @!UPT UIADD3 URZ, URZ, URZ, URZ ;  /* 0x0000003f3f3ff290 */ /* 0x000ff6000fffe03f */
[----:B------:R1:W-:Y:S01]  /*3cc70*/  STL.64 [R1+0xc0], R20 ;  /* 0x0000c01401007387 */ /* 0x0003e20000100a00 */
[----:B------:R-:W-:Y:S03]  /*3cc80*/  STL.64 [R1+0xc8], R22 ;  /* 0x0000c81601007387 */ /* 0x000fe60000100a00 */
[----:B-1----:R-:W2:Y:S04]  /*3cc90*/  LDL.64 R20, [R1+0x50] ;  /* 0x0000500001147983 */ /* 0x002ea80000100a00 */
[----:B0-----:R-:W-:Y:S01]  /*3cca0*/  STL.64 [R1+0x37d8], R14 ;  /* 0x0037d80e01007387 */ /* 0x001fe20000100a00 */
[----:B------:R0:W-:Y:S03]  /*3ccb0*/  STL.64 [R1+0x37d0], R12 ;  /* 0x0037d00c01007387 */ /* 0x0001e60000100a00 */
[----:B0-----:R-:W3:Y:S01]  /*3ccc0*/  LDL.LU R12, [R1+0xa0] ;  /* 0x0000a000010c7983 */ /* 0x001ee20000300800 */
[----:B------:R-:W3:Y:S02]  /*3ccd0*/  LDL.LU R13, [R1+0xa4] ;  /* 0x0000a400010d7983 */ /* 0x000ee40000300800 */
[----:B------:R-:W3:Y:S02]  /*3cce0*/  LDL.LU R14, [R1+0xa8] ;  /* 0x0000a800010e7983 */ /* 0x000ee40000300800 */
[----:B------:R-:W3:Y:S01]  /*3ccf0*/  LDL.LU R15, [R1+0xac] ;  /* 0x0000ac00010f7983 */ /* 0x000ee20000300800 */
[C---:B----4-:R-:W-:Y:S11]  /*3cd00*/  HMMA.16816.F32.BF16 R16, R24.reuse, R16, R4 ;  /* 0x000000101810723c */ /* 0x050ff60000041804 */
[----:B------:R-:W-:Y:S11]  /*3cd10*/  @!UPT UIADD3 URZ, URZ, URZ, URZ ;  /* 0x0000003f3f3ff290 */ /* 0x000ff6000fffe03f */
[----:B------:R-:W-:Y:S02]  /*3cd20*/  @!UPT UIADD3 URZ, URZ, URZ, URZ ;  /* 0x0000003f3f3ff290 */ /* 0x000fe4000fffe03f */
[----:B------:R-:W-:Y:S02]  /*3cd30*/  MOV R7, R18 ;  /* 0x0000001200077202 */ /* 0x000fe40000000f00 */
[----:B------:R-:W-:Y:S01]  /*3cd40*/  MOV R6, R19 ;  /* 0x0000001300067202 */ /* 0x000fe20000000f00 */
[----:B------:R0:W-:Y:S01]  /*3cd50*/  STL.64 [R1+0xb0], R16 ;  /* 0x0000b01001007387 */ /* 0x0001e20000100a00 */
[----:B------:R-:W2:Y:S03]  /*3cd60*/  LDL.LU.64 R18, [R1+0x3908] ;  /* 0x0039080001127983 */ /* 0x000ea60000300a00 */
[----:B0-----:R-:W2:Y:S01]  /*3cd70*/  LDL.LU.64 R16, [R1+0x3900] ;  /* 0x0039000001107983 */ /* 0x001ea20000300a00 */
[----:B------:R-:W-:Y:S02]  /*3cd80*/  STL.64 [R1+0x38b0], R6 ;  /* 0x0038b00601007387 */ /* 0x000fe40000100a00 */
[----:B------:R-:W-:Y:S02]  /*3cd90*/  STL.64 [R1+0x38f0], R10 ;  /* 0x0038f00a01007387 */ /* 0x000fe40000100a00 */
[----:B------:R0:W-:Y:S01]  /*3cda0*/  STL.64 [R1+0x38e8], R8 ;  /* 0x0038e80801007387 */ /* 0x0001e20000100a00 */
[----:B---3--:R-:W-:Y:S07]  /*3cdb0*/  HMMA.16816.F32.BF16 R12, R24, R8, R12 ;  /* 0x00000008180c723c */ /* 0x008fee000004180c */
[----:B0-----:R-:W-:Y:S01]  /*3cdc0*/  IMAD.MOV.U32 R8, RZ, RZ, R2 ;  /* 0x000000ffff087224 */ /* 0x001fe200078e0002 */
[----:B------:R-:W-:-:S05]  /*3cdd0*/  MOV R9, R0 ;  /* 0x0000000000097202 */ /* 0x000fca0000000f00 */
[----:B------:R0:W-:Y:S04]  /*3cde0*/  STL.64 [R1+0x38f8], R8 ;  /* 0x0038f80801007387 */ /* 0x0001e80000100a00 */
        /* <DEDUP_REMOVED lines=8> */
[----:B------:R-:W4:Y:S01]  /*3ce70*/  LDL.LU R4, [R1+0x120] ;  /* 0x0001200001047983 */ /* 0x000f220000300800 */
[----:B------:R-:W4:Y:S02]  /*3ce80*/  LDL.LU R5, [R1+0x124] ;  /* 0x0001240001057983 */ /* 0x000f240000300800 */
[----:B------:R-:W3:Y:S02]  /*3ce90*/  LDL.LU R6, [R1+0x128] ;  /* 0x0001280001067983 */ /* 0x000ee40000300800 */
[----:B------:R-:W3:Y:S01]  /*3cea0*/  LDL.LU R7, [R1+0x12c] ;  /* 0x00012c0001077983 */ /* 0x000ee20000300800 */
[----:B--2---:R-:W-:Y:S01]  /*3ceb0*/  HMMA.16816.F32.BF16 R8, R16, R20, R8 ;  /* 0x000000141008723c */ /* 0x004fe20000041808 */
[----:B---3--:R-:W-:Y:S01]  /*3cec0*/  STL.64 [R1+0x38d8], R6 ;  /* 0x0038d80601007387 */ /* 0x008fe20000100a00 */
[----:B----4-:R0:W-:Y:S03]  /*3ced0*/  STL.64 [R1+0x38d0], R4 ;  /* 0x0038d00401007387 */ /* 0x0101e60000100a00 */
[----:B0-----:R-:W2:Y:S01]  /*3cee0*/  LDL.LU R4, [R1+0xd0] ;  /* 0x0000d00001047983 */ /* 0x001ea20000300800 */
[----:B------:R-:W2:Y:S02]  /*3cef0*/  LDL.LU R5, [R1+0xd4] ;  /* 0x0000d40001057983 */ /* 0x000ea40000300800 */
[----:B------:R-:W2:Y:S02]  /*3cf00*/  LDL.LU R6, [R1+0xd8] ;  /* 0x0000d80001067983 */ /* 0x000ea40000300800 */
[----:B------:R-:W2:Y:S01]  /*3cf10*/  LDL.LU R7, [R1+0xdc] ;  /* 0x0000dc0001077983 */ /* 0x000ea20000300800 */
[----:B------:R-:W-:Y:S01]  /*3cf20*/  STL.64 [R1+0x37e8], R14 ;  /* 0x0037e80e01007387 */ /* 0x000fe20000100a00 */
[----:B------:R0:W-:Y:S11]  /*3cf30*/  STL.64 [R1+0x37e0], R12 ;  /* 0x0037e00c01007387 */ /* 0x0001f60000100a00 */
[----:B------:R-:W-:Y:S01]  /*3cf40*/  @!UPT UIADD3 URZ, URZ, URZ, URZ ;  /* 0x0000003f3f3ff290 */ /* 0x000fe2000fffe03f */
[----:B------:R-:W-:Y:S02]  /*3cf50*/  MOV R23, R8 ;  /* 0x0000000800177202 */ /* 0x000fe40000000f00 */
[----:B------:R-:W-:Y:S01]  /*3cf60*/  MOV R22, R9 ;  /* 0x0000000900167202 */ /* 0x000fe20000000f00 */
[----:B0-----:R-:W3:Y:S01]  /*3cf70*/  LDL.LU R12, [R1+0x40] ;  /* 0x00004000010c7983 */ /* 0x001ee20000300800 */
[----:B------:R-:W3:Y:S02]  /*3cf80*/  LDL.LU R13, [R1+0x44] ;  /* 0x00004400010d7983 */ /* 0x000ee40000300800 */
[----:B------:R-:W3:Y:S02]  /*3cf90*/  LDL.LU R14, [R1+0x48] ;  /* 0x00004800010e7983 */ /* 0x000ee40000300800 */
[----:B------:R-:W3:Y:S01]  /*3cfa0*/  LDL.LU R15, [R1+0x4c] ;  /* 0x00004c00010f7983 */ /* 0x000ee20000300800 */
[----:B------:R-:W3:Y:S01]  /*3cfb0*/  LDL.LU.64 R8, [R1+0x38f8] ;  /* 0x0038f80001087983 */ /* 0x000ee20000300a00 */
[----:B------:R-:W-:Y:S01]  /*3cfc0*/  MOV R0, R20 ;  /* 0x0000001400007202 */ /* 0x000fe20000000f00 */
[----:B------:R-:W-:-:S02]  /*3cfd0*/  IMAD.MOV.U32 R28, RZ, RZ, R21 ;  /* 0x000000ffff1c7224 */ /* 0x000fc400078e0015 */
[----:B------:R-:W-:Y:S01]  /*3cfe0*/  IMAD.MOV.U32 R21, RZ, RZ, R10 ;  /* 0x000000ffff157224 */ /* 0x000fe200078e000a */
[----:B------:R-:W-:Y:S01]  /*3cff0*/  MOV R20, R11 ;  /* 0x0000000b00147202 */ /* 0x000fe20000000f00 */
[----:B------:R-:W-:Y:S04]  /*3d000*/  STL.64 [R1+0x3898], R22 ;  /* 0x0038981601007387 */ /* 0x000fe80000100a00 */
[----:B------:R0:W-:Y:S04]  /*3d010*/  STL.64 [R1+0x3890], R20 ;  /* 0x0038901401007387 */ /* 0x0001e80000100a00 */
[----:B0-----:R-:W4:Y:S01]  /*3d020*/  LDL.LU.64 R20, [R1+0x70] ;  /* 0x0000700001147983 */ /* 0x001f220000300a00 */
[C---:B---3--:R-:W-:Y:S11]  /*3d030*/  HMMA.16816.F32.BF16 R8, R16.reuse, R8, R12 ;  /* 0x000000081008723c */ /* 0x048ff6000004180c */
[----:B------:R-:W-:Y:S11]  /*3d040*/  @!UPT UIADD3 URZ, URZ, URZ, URZ ;  /* 0x0000003f3f3ff290 */ /* 0x000ff6000fffe03f */
[----:B------:R-:W-:Y:S02]  /*3d050*/  @!UPT UIADD3 URZ, URZ, URZ, URZ ;  /* 0x0000003f3f3ff290 */ /* 0x000fe4000fffe03f */
[----:B------:R-:W-:Y:S02]  /*3d060*/  MOV R13, R10 ;  /* 0x0000000a000d7202 */ /* 0x000fe40000000f00 */
[----:B------:R-:W-:Y:S02]  /*3d070*/  MOV R12, R11 ;  /* 0x0000000b000c7202 */ /* 0x000fe40000000f00 */
[----:B------:R-:W-:Y:S01]  /*3d080*/  MOV R15, R8 ;  /* 0x00000008000f7202 */ /* 0x000fe20000000f00 */
[----:B------:R-:W-:Y:S01]  /*3d090*/  IMAD.MOV.U32 R14, RZ, RZ, R9 ;  /* 0x000000ffff0e7224 */ /* 0x000fe200078e0009 */
[----:B------:R-:W3:Y:S01]  /*3d0a0*/  LDL.LU.64 R10, [R1+0x38f0] ;  /* 0x0038f000010a7983 */ /* 0x000ee20000300a00 */
[----:B------:R-:W2:Y:S01]  /*3d0b0*/  LDL.LU.64 R8, [R1+0x38e8] ;  /* 0x0038e80001087983 */ /* 0x000ea20000300a00 */
[C---:B----4-:R-:W-:Y:S02]  /*3d0c0*/  HMMA.16816.F32.BF16 R24, R16.reuse, R20, R24 ;  /* 0x000000141018723c */ /* 0x050fe40000041818 */
[----:B------:R-:W-:Y:S01]  /*3d0d0*/  STL.64 [R1+0x38a8], R14 ;  /* 0x0038a80e01007387 */ /* 0x000fe20000100a00 */
[----:B------:R0:W-:Y:S03]  /*3d0e0*/  STL.64 [R1+0x38a0], R12 ;  /* 0x0038a00c01007387 */ /* 0x0001e60000100a00 */
[----:B0-----:R-:W4:Y:S11]  /*3d0f0*/  LDL.LU.64 R12, [R1+0x80] ;  /* 0x00008000010c7983 */ /* 0x001f360000300a00 */
[----:B------:R-:W-:Y:S06]  /*3d100*/  @!UPT UIADD3 URZ, URZ, URZ, URZ ;  /* 0x0000003f3f3ff290 */ /* 0x000fec000fffe03f */
[----:B------:R-:W-:Y:S01]  /*3d110*/  STL.64 [R1+0x37b8], R26 ;  /* 0x0037b81a01007387 */ /* 0x000fe20000100a00 */
[----:B------:R0:W-:Y:S03]  /*3d120*/  STL.64 [R1+0x37b0], R24 ;  /* 0x0037b01801007387 */ /* 0x0001e60000100a00 */
[----:B0-----:R-:W4:Y:S01]  /*3d130*/  LDL.LU R24, [R1+0x160] ;  /* 0x0001600001187983 */ /* 0x001f220000300800 */
[----:B------:R-:W-:Y:S02]  /*3d140*/  IMAD.MOV.U32 R25, RZ, RZ, R29 ;  /* 0x000000ffff197224 */ /* 0x000fe400078e001d */
[----:B------:R-:W4:Y:S01]  /*3d150*/  LDL.LU R29, [R1+0x38e0] ;  /* 0x0038e000011d7983 */ /* 0x000f220000300800 */
[----:B--2---:R-:W-:Y:S01]  /*3d160*/  HMMA.16816.F32.BF16 R16, R16, R8, R4 ;  /* 0x000000081010723c */ /* 0x004fe20000041804 */
[----:B------:R-:W2:Y:S01]  /*3d170*/  LDL.LU.64 R6, [R1+0x38d8] ;  /* 0x0038d80001067983 */ /* 0x000ea20000300a00 */
[----:B------:R-:W2:Y:S01]  /*3d180*/  LDL.LU.64 R4, [R1+0x38d0] ;  /* 0x0038d00001047983 */ /* 0x000ea20000300a00 */
[----:B---3--:R-:W-:-:S02]  /*3d190*/  MOV R26, R11 ;  /* 0x0000000b001a7202 */ /* 0x008fc40000000f00 */
[----:B------:R-:W-:Y:S01]  /*3d1a0*/  MOV R27, R10 ;  /* 0x0000000a001b7202 */ /* 0x000fe20000000f00 */
[----:B------:R-:W-:Y:S01]  /*3d1b0*/  IMAD.MOV.U32 R3, RZ, RZ, R8 ;  /* 0x000000ffff037224 */ /* 0x000fe200078e0008 */
[----:B------:R-:W-:Y:S11]  /*3d1c0*/  MOV R2, R9 ;  /* 0x0000000900027202 */ /* 0x000ff60000000f00 */
[----:B------:R-:W-:Y:S05]  /*3d1d0*/  @!UPT UIADD3 URZ, URZ, URZ, URZ ;  /* 0x0000003f3f3ff290 */ /* 0x000fea000fffe03f */
[----:B------:R0:W-:Y:S01]  /*3d1e0*/  STL.64 [R1+0x40], R16 ;  /* 0x0000401001007387 */ /* 0x0001e20000100a00 */
[----:B------:R2:W-:Y:S02]  /*3d1f0*/  STL.64 [R1+0x48], R18 ;  /* 0x0000481201007387 */ /* 0x0005e40000100a00 */
[----:B------:R-:W2:Y:S02]  /*3d200*/  LDL.LU.64 R10, [R1+0x38c8] ;  /* 0x0038c800010a7983 */ /* 0x000ea40000300a00 */
[----:B------:R-:W2:Y:S01]  /*3d210*/  LDL.LU.64 R8, [R1+0x38c0] ;  /* 0x0038c00001087983 */ /* 0x000ea20000300a00 */
[----:B0-----:R-:W-:Y:S01]  /*3d220*/  MOV R16, R0 ;  /* 0x0000000000107202 */ /* 0x001fe20000000f00 */
[----:B------:R-:W-:Y:S01]  /*3d230*/  IMAD.MOV.U32 R17, RZ, RZ, R28 ;  /* 0x000000ffff117224 */ /* 0x000fe200078e001c */
[----:B------:R-:W3:Y:S01]  /*3d240*/  LDL.LU R0, [R1+0x38bc] ;  /* 0x0038bc0001007983 */ /* 0x000ee20000300800 */
[----:B------:R-:W3:Y:S05]  /*3d250*/  LDL.LU R28, [R1+0x38b8] ;  /* 0x0038b800011c7983 */ /* 0x000eea0000300800 */
[----:B--2---:R-:W-:Y:S01]  /*3d260*/  HMMA.16816.F32.BF16 R16, R8, R16, R4 ;  /* 0x000000100810723c */ /* 0x004fe20000041804 */
[----:B------:R-:W2:Y:S11]  /*3d270*/  LDL.LU.64 R6, [R1+0x38b0] ;  /* 0x0038b00001067983 */ /* 0x000eb60000300a00 */
[----:B------:R-:W-:Y:S11]  /*3d280*/  @!UPT UIADD3 URZ, URZ, URZ, URZ ;  /* 0x0000003f3f3ff290 */ /* 0x000ff6000fffe03f */
[----:B------:R-:W-:Y:S01]  /*3d290*/  STL.64 [R1+0xa0], R16 ;  /* 0x0000a01001007387 */ /* 0x000fe20000100a00 */
[----:B------:R-:W-:Y:S02]  /*3d2a0*/  STL.64 [R1+0xa8], R18 ;  /* 0x0000a81201007387 */ /* 0x000fe40000100a00 */
[----:B----4-:R-:W0:Y:S02]  /*3d2b0*/  LDSM.16.MT88.4 R16, [R29+0x2c800] ;  /* 0x02c800001d10783b */ /* 0x010e240000004200 */
[----:B0-----:R-:W-:Y:S02]  /*3d2c0*/  STL.64 [R1+0x3778], R18 ;  /* 0x0037781201007387 */ /* 0x001fe40000100a00 */
[----:B------:R0:W-:Y:S02]  /*3d2d0*/  STL.64 [R1+0x3770], R16 ;  /* 0x0037701001007387 */ /* 0x0001e40000100a00 */
[----:B0-----:R-:W4:Y:S01]  /*3d2e0*/  LDL.LU R16, [R1+0x170] ;  /* 0x0001700001107983 */ /* 0x001f220000300800 */
[----:B------:R-:W4:Y:S01]  /*3d2f0*/  LDL.LU R17, [R1+0x174] ;  /* 0x0001740001117983 */ /* 0x000f220000300800 */
[----:B---3--:R-:W-:-:S02]  /*3d300*/  MOV R18, R28 ;  /* 0x0000001c00127202 */ /* 0x008fc40000000f00 */
[----:B------:R-:W-:Y:S01]  /*3d310*/  MOV R19, R0 ;  /* 0x0000000000137202 */ /* 0x000fe20000000f00 */
[----:B------:R-:W-:Y:S01]  /*3d320*/  STL [R1+0x3768], R29 ;  /* 0x0037681d01007387 */ /* 0x000fe20000100800 */
[----:B------:R-:W-:Y:S01]  /*3d330*/  IMAD.MOV.U32 R5, RZ, RZ, R12 ;  /* 0x000000ffff057224 */ /* 0x000fe200078e000c */
[----:B------:R-:W-:Y:S01]  /*3d340*/  MOV R4, R13 ;  /* 0x0000000d00047202 */ /* 0x000fe20000000f00 */
[----:B------:R-:W3:Y:S01]  /*3d350*/  LDL.LU.64 R14, [R1+0x38a8] ;  /* 0x0038a800010e7983 */ /* 0x000ee20000300a00 */
[C---:B------:R-:W-:Y:S08]  /*3d360*/  HMMA.16816.F32.BF16 R24, R8.reuse, R20, R24 ;  /* 0x000000140818723c */ /* 0x040ff00000041818 */
[----:B----4-:R-:W-:Y:S01]  /*3d370*/  HMMA.16816.F32.BF16 R16, R8, R12, R16 ;  /* 0x0000000c0810723c */ /* 0x010fe20000041810 */
[----:B------:R-:W4:Y:S11]  /*3d380*/  LDL.LU.64 R12, [R1+0x38a0] ;  /* 0x0038a000010c7983 */ /* 0x000f360000300a00 */
[----:B------:R-:W-:Y:S11]  /*3d390*/  @!UPT UIADD3 URZ, URZ, URZ, URZ ;  /* 0x0000003f3f3ff290 */ /* 0x000ff6000fffe03f */
[----:B------:R-:W-:Y:S01]  /*3d3a0*/  @!UPT UIADD3 URZ, URZ, URZ, URZ ;  /* 0x0000003f3f3ff290 */ /* 0x000fe2000fffe03f */
[----:B------:R-:W-:Y:S01]  /*3d3b0*/  IMAD.MOV.U32 R0, RZ, RZ, R19 ;  /* 0x000000ffff007224 */ /* 0x000fe200078e0013 */
[----:B------:R-:W-:Y:S01]  /*3d3c0*/  MOV R28, R18 ;  /* 0x00000012001c7202 */ /* 0x000fe20000000f00 */
[----:B------:R-:W-:Y:S03]  /*3d3d0*/  STL.64 [R1+0xe0], R16 ;  /* 0x0000e01001007387 */ /* 0x000fe60000100a00 */
[----:B------:R0:W-:Y:S01]  /*3d3e0*/  STL [R1+0x379c], R0 ;  /* 0x00379c0001007387 */ /* 0x0001e20000100800 */
[----:B------:R-:W-:Y:S01]  /*3d3f0*/  MOV R19, R20 ;  /* 0x0000001400137202 */ /* 0x000fe20000000f00 */
[----:B------:R-:W-:Y:S01]  /*3d400*/  STL [R1+0x3798], R28 ;  /* 0x0037981c01007387 */ /* 0x000fe20000100800 */
[----:B------:R-:W2:Y:S01]  /*3d410*/  LDL.LU.64 R22, [R1+0x3898] ;  /* 0x0038980001167983 */ /* 0x000ea20000300a00 */
[----:B0-----:R-:W-:Y:S02]  /*3d420*/  MOV R0, R21 ;  /* 0x0000001500007202 */ /* 0x001fe40000000f00 */
[----:B------:R-:W-:Y:S01]  /*3d430*/  MOV R16, R27 ;  /* 0x0000001b00107202 */ /* 0x000fe20000000f00 */
[----:B------:R-:W2:Y:S01]  /*3d440*/  LDL.LU.64 R20, [R1+0x3890] ;  /* 0x0038900001147983 */ /* 0x000ea20000300a00 */
[----:B------:R-:W-:Y:S01]  /*3d450*/  MOV R17, R26 ;  /* 0x0000001a00117202 */ /* 0x000fe20000000f00 */
[----:B------:R3:W-:Y:S02]  /*3d460*/  STL [R1+0xd0], R24 ;  /* 0x0000d01801007387 */ /* 0x0007e40000100800 */
[----:B----4-:R-:W-:Y:S01]  /*3d470*/  IMAD.MOV.U32 R27, RZ, RZ, R12 ;  /* 0x000000ffff1b7224 */ /* 0x010fe200078e000c */
[----:B------:R-:W-:Y:S01]  /*3d480*/  MOV R26, R13 ;  /* 0x0000000d001a7202 */ /* 0x000fe20000000f00 */
[----:B------:R-:W4:Y:S01]  /*3d490*/  LDL.LU R12, [R1+0xb0] ;  /* 0x0000b000010c7983 */ /* 0x000f220000300800 */
[----:B------:R-:W4:Y:S02]  /*3d4a0*/  LDL.LU R13, [R1+0xb4] ;  /* 0x0000b400010d7983 */ /* 0x000f240000300800 */
[----:B------:R-:W-:-:S02]  /*3d4b0*/  IMAD.MOV.U32 R18, RZ, RZ, R25 ;  /* 0x000000ffff127224 */ /* 0x000fc400078e0019 */
[----:B---3--:R-:W-:Y:S01]  /*3d4c0*/  IMAD.MOV.U32 R24, RZ, RZ, R15 ;  /* 0x000000ffff187224 */ /* 0x008fe200078e000f */
[----:B------:R-:W-:Y:S01]  /*3d4d0*/  MOV R25, R14 ;  /* 0x0000000e00197202 */ /* 0x000fe20000000f00 */
[----:B--2---:R-:W-:Y:S01]  /*3d4e0*/  MOV R14, R7 ;  /* 0x00000007000e7202 */ /* 0x004fe20000000f00 */
[----:B------:R-:W-:-:S05]  /*3d4f0*/  MOV R15, R6 ;  /* 0x00000006000f7202 */ /* 0x000fca0000000f00 */
[----:B------:R0:W-:Y:S04]  /*3d500*/  STL.64 [R1+0x37f8], R14 ;  /* 0x0037f80e01007387 */ /* 0x0001e80000100a00 */
[----:B----4-:R1:W-:Y:S01]  /*3d510*/  STL.64 [R1+0x37f0], R12 ;  /* 0x0037f00c01007387 */ /* 0x0103e20000100a00 */
[----:B0-----:R-:W2:Y:S02]  /*3d520*/  LDL R14, [R1+0x88] ;  /* 0x00008800010e7983 */ /* 0x001ea40000100800 */
[----:B------:R-:W2:Y:S02]  /*3d530*/  LDL R15, [R1+0x8c] ;  /* 0x00008c00010f7983 */ /* 0x000ea40000100800 */
[----:B-1----:R-:W-:Y:S01]  /*3d540*/  IMAD.MOV.U32 R12, RZ, RZ, R5 ;  /* 0x000000ffff0c7224 */ /* 0x002fe200078e0005 */
[----:B------:R-:W-:Y:S01]  /*3d550*/  MOV R13, R4 ;  /* 0x00000004000d7202 */ /* 0x000fe20000000f00 */
[----:B--2---:R-:W-:Y:S04]  /*3d560*/  STL.64 [R1+0x3868], R14 ;  /* 0x0038680e01007387 */ /* 0x004fe80000100a00 */
[----:B------:R0:W-:Y:S02]  /*3d570*/  STL.64 [R1+0x3860], R12 ;  /* 0x0038600c01007387 */ /* 0x0001e40000100a00 */
        /* <DEDUP_REMOVED lines=8> */
[----:B------:R0:W-:Y:S01]  /*3d600*/  STL.64 [R1+0x37c8], R26 ;  /* 0x0037c81a01007387 */ /* 0x0001e20000100a00 */
[----:B------:R1:W-:Y:S01]  /*3d610*/  STL.64 [R1+0x37c0], R24 ;  /* 0x0037c01801007387 */ /* 0x0003e20000100a00 */
[----:B0-----:R-:W-:-:S02]  /*3d620*/  MOV R27, R20 ;  /* 0x00000014001b7202 */ /* 0x001fc40000000f00 */
[----:B------:R-:W-:Y:S01]  /*3d630*/  MOV R26, R21 ;  /* 0x00000015001a7202 */ /* 0x000fe20000000f00 */
[----:B------:R-:W4:Y:S01]  /*3d640*/  LDL.LU R20, [R1+0x100] ;  /* 0x0001000001147983 */ /* 0x000f220000300800 */
[----:B-1----:R-:W-:Y:S02]  /*3d650*/  IMAD.MOV.U32 R25, RZ, RZ, R22 ;  /* 0x000000ffff197224 */ /* 0x002fe400078e0016 */
[----:B------:R-:W4:Y:S01]  /*3d660*/  LDL.LU R21, [R1+0x104] ;  /* 0x0001040001157983 */ /* 0x000f220000300800 */
[----:B------:R-:W-:Y:S01]  /*3d670*/  MOV R24, R23 ;  /* 0x0000001700187202 */ /* 0x000fe20000000f00 */
[----:B------:R-:W2:Y:S01]  /*3d680*/  LDL.LU R22, [R1+0x108] ;  /* 0x0001080001167983 */ /* 0x000ea20000300800 */
[----:B------:R-:W2:Y:S03]  /*3d690*/  LDL.LU R23, [R1+0x10c] ;  /* 0x00010c0001177983 */ /* 0x000ea60000300800 */
[----:B--2---:R-:W-:Y:S01]  /*3d6a0*/  STL.64 [R1+0x3848], R22 ;  /* 0x0038481601007387 */ /* 0x004fe20000100a00 */
[----:B----4-:R0:W-:Y:S02]  /*3d6b0*/  STL.64 [R1+0x3840], R20 ;  /* 0x0038401401007387 */ /* 0x0101e40000100a00 */
[----:B0-----:R-:W-:Y:S01]  /*3d6c0*/  IMAD.MOV.U32 R20, RZ, RZ, R19 ;  /* 0x000000ffff147224 */ /* 0x001fe200078e0013 */
[----:B------:R-:W-:-:S05]  /*3d6d0*/  MOV R21, R0 ;  /* 0x0000000000157202 */ /* 0x000fca0000000f00 */
[----:B------:R-:W-:Y:S01]  /*3d6e0*/  STL.64 [R1+0x3858], R20 ;  /* 0x0038581401007387 */ /* 0x000fe20000100a00 */
[----:B------:R-:W-:Y:S02]  /*3d6f0*/  STL.64 [R1+0x3808], R26 ;  /* 0x0038081a01007387 */ /* 0x000fe40000100a00 */
[----:B------:R0:W-:Y:S02]  /*3d700*/  STL.64 [R1+0x3800], R24 ;  /* 0x0038001801007387 */ /* 0x0001e40000100a00 */
[----:B0-----:R-:W2:Y:S01]  /*3d710*/  LDL.LU R24, [R1+0xc0] ;  /* 0x0000c00001187983 */ /* 0x001ea20000300800 */
[----:B------:R-:W2:Y:S02]  /*3d720*/  LDL.LU R25, [R1+0xc4] ;  /* 0x0000c40001197983 */ /* 0x000ea40000300800 */
[----:B------:R-:W4:Y:S02]  /*3d730*/  LDL.LU R26, [R1+0xc8] ;  /* 0x0000c800011a7983 */ /* 0x000f240000300800 */
[----:B------:R-:W4:Y:S01]  /*3d740*/  LDL.LU R27, [R1+0xcc] ;  /* 0x0000cc00011b7983 */ /* 0x000f220000300800 */
[----:B------:R-:W2:Y:S01]  /*3d750*/  LDL.LU R20, [R1+0x130] ;  /* 0x0001300001147983 */ /* 0x000ea20000300800 */
[----:B------:R-:W3:Y:S02]  /*3d760*/  LDL.LU R21, [R1+0x134] ;  /* 0x0001340001157983 */ /* 0x000ee40000300800 */
[----:B------:R-:W3:Y:S02]  /*3d770*/  LDL.LU R22, [R1+0x138] ;  /* 0x0001380001167983 */ /* 0x000ee40000300800 */
[----:B------:R-:W3:Y:S01]  /*3d780*/  LDL.LU R23, [R1+0x13c] ;  /* 0x00013c0001177983 */ /* 0x000ee20000300800 */
[----:B----4-:R-:W-:Y:S01]  /*3d790*/  STL.64 [R1+0x3818], R26 ;  /* 0x0038181a01007387 */ /* 0x010fe20000100a00 */
[----:B--2---:R0:W-:Y:S03]  /*3d7a0*/  STL.64 [R1+0x3810], R24 ;  /* 0x0038101801007387 */ /* 0x0041e60000100a00 */
[----:B0-----:R-:W2:Y:S01]  /*3d7b0*/  LDL.LU.64 R24, [R1+0x50] ;  /* 0x0000500001187983 */ /* 0x001ea20000300a00 */
[----:B------:R-:W4:Y:S02]  /*3d7c0*/  LDL.LU.64 R26, [R1+0x58] ;  /* 0x00005800011a7983 */ /* 0x000f240000300a00 */
[----:B------:R0:W-:Y:S02]  /*3d7d0*/  STL [R1+0x37a8], R16 ;  /* 0x0037a81001007387 */ /* 0x0001e40000100800 */
[----:B------:R1:W-:Y:S01]  /*3d7e0*/  STL [R1+0x37a4], R17 ;  /* 0x0037a41101007387 */ /* 0x0003e20000100800 */
[----:B------:R-:W-:Y:S01]  /*3d7f0*/  STL [R1+0x37a0], R18 ;  /* 0x0037a01201007387 */ /* 0x000fe20000100800 */
[----:B0-----:R-:W-:Y:S01]  /*3d800*/  MOV R16, R3 ;  /* 0x0000000300107202 */ /* 0x001fe20000000f00 */
[----:B-1----:R-:W-:-:S02]  /*3d810*/  IMAD.MOV.U32 R17, RZ, RZ, R2 ;  /* 0x000000ffff117224 */ /* 0x002fc400078e0002 */
[----:B------:R-:W2:Y:S01]  /*3d820*/  LDL.LU R3, [R1+0x388c] ;  /* 0x00388c0001037983 */ /* 0x000ea20000300800 */
[----:B------:R-:W2:Y:S04]  /*3d830*/  LDL.LU R2, [R1+0x3888] ;  /* 0x0038880001027983 */ /* 0x000ea80000300800 */
[----:B---3--:R-:W-:Y:S01]  /*3d840*/  HMMA.16816.F32.BF16 R8, R8, R16, R4 ;  /* 0x000000100808723c */ /* 0x008fe20000041804 */
[----:B------:R-:W2:Y:S01]  /*3d850*/  LDL.LU.64 R6, [R1+0x3880] ;  /* 0x0038800001067983 */ /* 0x000ea20000300a00 */
[----:B------:R-:W2:Y:S11]  /*3d860*/  LDL.LU.64 R4, [R1+0x3878] ;  /* 0x0038780001047983 */ /* 0x000eb60000300a00 */
[----:B------:R-:W-:Y:S10]  /*3d870*/  @!UPT UIADD3 URZ, URZ, URZ, URZ ;  /* 0x0000003f3f3ff290 */ /* 0x000ff4000fffe03f */
[----:B------:R-:W-:Y:S01]  /*3d880*/  STL [R1+0x90], R8 ;  /* 0x0000900801007387 */ /* 0x000fe20000100800 */
[----:B------:R-:W-:Y:S01]  /*3d890*/  MOV R0, R9 ;  /* 0x0000000900007202 */ /* 0x000fe20000000f00 */
[----:B------:R2:W-:Y:S01]  /*3d8a0*/  STL [R1+0x9c], R11 ;  /* 0x00009c0b01007387 */ /* 0x0005e20000100800 */
[----:B------:R-:W-:Y:S01]  /*3d8b0*/  MOV R28, R10 ;  /* 0x0000000a001c7202 */ /* 0x000fe20000000f00 */
[----:B----4-:R0:W-:Y:S01]  /*3d8c0*/  STL.64 [R1+0x3850], R26 ;  /* 0x0038501a01007387 */ /* 0x0101e20000100a00 */
[----:B--2---:R-:W-:Y:S07]  /*3d8d0*/  HMMA.16816.F32.BF16 R8, R4, R24, R12 ;  /* 0x000000180408723c */ /* 0x004fee000004180c */
[----:B------:R-:W-:-:S02]  /*3d8e0*/  IMAD.MOV.U32 R24, RZ, RZ, R3 ;  /* 0x000000ffff187224 */ /* 0x000fc400078e0003 */
[----:B------:R-:W2:Y:S01]  /*3d8f0*/  LDL.LU R3, [R1+0x3870] ;  /* 0x0038700001037983 */ /* 0x000ea20000300800 */
[----:B------:R-:W3:Y:S02]  /*3d900*/  LDL.LU R25, [R1+0x114] ;  /* 0x0001140001197983 */ /* 0x000ee40000300800 */
[----:B0-----:R-:W3:Y:S02]  /*3d910*/  LDL.LU R26, [R1+0x118] ;  /* 0x00011800011a7983 */ /* 0x001ee40000300800 */
[----:B------:R-:W3:Y:S09]  /*3d920*/  LDL.LU R27, [R1+0x11c] ;  /* 0x00011c00011b7983 */ /* 0x000ef20000300800 */
[----:B------:R-:W-:Y:S01]  /*3d930*/  STL.64 [R1+0x3730], R10 ;  /* 0x0037300a01007387 */ /* 0x000fe20000100a00 */
[----:B------:R0:W-:Y:S03]  /*3d940*/  STL.64 [R1+0x3728], R8 ;  /* 0x0037280801007387 */ /* 0x0001e60000100a00 */
[----:B0-----:R-:W4:Y:S01]  /*3d950*/  LDL.LU.64 R8, [R1+0x60] ;  /* 0x0000600001087983 */ /* 0x001f220000300a00 */
[----:B------:R-:W3:Y:S03]  /*3d960*/  LDL.LU.64 R10, [R1+0x68] ;  /* 0x00006800010a7983 */ /* 0x000ee60000300a00 */
[----:B--2---:R-:W0:Y:S02]  /*3d970*/  LDSM.16.MT88.4 R12, [R3+0x2c800] ;  /* 0x02c80000030c783b */ /* 0x004e240000004200 */
[----:B0-----:R-:W-:-:S02]  /*3d980*/  MOV R17, R14 ;  /* 0x0000000e00117202 */ /* 0x001fc40000000f00 */
[----:B------:R0:W-:Y:S01]  /*3d990*/  STL [R1], R12 ;  /* 0x0000000c01007387 */ /* 0x0001e20000100800 */
[----:B------:R-:W-:Y:S01]  /*3d9a0*/  IMAD.MOV.U32 R18, RZ, RZ, R15 ;  /* 0x000000ffff127224 */ /* 0x000fe200078e000f */
[----:B------:R-:W-:Y:S01]  /*3d9b0*/  MOV R16, R13 ;  /* 0x0000000d00107202 */ /* 0x000fe20000000f00 */
[----:B------:R-:W2:Y:S01]  /*3d9c0*/  LDL.LU.64 R14, [R1+0x3868] ;  /* 0x00386800010e7983 */ /* 0x000ea20000300a00 */
[----:B0-----:R-:W2:Y:S02]  /*3d9d0*/  LDL.LU.64 R12, [R1+0x3860] ;  /* 0x00386000010c7983 */ /* 0x001ea40000300a00 */
[----:B------:R-:W-:Y:S02]  /*3d9e0*/  STL [R1+0x3828], R18 ;  /* 0x0038281201007387 */ /* 0x000fe40000100800 */
[----:B------:R0:W-:Y:S02]  /*3d9f0*/  STL.64 [R1+0x3820], R16 ;  /* 0x0038201001007387 */ /* 0x0001e40000100a00 */
[----:B0-----:R-:W3:Y:S01]  /*3da00*/  LDL.LU R16, [R1+0xf0] ;  /* 0x0000f00001107983 */ /* 0x001ee20000300800 */
[----:B------:R-:W3:Y:S02]  /*3da10*/  LDL.LU R17, [R1+0xf4] ;  /* 0x0000f40001117983 */ /* 0x000ee40000300800 */
[----:B------:R-:W3:Y:S02]  /*3da20*/  LDL.LU R18, [R1+0xf8] ;  /* 0x0000f80001127983 */ /* 0x000ee40000300800 */
[----:B------:R-:W3:Y:S01]  /*3da30*/  LDL.LU R19, [R1+0xfc] ;  /* 0x0000fc0001137983 */ /* 0x000ee20000300800 */
[C---:B--2---:R-:W-:Y:S11]  /*3da40*/  HMMA.16816.F32.BF16 R20, R4.reuse, R12, R20 ;  /* 0x0000000c0414723c */ /* 0x044ff60000041814 */
[----:B------:R-:W-:Y:S11]  /*3da50*/  @!UPT UIADD3 URZ, URZ, URZ, URZ ;  /* 0x0000003f3f3ff290 */ /* 0x000ff6000fffe03f */
[----:B------:R-:W-:Y:S01]  /*3da60*/  @!UPT UIADD3 URZ, URZ, URZ, URZ ;  /* 0x0000003f3f3ff290 */ /* 0x000fe2000fffe03f */
[----:B------:R0:W-:Y:S01]  /*3da70*/  STL.64 [R1+0x1a0], R20 ;  /* 0x0001a01401007387 */ /* 0x0001e20000100a00 */
[----:B------:R3:W-:Y:S03]  /*3da80*/  STL [R1+0x1a8], R22 ;  /* 0x0001a81601007387 */ /* 0x0007e60000100800 */
[----:B0-----:R-:W3:Y:S01]  /*3da90*/  LDL.LU.64 R20, [R1+0x3858] ;  /* 0x0038580001147983 */ /* 0x001ee20000300a00 */
[----:B------:R-:W-:Y:S02]  /*3daa0*/  MOV R29, R23 ;  /* 0x00000017001d7202 */ /* 0x000fe40000000f00 */
[C---:B---3--:R-:W-:Y:S01]  /*3dab0*/  HMMA.16816.F32.BF16 R20, R4.reuse, R20, R24 ;  /* 0x000000140414723c */ /* 0x048fe20000041818 */
[----:B------:R-:W2:Y:S11]  /*3dac0*/  LDL.LU.64 R26, [R1+0x3850] ;  /* 0x00385000011a7983 */ /* 0x000eb60000300a00 */
[----:B------:R-:W-:Y:S11]  /*3dad0*/  @!UPT UIADD3 URZ, URZ, URZ, URZ ;  /* 0x0000003f3f3ff290 */ /* 0x000ff6000fffe03f */
        /* <DEDUP_REMOVED lines=9> */
[----:B------:R0:W-:Y:S03]  /*3db70*/  STL.64 [R1+0x198], R6 ;  /* 0x0001980601007387 */ /* 0x0001e60000100a00 */
[----:B0-----:R-:W4:Y:S04]  /*3db80*/  LDL R6, [R1+0x78] ;  /* 0x0000780001067983 */ /* 0x001f280000100800 */
[----:B------:R-:W4:Y:S01]  /*3db90*/  LDL R7, [R1+0x7c] ;  /* 0x00007c0001077983 */ /* 0x000f220000100800 */
[----:B--2---:R-:W-:Y:S01]  /*3dba0*/  MOV R5, R26 ;  /* 0x0000001a00057202 */ /* 0x004fe20000000f00 */
[----:B------:R-:W-:Y:S01]  /*3dbb0*/  IMAD.MOV.U32 R4, RZ, RZ, R27 ;  /* 0x000000ffff047224 */ /* 0x000fe200078e001b */
[C---:B---3--:R-:W-:Y:S11]  /*3dbc0*/  HMMA.16816.F32.BF16 R16, R20.reuse, R26, R16 ;  /* 0x0000001a1410723c */ /* 0x048ff60000041810 */
[----:B------:R-:W-:Y:S11]  /*3dbd0*/  @!UPT UIADD3 URZ, URZ, URZ, URZ ;  /* 0x0000003f3f3ff290 */ /* 0x000ff6000fffe03f */
[----:B------:R-:W-:Y:S01]  /*3dbe0*/  @!UPT UIADD3 URZ, URZ, URZ, URZ ;  /* 0x0000003f3f3ff290 */ /* 0x000fe2000fffe03f */
[----:B------:R-:W-:Y:S01]  /*3dbf0*/  STL.64 [R1+0x180], R16 ;  /* 0x0001801001007387 */ /* 0x000fe20000100a00 */
[----:B------:R0:W-:Y:S03]  /*3dc00*/  STL.64 [R1+0x188], R18 ;  /* 0x0001881201007387 */ /* 0x0001e60000100a00 */
[----:B0-----:R-:W2:Y:S01]  /*3dc10*/  LDL.LU R18, [R1+0x3828] ;  /* 0x0038280001127983 */ /* 0x001ea20000300800 */
[----:B------:R-:W3:Y:S02]  /*3dc20*/  LDL.LU.64 R16, [R1+0x3820] ;  /* 0x0038200001107983 */ /* 0x000ee40000300a00 */
        /* <DEDUP_REMOVED lines=15> */
[----:B0-----:R-:W4:Y:S01]  /*3dd20*/  LDL.LU.64 R14, [R1+0x37e8] ;  /* 0x0037e800010e7983 */ /* 0x001f220000300a00 */
[----:B------:R-:W4:Y:S02]  /*3dd30*/  LDL.LU.64 R12, [R1+0x37e0] ;  /* 0x0037e000010c7983 */ /* 0x000f240000300a00 */
[----:B----4-:R-:W-:Y:S01]  /*3dd40*/  HMMA.16816.F32.BF16 R20, R20, R10, R12 ;  /* 0x0000000a1414723c */ /* 0x010fe2000004180c */
[----:B------:R-:W2:Y:S01]  /*3dd50*/  LDL.LU.64 R14, [R1+0x37d8] ;  /* 0x0037d800010e7983 */ /* 0x000ea20000300a00 */
[----:B------:R-:W2:Y:S02]  /*3dd60*/  LDL.LU.64 R12, [R1+0x37d0] ;  /* 0x0037d000010c7983 */ /* 0x000ea40000300a00 */
[----:B------:R0:W-:Y:S02]  /*3dd70*/  STL.64 [R1+0x3790], R10 ;  /* 0x0037900a01007387 */ /* 0x0001e40000100a00 */
[----:B0-----:R-:W4:Y:S11]  /*3dd80*/  LDL.LU.64 R10, [R1+0x88] ;  /* 0x00008800010a7983 */ /* 0x001f360000300a00 */
[----:B------:R-:W-:Y:S06]  /*3dd90*/  @!UPT UIADD3 URZ, URZ, URZ, URZ ;  /* 0x0000003f3f3ff290 */ /* 0x000fec000fffe03f */
[----:B------:R-:W-:Y:S01]  /*3dda0*/  STL.64 [R1+0x170], R20 ;  /* 0x0001701401007387 */ /* 0x000fe20000100a00 */
[----:B------:R0:W-:Y:S02]  /*3ddb0*/  STL.64 [R1+0x178], R22 ;  /* 0x0001781601007387 */ /* 0x0001e40000100a00 */
[----:B0-----:R-:W-:Y:S02]  /*3ddc0*/  MOV R22, R5 ;  /* 0x0000000500167202 */ /* 0x001fe40000000f00 */
[----:B------:R-:W-:-:S07]  /*3ddd0*/  MOV R23, R4 ;  /* 0x0000000400177202 */ /* 0x000fce0000000f00 */
[C---:B--2---:R-:W-:Y:S11]  /*3dde0*/  HMMA.16816.F32.BF16 R24, R12.reuse, R22, R24 ;  /* 0x000000160c18723c */ /* 0x044ff60000041818 */
[----:B------:R-:W-:Y:S11]  /*3ddf0*/  @!UPT UIADD3 URZ, URZ, URZ, URZ ;  /* 0x0000003f3f3ff290 */ /* 0x000ff6000fffe03f */
[----:B------:R-:W-:Y:S01]  /*3de00*/  @!UPT UIADD3 URZ, URZ, URZ, URZ ;  /* 0x0000003f3f3ff290 */ /* 0x000fe2000fffe03f */
[----:B------:R-:W-:Y:S01]  /*3de10*/  STL.64 [R1+0x160], R24 ;  /* 0x0001601801007387 */ /* 0x000fe20000100a00 */
[----:B------:R0:W-:Y:S03]  /*3de20*/  STL.64 [R1+0x168], R26 ;  /* 0x0001681a01007387 */ /* 0x0001e60000100a00 */
[----:B0-----:R-:W4:Y:S01]  /*3de30*/  LDL.LU.64 R26, [R1+0x37c8] ;  /* 0x0037c800011a7983 */ /* 0x001f220000300a00 */
[----:B------:R-:W4:Y:S02]  /*3de40*/  LDL.LU.64 R24, [R1+0x37c0] ;  /* 0x0037c00001187983 */ /* 0x000f240000300a00 */
[----:B------:R-:W2:Y:S01]  /*3de50*/  LDL R19, [R1+0x1f34] ;  /* 0x001f340001137983 */ /* 0x000ea20000100800 */
[C---:B----4-:R-:W-:Y:S11]  /*3de60*/  HMMA.16816.F32.BF16 R24, R12.reuse, R10, R24 ;  /* 0x0000000a0c18723c */ /* 0x050ff60000041818 */
[----:B------:R-:W-:Y:S11]  /*3de70*/  @!UPT UIADD3 URZ, URZ, URZ, URZ ;  /* 0x0000003f3f3ff290 */ /* 0x000ff6000fffe03f */
[----:B------:R-:W-:Y:S01]  /*3de80*/  @!UPT UIADD3 URZ, URZ, URZ, URZ ;  /* 0x0000003f3f3ff290 */ /* 0x000fe2000fffe03f */
[----:B------:R-:W-:Y:S01]  /*3de90*/  STL.64 [R1+0x150], R24 ;  /* 0x0001501801007387 */ /* 0x000fe20000100a00 */
[----:B------:R0:W-:Y:S03]  /*3dea0*/  STL.64 [R1+0x158], R26 ;  /* 0x0001581a01007387 */ /* 0x0001e60000100a00 */
[----:B0-----:R-:W4:Y:S01]  /*3deb0*/  LDL.LU.64 R26, [R1+0x37b8] ;  /* 0x0037b800011a7983 */ /* 0x001f220000300a00 */
[----:B------:R-:W4:Y:S02]  /*3dec0*/  LDL.LU.64 R24, [R1+0x37b0] ;  /* 0x0037b00001187983 */ /* 0x000f240000300a00 */
[----:B------:R-:W-:Y:S01]  /*3ded0*/  IMAD.MOV.U32 R21, RZ, RZ, R10 ;  /* 0x000000ffff157224 */ /* 0x000fe200078e000a */
[----:B------:R-:W-:Y:S01]  /*3dee0*/  MOV R20, R11 ;  /* 0x0000000b00147202 */ /* 0x000fe20000000f00 */
[----:B------:R-:W-:Y:S04]  /*3def0*/  STL.64 [R1+0x3788], R22 ;  /* 0x0037881601007387 */ /* 0x000fe80000100a00 */
[----:B--2---:R-:W-:Y:S04]  /*3df00*/  LDSM.16.M88.4 R8, [R19+0x300] ;  /* 0x000300001308783b */ /* 0x004fe80000000200 */
[----:B------:R0:W-:Y:S04]  /*3df10*/  STL.64 [R1+0x3780], R20 ;  /* 0x0037801401007387 */ /* 0x0001e80000100a00 */
[----:B0-----:R-:W2:Y:S01]  /*3df20*/  LDL.LU R20, [R1+0x40] ;  /* 0x0000400001147983 */ /* 0x001ea20000300800 */
[----:B----4-:R-:W-:Y:S03]  /*3df30*/  HMMA.16816.F32.BF16 R4, R12, R6, R24 ;  /* 0x000000060c04723c */ /* 0x010fe60000041818 */
[----:B------:R-:W0:Y:S11]  /*3df40*/  LDSM.16.MT88.4 R24, [R2+0x2d000] ;  /* 0x02d000000218783b */ /* 0x000e360000004200 */
[----:B------:R-:W-:Y:S09]  /*3df50*/  @!UPT UIADD3 URZ, URZ, URZ, URZ ;  /* 0x0000003f3f3ff290 */ /* 0x000ff2000fffe03f */
[----:B------:R-:W-:Y:S01]  /*3df60*/  STL.64 [R1+0x140], R4 ;  /* 0x0001400401007387 */ /* 0x000fe20000100a00 */
[----:B------:R-:W-:Y:S02]  /*3df70*/  STL.64 [R1+0x148], R6 ;  /* 0x0001480601007387 */ /* 0x000fe40000100a00 */
[----:B------:R-:W2:Y:S02]  /*3df80*/  LDL.LU R21, [R1+0x44] ;  /* 0x0000440001157983 */ /* 0x000ea40000300800 */
[----:B------:R-:W2:Y:S01]  /*3df90*/  LDL.LU R22, [R1+0x48] ;  /* 0x0000480001167983 */ /* 0x000ea20000300800 */
[----:B------:R-:W2:Y:S01]  /*3dfa0*/  LDL.LU R23, [R1+0x4c] ;  /* 0x00004c0001177983 */ /* 0x000ea20000300800 */
[----:B------:R-:W-:Y:S03]  /*3dfb0*/  STL [R1+0x3720], R2 ;  /* 0x0037200201007387 */ /* 0x000fe60000100800 */
[----:B0-----:R-:W-:Y:S01]  /*3dfc0*/  STL.64 [R1+0x36f8], R26 ;  /* 0x0036f81a01007387 */ /* 0x001fe20000100a00 */
[----:B------:R0:W-:Y:S03]  /*3dfd0*/  STL.64 [R1+0x36f0], R24 ;  /* 0x0036f01801007387 */ /* 0x0001e60000100a00 */
[----:B0-----:R-:W4:Y:S01]  /*3dfe0*/  LDL.LU R24, [R1] ;  /* 0x0000000001187983 */ /* 0x001f220000300800 */
[----:B---3--:R-:W-:-:S02]  /*3dff0*/  MOV R25, R16 ;  /* 0x0000001000197202 */ /* 0x008fc40000000f00 */
[----:B------:R-:W3:Y:S02]  /*3e000*/  LDL.LU R16, [R1+0x37a8] ;  /* 0x0037a80001107983 */ /* 0x000ee40000300800 */
[----:B------:R-:W-:Y:S01]  /*3e010*/  IMAD.MOV.U32 R26, RZ, RZ, R17 ;  /* 0x000000ffff1a7224 */ /* 0x000fe200078e0011 */
[----:B------:R-:W-:Y:S01]  /*3e020*/  MOV R27, R18 ;  /* 0x00000012001b7202 */ /* 0x000fe20000000f00 */
[----:B------:R-:W2:Y:S01]  /*3e030*/  LDL.LU R17, [R1+0x37a4] ;  /* 0x0037a40001117983 */ /* 0x000ea20000300800 */
[----:B------:R-:W2:Y:S02]  /*3e040*/  LDL.LU R18, [R1+0x37a0] ;  /* 0x0037a00001127983 */ /* 0x000ea40000300800 */
[----:B------:R-:W2:Y:S02]  /*3e050*/  LDL.LU R4, [R1+0xa0] ;  /* 0x0000a00001047983 */ /* 0x000ea40000300800 */
[----:B------:R-:W2:Y:S01]  /*3e060*/  LDL.LU R5, [R1+0xa4] ;  /* 0x0000a40001057983 */ /* 0x000ea20000300800 */
[----:B------:R-:W2:Y:S01]  /*3e070*/  LDL.LU R6, [R1+0xa8] ;  /* 0x0000a80001067983 */ /* 0x000ea20000300800 */
[----:B------:R-:W2:Y:S02]  /*3e080*/  LDL.LU R7, [R1+0xac] ;  /* 0x0000ac0001077983 */ /* 0x000ea40000300800 */
[----:B------:R0:W-:Y:S02]  /*3e090*/  STL.64 [R1+0x3740], R26 ;  /* 0x0037401a01007387 */ /* 0x0001e40000100a00 */
[----:B0-----:R-:W-:Y:S01]  /*3e0a0*/  IMAD.MOV.U32 R26, RZ, RZ, R28 ;  /* 0x000000ffff1a7224 */ /* 0x001fe200078e001c */
[----:B----4-:R0:W-:Y:S04]  /*3e0b0*/  STL.64 [R1+0x3738], R24 ;  /* 0x0037381801007387 */ /* 0x0101e80000100a00 */
[----:B0-----:R-:W4:Y:S01]  /*3e0c0*/  LDL.LU R24, [R1+0x90] ;  /* 0x0000900001187983 */ /* 0x001f220000300800 */
[----:B------:R-:W-:-:S02]  /*3e0d0*/  MOV R25, R0 ;  /* 0x0000000000197202 */ /* 0x000fc40000000f00 */
[----:B------:R-:W2:Y:S02]  /*3e0e0*/  LDL.LU R0, [R1+0x379c] ;  /* 0x00379c0001007983 */ /* 0x000ea40000300800 */
[----:B------:R-:W2:Y:S01]  /*3e0f0*/  LDL.LU R28, [R1+0x3798] ;  /* 0x00379800011c7983 */ /* 0x000ea20000300800 */
[----:B------:R-:W2:Y:S04]  /*3e100*/  LDL.LU R27, [R1+0x9c] ;  /* 0x00009c00011b7983 */ /* 0x000ea80000300800 */
[----:B--2---:R0:W-:Y:S01]  /*3e110*/  STL.64 [R1+0x3750], R26 ;  /* 0x0037501a01007387 */ /* 0x0041e20000100a00 */
[----:B----4-:R1:W-:Y:S03]  /*3e120*/  STL.64 [R1+0x3748], R24 ;  /* 0x0037481801007387 */ /* 0x0103e60000100a00 */
[----:B0-----:R-:W2:Y:S04]  /*3e130*/  LDL.LU.64 R26, [R1+0x78] ;  /* 0x00007800011a7983 */ /* 0x001ea80000300a00 */
[----:B--2---:R-:W-:Y:S01]  /*3e140*/  STL.64 [R1+0x3760], R26 ;  /* 0x0037601a01007387 */ /* 0x004fe20000100a00 */
[----:B-1----:R-:W2:Y:S02]  /*3e150*/  LDL.LU R24, [R1+0xe0] ;  /* 0x0000e00001187983 */ /* 0x002ea40000300800 */
[----:B------:R-:W2:Y:S02]  /*3e160*/  LDL.LU R25, [R1+0xe4] ;  /* 0x0000e40001197983 */ /* 0x000ea40000300800 */
[----:B------:R-:W-:Y:S01]  /*3e170*/  STL.64 [R1+0x30], R8 ;  /* 0x0000300801007387 */ /* 0x000fe20000100a00 */
[----:B------:R0:W-:Y:S04]  /*3e180*/  STL.64 [R1+0x38], R10 ;  /* 0x0000380a01007387 */ /* 0x0001e80000100a00 */
[----:B0-----:R-:W4:Y:S01]  /*3e190*/  LDL.LU.64 R10, [R1+0x3790] ;  /* 0x00379000010a7983 */ /* 0x001f220000300a00 */
[----:B------:R-:W-:-:S02]  /*3e1a0*/  MOV R27, R0 ;  /* 0x00000000001b7202 */ /* 0x000fc40000000f00 */
[----:B------:R-:W-:Y:S01]  /*3e1b0*/  MOV R26, R28 ;  /* 0x0000001c001a7202 */ /* 0x000fe20000000f00 */
[----:B------:R-:W-:Y:S02]  /*3e1c0*/  MOV R0, R9 ;  /* 0x0000000900007202 */ /* 0x000fe40000000f00 */
[----:B------:R-:W-:-:S03]  /*3e1d0*/  IMAD.MOV.U32 R28, RZ, RZ, R8 ;  /* 0x000000ffff1c7224 */ /* 0x000fc600078e0008 */
[----:B------:R-:W-:Y:S02]  /*3e1e0*/  STL [R1+0x371c], R0 ;  /* 0x00371c0001007387 */ /* 0x000fe40000100800 */
[----:B------:R-:W-:Y:S01]  /*3e1f0*/  STL [R1+0x3718], R28 ;  /* 0x0037181c01007387 */ /* 0x000fe20000100800 */
[----:B------:R-:W-:Y:S01]  /*3e200*/  MOV R9, R18 ;  /* 0x0000001200097202 */ /* 0x000fe20000000f00 */
[----:B----4-:R-:W-:Y:S01]  /*3e210*/  HMMA.16816.F32.BF16 R12, R12, R10, R20 ;  /* 0x0000000a0c0c723c */ /* 0x010fe20000041814 */
[----:B------:R-:W0:Y:S04]  /*3e220*/  LDSM.16.M88.4 R20, [R19+0x8300] ;  /* 0x008300001314783b */ /* 0x000e280000000200 */
[----:B------:R1:W-:Y:S01]  /*3e230*/  STL.64 [R1+0x3758], R10 ;  /* 0x0037580a01007387 */ /* 0x0003e20000100a00 */
[----:B------:R-:W4:Y:S11]  /*3e240*/  LDL.LU R8, [R1+0xd0] ;  /* 0x0000d00001087983 */ /* 0x000f360000300800 */
[----:B------:R-:W-:Y:S06]  /*3e250*/  @!UPT UIADD3 URZ, URZ, URZ, URZ ;  /* 0x0000003f3f3ff290 */ /* 0x000fec000fffe03f */
[----:B------:R-:W-:Y:S01]  /*3e260*/  STL.64 [R1+0x120], R12 ;  /* 0x0001200c01007387 */ /* 0x000fe20000100a00 */
[----:B------:R2:W-:Y:S02]  /*3e270*/  STL.64 [R1+0x128], R14 ;  /* 0x0001280e01007387 */ /* 0x0005e40000100a00 */
[----:B-1----:R-:W-:Y:S01]  /*3e280*/  IMAD.MOV.U32 R10, RZ, RZ, R17 ;  /* 0x000000ffff0a7224 */ /* 0x002fe200078e0011 */
[----:B---3--:R-:W-:Y:S01]  /*3e290*/  MOV R11, R16 ;  /* 0x00000010000b7202 */ /* 0x008fe20000000f00 */
[----:B--2---:R-:W2:Y:S04]  /*3e2a0*/  LDL R15, [R1+0x1f40] ;  /* 0x001f4000010f7983 */ /* 0x004ea80000100800 */
[----:B0-----:R-:W-:Y:S01]  /*3e2b0*/  STL.64 [R1+0x10], R20 ;  /* 0x0000101401007387 */ /* 0x001fe20000100a00 */
[----:B------:R-:W-:Y:S02]  /*3e2c0*/  STL.64 [R1+0x18], R22 ;  /* 0x0000181601007387 */ /* 0x000fe40000100a00 */
[----:B------:R-:W0:Y:S02]  /*3e2d0*/  LDSM.16.M88.4 R20, [R19+0x10300] ;  /* 0x010300001314783b */ /* 0x000e240000000200 */
[----:B------:R-:W1:Y:S01]  /*3e2e0*/  LDSM.16.M88.4 R16, [R19+0x18300] ;  /* 0x018300001310783b */ /* 0x000e620000000200 */
[----:B0-----:R-:W-:-:S03]  /*3e2f0*/  MOV R0, R20 ;  /* 0x0000001400007202 */ /* 0x001fc60000000f00 */
[----:B------:R-:W-:Y:S01]  /*3e300*/  STL.64 [R1+0x20], R20 ;  /* 0x0000201401007387 */ /* 0x000fe20000100a00 */
[----:B------:R0:W-:Y:S02]  /*3e310*/  STL.64 [R1+0x28], R22 ;  /* 0x0000281601007387 */ /* 0x0001e40000100a00 */
[----:B------:R-:W-:Y:S01]  /*3e320*/  IMAD.MOV.U32 R28, RZ, RZ, R21 ;  /* 0x000000ffff1c7224 */ /* 0x000fe200078e0015 */
[----:B0-----:R-:W3:Y:S01]  /*3e330*/  LDL.LU.64 R22, [R1+0x3788] ;  /* 0x0037880001167983 */ /* 0x001ee20000300a00 */
[----:B------:R-:W2:Y:S02]  /*3e340*/  LDL.LU.64 R20, [R1+0x3780] ;  /* 0x0037800001147983 */ /* 0x000ea40000300a00 */
[----:B------:R-:W-:Y:S02]  /*3e350*/  STL [R1+0x3724], R0 ;  /* 0x0037240001007387 */ /* 0x000fe40000100800 */
[----:B-1----:R-:W-:Y:S01]  /*3e360*/  STL.64 [R1+0x40], R16 ;  /* 0x0000401001007387 */ /* 0x002fe20000100a00 */
[----:B------:R0:W-:Y:S04]  /*3e370*/  STL.64 [R1+0x48], R18 ;  /* 0x0000481201007387 */ /* 0x0001e80000100a00 */
[----:B0-----:R-:W3:Y:S01]  /*3e380*/  LDL.LU.64 R18, [R1+0x3778] ;  /* 0x0037780001127983 */ /* 0x001ee20000300a00 */
[----:B------:R-:W3:Y:S02]  /*3e390*/  LDL.LU.64 R16, [R1+0x3770] ;  /* 0x0037700001107983 */ /* 0x000ee40000300a00 */
[----:B---3--:R-:W-:Y:S01]  /*3e3a0*/  HMMA.16816.F32.BF16 R4, R16, R22, R4 ;  /* 0x000000161004723c */ /* 0x008fe20000041804 */
[----:B--2---:R-:W-:Y:S11]  /*3e3b0*/  MOV R14, R21 ;  /* 0x00000015000e7202 */ /* 0x004ff60000000f00 */
[----:B------:R-:W-:Y:S11]  /*3e3c0*/  @!UPT UIADD3 URZ, URZ, URZ, URZ ;  /* 0x0000003f3f3ff290 */ /* 0x000ff6000fffe03f */
[----:B------:R-:W-:Y:S01]  /*3e3d0*/  STL.64 [R1+0x130], R4 ;  /* 0x0001300401007387 */ /* 0x000fe20000100a00 */
[----:B------:R-:W-:Y:S02]  /*3e3e0*/  STL.64 [R1+0x138], R6 ;  /* 0x0001380601007387 */ /* 0x000fe40000100a00 */
[----:B------:R-:W0:Y:S04]  /*3e3f0*/  LDSM.16.MT88.4 R4, [R15+0x2d000] ;  /* 0x02d000000f04783b */ /* 0x000e280000004200 */
[----:B------:R1:W-:Y:S02]  /*3e400*/  STL [R1+0x36e8], R15 ;  /* 0x0036e80f01007387 */ /* 0x0003e40000100800 */
[----:B-1----:R-:W-:-:S07]  /*3e410*/  MOV R15, R20 ;  /* 0x00000014000f7202 */ /* 0x002fce0000000f00 */
[----:B------:R-:W-:Y:S01]  /*3e420*/  HMMA.16816.F32.BF16 R24, R16, R14, R24 ;  /* 0x0000000e1018723c */ /* 0x000fe20000041818 */
[----:B0-----:R-:W-:Y:S01]  /*3e430*/  STL.64 [R1+0x36d0], R6 ;  /* 0x0036d00601007387 */ /* 0x001fe20000100a00 */
[----:B------:R0:W-:Y:S03]  /*3e440*/  STL.64 [R1+0x36c8], R4 ;  /* 0x0036c80401007387 */ /* 0x0001e60000100a00 */
[----:B0-----:R-:W2:Y:S01]  /*3e450*/  LDL.LU R4, [R1+0x1a0] ;  /* 0x0001a00001047983 */ /* 0x001ea20000300800 */
[----:B------:R-:W2:Y:S02]  /*3e460*/  LDL.LU R5, [R1+0x1a4] ;  /* 0x0001a40001057983 */ /* 0x000ea40000300800 */
[----:B------:R-:W2:Y:S02]  /*3e470*/  LDL.LU R6, [R1+0x1a8] ;  /* 0x0001a80001067983 */ /* 0x000ea40000300800 */
[----:B------:R-:W-:-:S02]  /*3e480*/  IMAD.MOV.U32 R7, RZ, RZ, R29 ;  /* 0x000000ffff077224 */ /* 0x000fc400078e001d */
[----:B------:R-:W3:Y:S11]  /*3e490*/  LDL.LU R29, [R1+0x3768] ;  /* 0x00376800011d7983 */ /* 0x000ef60000300800 */
[----:B------:R-:W-:Y:S02]  /*3e4a0*/  STL.64 [R1+0x110], R24 ;  /* 0x0001101801007387 */ /* 0x000fe40000100a00 */
[----:B------:R0:W-:Y:S02]  /*3e4b0*/  STL.64 [R1+0x118], R26 ;  /* 0x0001181a01007387 */ /* 0x0001e40000100a00 */
[----:B0-----:R-:W4:Y:S02]  /*3e4c0*/  LDL.LU.64 R26, [R1+0x3760] ;  /* 0x00376000011a7983 */ /* 0x001f240000300a00 */
[----:B----4-:R-:W-:Y:S01]  /*3e4d0*/  HMMA.16816.F32.BF16 R8, R16, R26, R8 ;  /* 0x0000001a1008723c */ /* 0x010fe20000041808 */
[----:B------:R-:W-:-:S02]  /*3e4e0*/  MOV R13, R26 ;  /* 0x0000001a000d7202 */ /* 0x000fc40000000f00 */
[----:B------:R-:W-:Y:S11]  /*3e4f0*/  MOV R12, R27 ;  /* 0x0000001b000c7202 */ /* 0x000ff60000000f00 */
[----:B------:R-:W-:Y:S09]  /*3e500*/  @!UPT UIADD3 URZ, URZ, URZ, URZ ;  /* 0x0000003f3f3ff290 */ /* 0x000ff2000fffe03f */
[----:B------:R-:W-:Y:S01]  /*3e510*/  STL.64 [R1+0x100], R8 ;  /* 0x0001000801007387 */ /* 0x000fe20000100a00 */
[----:B------:R0:W-:Y:S03]  /*3e520*/  STL.64 [R1+0x108], R10 ;  /* 0x0001080a01007387 */ /* 0x0001e60000100a00 */
[----:B0-----:R-:W4:Y:S01]  /*3e530*/  LDL.LU.64 R10, [R1+0x3758] ;  /* 0x00375800010a7983 */ /* 0x001f220000300a00 */
[----:B------:R-:W4:Y:S02]  /*3e540*/  LDL.LU.64 R26, [R1+0x3750] ;  /* 0x00375000011a7983 */ /* 0x000f240000300a00 */
[----:B------:R-:W4:Y:S02]  /*3e550*/  LDL.LU.64 R24, [R1+0x3748] ;  /* 0x0037480001187983 */ /* 0x000f240000300a00 */
[----:B----4-:R-:W-:Y:S01]  /*3e560*/  HMMA.16816.F32.BF16 R16, R16, R10, R24 ;  /* 0x0000000a1010723c */ /* 0x010fe20000041818 */
[----:B------:R-:W4:Y:S01]  /*3e570*/  LDL.LU.64 R26, [R1+0x3740] ;  /* 0x00374000011a7983 */ /* 0x000f220000300a00 */
[----:B------:R-:W4:Y:S02]  /*3e580*/  LDL.LU.64 R24, [R1+0x3738] ;  /* 0x0037380001187983 */ /* 0x000f240000300a00 */
[----:B------:R-:W-:Y:S01]  /*3e590*/  IMAD.MOV.U32 R0, RZ, RZ, R10 ;  /* 0x000000ffff007224 */ /* 0x000fe200078e000a */
[----:B------:R-:W-:Y:S11]  /*3e5a0*/  MOV R2, R11 ;  /* 0x0000000b00027202 */ /* 0x000ff60000000f00 */
[----:B------:R-:W-:Y:S07]  /*3e5b0*/  @!UPT UIADD3 URZ, URZ, URZ, URZ ;  /* 0x0000003f3f3ff290 */ /* 0x000fee000fffe03f */
[----:B------:R-:W-:Y:S01]  /*3e5c0*/  STL.64 [R1+0xf0], R16 ;  /* 0x0000f01001007387 */ /* 0x000fe20000100a00 */
[----:B------:R-:W-:Y:S02]  /*3e5d0*/  STL.64 [R1+0xf8], R18 ;  /* 0x0000f81201007387 */ /* 0x000fe40000100a00 */
[----:B------:R-:W4:Y:S02]  /*3e5e0*/  LDL.LU.64 R10, [R1+0x3730] ;  /* 0x00373000010a7983 */ /* 0x000f240000300a00 */
[----:B------:R-:W4:Y:S01]  /*3e5f0*/  LDL.LU.64 R8, [R1+0x3728] ;  /* 0x0037280001087983 */ /* 0x000f220000300a00 */
[----:B---3--:R-:W0:Y:S04]  /*3e600*/  LDSM.16.MT88.4 R16, [R29+0x2d000] ;  /* 0x02d000001d10783b */ /* 0x008e280000004200 */
[----:B------:R-:W-:Y:S01]  /*3e610*/  STL [R1+0x3678], R29 ;  /* 0x0036781d01007387 */ /* 0x000fe20000100800 */
[C---:B----4-:R-:W-:Y:S03]  /*3e620*/  HMMA.16816.F32.BF16 R8, R24.reuse, R22, R8 ;  /* 0x000000161808723c */ /* 0x050fe60000041808 */
[----:B------:R-:W1:Y:S05]  /*3e630*/  LDSM.16.MT88.4 R20, [R3+0x2d000] ;  /* 0x02d000000314783b */ /* 0x000e6a0000004200 */
[----:B--2---:R-:W-:Y:S11]  /*3e640*/  HMMA.16816.F32.BF16 R4, R24, R14, R4 ;  /* 0x0000000e1804723c */ /* 0x004ff60000041804 */
[----:B------:R-:W-:Y:S04]  /*3e650*/  @!UPT UIADD3 URZ, URZ, URZ, URZ ;  /* 0x0000003f3f3ff290 */ /* 0x000fe8000fffe03f */
[----:B------:R-:W-:Y:S01]  /*3e660*/  STL.64 [R1+0xe0], R8 ;  /* 0x0000e00801007387 */ /* 0x000fe20000100a00 */
[----:B------:R-:W-:Y:S02]  /*3e670*/  STL.64 [R1+0xe8], R10 ;  /* 0x0000e80a01007387 */ /* 0x000fe40000100a00 */
[----:B0-----:R-:W-:Y:S02]  /*3e680*/  STL.64 [R1+0x3670], R18 ;  /* 0x0036701201007387 */ /* 0x001fe40000100a00 */
[----:B------:R-:W-:Y:S01]  /*3e690*/  STL.64 [R1+0x3668], R16 ;  /* 0x0036681001007387 */ /* 0x000fe20000100a00 */
[----:B-1----:R0:W-:Y:S01]  /*3e6a0*/  STL.64 [R1+0x3628], R22 ;  /* 0x0036281601007387 */ /* 0x0021e20000100a00 */
[----:B------:R-:W-:Y:S01]  /*3e6b0*/  STL.64 [R1+0x3620], R20 ;  /* 0x0036201401007387 */ /* 0x000fe20000100a00 */
[----:B0-----:R-:W-:Y:S01]  /*3e6c0*/  MOV R22, R0 ;  /* 0x0000000000167202 */ /* 0x001fe20000000f00 */
[----:B------:R-:W-:Y:S01]  /*3e6d0*/  IMAD.MOV.U32 R23, RZ, RZ, R2 ;  /* 0x000000ffff177224 */ /* 0x000fe200078e0002 */
[----:B------:R-:W2:Y:S01]  /*3e6e0*/  LDL.LU R0, [R1+0x3724] ;  /* 0x0037240001007983 */ /* 0x000ea20000300800 */
[----:B------:R-:W3:Y:S03]  /*3e6f0*/  LDL.LU R2, [R1+0x3720] ;  /* 0x0037200001027983 */ /* 0x000ee60000300800 */
[----:B------:R0:W-:Y:S01]  /*3e700*/  STL.64 [R1+0x3700], R22 ;  /* 0x0037001601007387 */ /* 0x0001e20000100a00 */
[----:B------:R-:W-:Y:S02]  /*3e710*/  STL [R1+0x3618], R3 ;  /* 0x0036180301007387 */ /* 0x000fe40000100800 */
[----:B------:R-:W-:Y:S01]  /*3e720*/  STL [R1+0xd0], R4 ;  /* 0x0000d00401007387 */ /* 0x000fe20000100800 */
[----:B0-----:R-:W-:-:S02]  /*3e730*/  MOV R23, R12 ;  /* 0x0000000c00177202 */ /* 0x001fc40000000f00 */
[----:B------:R-:W-:Y:S01]  /*3e740*/  MOV R22, R13 ;  /* 0x0000000d00167202 */ /* 0x000fe20000000f00 */
[----:B------:R-:W4:Y:S01]  /*3e750*/  LDL.LU R12, [R1+0x180] ;  /* 0x00018000010c7983 */ /* 0x000f220000300800 */
[----:B------:R-:W4:Y:S02]  /*3e760*/  LDL.LU R13, [R1+0x184] ;  /* 0x00018400010d7983 */ /* 0x000f240000300800 */
[----:B------:R-:W2:Y:S02]  /*3e770*/  LDL.LU R14, [R1+0x188] ;  /* 0x00018800010e7983 */ /* 0x000ea40000300800 */
[----:B------:R-:W2:Y:S01]  /*3e780*/  LDL.LU R15, [R1+0x18c] ;  /* 0x00018c00010f7983 */ /* 0x000ea20000300800 */
[----:B------:R-:W-:Y:S02]  /*3e790*/  MOV R17, R7 ;  /* 0x0000000700117202 */ /* 0x000fe40000000f00 */
[----:B------:R-:W-:Y:S01]  /*3e7a0*/  MOV R18, R6 ;  /* 0x0000000600127202 */ /* 0x000fe20000000f00 */
[----:B------:R-:W-:Y:S01]  /*3e7b0*/  IMAD.MOV.U32 R19, RZ, RZ, R5 ;  /* 0x000000ffff137224 */ /* 0x000fe200078e0005 */
[----:B---3--:R-:W0:Y:S04]  /*3e7c0*/  LDSM.16.MT88.4 R8, [R2+0x2d800] ;  /* 0x02d800000208783b */ /* 0x008e280000004200 */
[----:B--2---:R-:W-:Y:S01]  /*3e7d0*/  STL.64 [R1+0x3710], R14 ;  /* 0x0037100e01007387 */ /* 0x004fe20000100a00 */
[----:B----4-:R1:W-:Y:S03]  /*3e7e0*/  STL.64 [R1+0x3708], R12 ;  /* 0x0037080c01007387 */ /* 0x0103e60000100a00 */
[----:B-1----:R-:W2:Y:S01]  /*3e7f0*/  LDL.LU R12, [R1+0x1d0] ;  /* 0x0001d000010c7983 */ /* 0x002ea20000300800 */
[----:B------:R-:W2:Y:S02]  /*3e800*/  LDL.LU R13, [R1+0x1d4] ;  /* 0x0001d400010d7983 */ /* 0x000ea40000300800 */
[----:B------:R-:W2:Y:S02]  /*3e810*/  LDL.LU R14, [R1+0x1d8] ;  /* 0x0001d800010e7983 */ /* 0x000ea40000300800 */
[----:B------:R-:W2:Y:S01]  /*3e820*/  LDL.LU R15, [R1+0x1dc] ;  /* 0x0001dc00010f7983 */ /* 0x000ea20000300800 */
[----:B------:R1:W-:Y:S01]  /*3e830*/  STL [R1+0x3684], R17 ;  /* 0x0036841101007387 */ /* 0x0003e20000100800 */
[----:B------:R3:W-:Y:S02]  /*3e840*/  STL [R1+0x3680], R18 ;  /* 0x0036801201007387 */ /* 0x0007e40000100800 */
[----:B------:R4:W-:Y:S02]  /*3e850*/  STL [R1+0x367c], R19 ;  /* 0x00367c1301007387 */ /* 0x0009e40000100800 */
[----:B------:R-:W2:Y:S01]  /*3e860*/  LDL.LU R16, [R1+0x190] ;  /* 0x0001900001107983 */ /* 0x000ea20000300800 */
[----:B-1----:R-:W2:Y:S01]  /*3e870*/  LDL.LU R17, [R1+0x194] ;  /* 0x0001940001117983 */ /* 0x002ea20000300800 */
[----:B---3--:R-:W3:Y:S02]  /*3e880*/  LDL.LU R18, [R1+0x198] ;  /* 0x0001980001127983 */ /* 0x008ee40000300800 */
[----:B----4-:R-:W3:Y:S02]  /*3e890*/  LDL.LU R19, [R1+0x19c] ;  /* 0x00019c0001137983 */ /* 0x010ee40000300800 */
[----:B0-----:R-:W-:Y:S01]  /*3e8a0*/  STL.64 [R1+0x35d0], R10 ;  /* 0x0035d00a01007387 */ /* 0x001fe20000100a00 */
[----:B------:R0:W-:Y:S04]  /*3e8b0*/  STL.64 [R1+0x35c8], R8 ;  /* 0x0035c80801007387 */ /* 0x0001e80000100a00 */
[----:B0-----:R-:W4:Y:S01]  /*3e8c0*/  LDL.LU R8, [R1+0x40] ;  /* 0x0000400001087983 */ /* 0x001f220000300800 */
[----:B------:R-:W4:Y:S02]  /*3e8d0*/  LDL.LU R9, [R1+0x44] ;  /* 0x0000440001097983 */ /* 0x000f240000300800 */
[----:B------:R-:W-:Y:S01]  /*3e8e0*/  IMAD.MOV.U32 R4, RZ, RZ, R0 ;  /* 0x000000ffff047224 */ /* 0x000fe200078e0000 */
[----:B------:R-:W-:Y:S01]  /*3e8f0*/  MOV R5, R28 ;  /* 0x0000001c00057202 */ /* 0x000fe20000000f00 */
[----:B--2---:R-:W-:Y:S01]  /*3e900*/  HMMA.16816.F32.BF16 R20, R24, R22, R12 ;  /* 0x000000161814723c */ /* 0x004fe2000004180c */
[----:B----4-:R-:W-:Y:S01]  /*3e910*/  STL.64 [R1+0x36d8], R8 ;  /* 0x0036d80801007387 */ /* 0x010fe20000100a00 */
[----:B------:R-:W2:Y:S02]  /*3e920*/  LDL.LU R0, [R1+0x371c] ;  /* 0x00371c0001007983 */ /* 0x000ea40000300800 */
[----:B------:R-:W4:Y:S02]  /*3e930*/  LDL.LU R28, [R1+0x3718] ;  /* 0x00371800011c7983 */ /* 0x000f240000300800 */
[----:B------:R0:W-:Y:S02]  /*3e940*/  STL.64 [R1+0x36e0], R4 ;  /* 0x0036e00401007387 */ /* 0x0001e40000100a00 */
        /* <DEDUP_REMOVED lines=8> */
[----:B------:R-:W-:Y:S01]  /*3e9d0*/  STL [R1+0x3548], R2 ;  /* 0x0035480201007387 */ /* 0x000fe20000100800 */
[----:B------:R-:W2:Y:S02]  /*3e9e0*/  LDL.LU.64 R14, [R1+0x3710] ;  /* 0x00371000010e7983 */ /* 0x000ea40000300a00 */
[----:B------:R-:W2:Y:S02]  /*3e9f0*/  LDL.LU.64 R12, [R1+0x3708] ;  /* 0x00370800010c7983 */ /* 0x000ea40000300a00 */
[----:B------:R-:W-:Y:S01]  /*3ea00*/  STL.64 [R1+0xc0], R20 ;  /* 0x0000c01401007387 */ /* 0x000fe20000100a00 */
[----:B------:R0:W-:Y:S01]  /*3ea10*/  STL [R1+0xc8], R22 ;  /* 0x0000c81601007387 */ /* 0x0001e20000100800 */
[----:B------:R-:W-:-:S03]  /*3ea20*/  MOV R29, R23 ;  /* 0x00000017001d7202 */ /* 0x000fc60000000f00 */
[----:B0-----:R-:W3:Y:S02]  /*3ea30*/  LDL.LU.64 R22, [R1+0x3700] ;  /* 0x0037000001167983 */ /* 0x001ee40000300a00 */
[----:B------:R-:W-:Y:S01]  /*3ea40*/  STL [R1+0x3688], R29 ;  /* 0x0036881d01007387 */ /* 0x000fe20000100800 */
[----:B---3--:R-:W-:Y:S11]  /*3ea50*/  HMMA.16816.F32.BF16 R24, R24, R22, R16 ;  /* 0x000000161818723c */ /* 0x008ff60000041810 */
[----:B------:R-:W-:Y:S11]  /*3ea60*/  @!UPT UIADD3 URZ, URZ, URZ, URZ ;  /* 0x0000003f3f3ff290 */ /* 0x000ff6000fffe03f */
[----:B------:R-:W-:Y:S02]  /*3ea70*/  @!UPT UIADD3 URZ, URZ, URZ, URZ ;  /* 0x0000003f3f3ff290 */ /* 0x000fe4000fffe03f */
[----:B------:R-:W-:Y:S01]  /*3ea80*/  MOV R23, R26 ;  /* 0x0000001a00177202 */ /* 0x000fe20000000f00 */
[----:B------:R-:W-:Y:S02]  /*3ea90*/  IMAD.MOV.U32 R22, RZ, RZ, R27 ;  /* 0x000000ffff167224 */ /* 0x000fe400078e001b */
[----:B------:R-:W-:Y:S01]  /*3eaa0*/  IMAD.MOV.U32 R18, RZ, RZ, R24 ;  /* 0x000000ffff127224 */ /* 0x000fe200078e0018 */
[----:B------:R-:W-:Y:S01]  /*3eab0*/  MOV R19, R25 ;  /* 0x0000001900137202 */ /* 0x000fe20000000f00 */
[----:B------:R-:W3:Y:S01]  /*3eac0*/  LDL.LU.64 R26, [R1+0x36f8] ;  /* 0x0036f800011a7983 */ /* 0x000ee20000300a00 */
[----:B------:R-:W3:Y:S01]  /*3ead0*/  LDL.LU.64 R24, [R1+0x36f0] ;  /* 0x0036f00001187983 */ /* 0x000ee20000300a00 */
[----:B----4-:R-:W-:Y:S02]  /*3eae0*/  MOV R20, R28 ;  /* 0x0000001c00147202 */ /* 0x010fe40000000f00 */
[----:B--2---:R-:W-:Y:S01]  /*3eaf0*/  MOV R21, R0 ;  /* 0x0000000000157202 */ /* 0x004fe20000000f00 */
[----:B------:R-:W-:Y:S01]  /*3eb00*/  STL [R1+0x3698], R22 ;  /* 0x0036981601007387 */ /* 0x000fe20000100800 */
[----:B------:R-:W-:Y:S02]  /*3eb10*/  STL [R1+0x3694], R18 ;  /* 0x0036941201007387 */ /* 0x000fe40000100800 */
[----:B------:R-:W-:Y:S02]  /*3eb20*/  STL [R1+0x3690], R19 ;  /* 0x0036901301007387 */ /* 0x000fe40000100800 */
[----:B------:R-:W2:Y:S01]  /*3eb30*/  LDL.64 R16, [R1+0x10] ;  /* 0x0000100001107983 */ /* 0x000ea20000100a00 */
[----:B------:R3:W-:Y:S02]  /*3eb40*/  STL [R1+0x368c], R23 ;  /* 0x00368c1701007387 */ /* 0x0007e40000100800 */
[C---:B---3--:R-:W-:Y:S02]  /*3eb50*/  HMMA.16816.F32.BF16 R20, R24.reuse, R20, R12 ;  /* 0x000000141814723c */ /* 0x048fe4000004180c */
[----:B------:R-:W3:Y:S06]  /*3eb60*/  LDL.LU R15, [R1+0x36e8] ;  /* 0x0036e800010f7983 */ /* 0x000eec0000300800 */
[----:B--2---:R-:W-:Y:S11]  /*3eb70*/  HMMA.16816.F32.BF16 R4, R24, R16, R4 ;  /* 0x000000101804723c */ /* 0x004ff60000041804 */
[----:B------:R-:W-:Y:S05]  /*3eb80*/  @!UPT UIADD3 URZ, URZ, URZ, URZ ;  /* 0x0000003f3f3ff290 */ /* 0x000fea000fffe03f */
[----:B------:R-:W-:Y:S01]  /*3eb90*/  MOV R0, R23 ;  /* 0x0000001700007202 */ /* 0x000fe20000000f00 */
[----:B------:R-:W-:Y:S01]  /*3eba0*/  IMAD.MOV.U32 R28, RZ, RZ, R22 ;  /* 0x000000ffff1c7224 */ /* 0x000fe200078e0016 */
[----:B------:R-:W-:Y:S03]  /*3ebb0*/  STL.64 [R1+0x80], R20 ;  /* 0x0000801401007387 */ /* 0x000fe60000100a00 */
[----:B------:R-:W-:Y:S01]  /*3ebc0*/  STL [R1+0x369c], R0 ;  /* 0x00369c0001007387 */ /* 0x000fe20000100800 */
[----:B------:R-:W-:Y:S02]  /*3ebd0*/  STL [R1+0x361c], R28 ;  /* 0x00361c1c01007387 */ /* 0x000fe40000100800 */
[----:B------:R-:W-:Y:S02]  /*3ebe0*/  MOV R19, R4 ;  /* 0x0000000400137202 */ /* 0x000fe40000000f00 */
[----:B------:R-:W-:Y:S01]  /*3ebf0*/  MOV R23, R5 ;  /* 0x0000000500177202 */ /* 0x000fe20000000f00 */
[----:B---3--:R-:W0:Y:S04]  /*3ec00*/  LDSM.16.MT88.4 R12, [R15+0x2d800] ;  /* 0x02d800000f0c783b */ /* 0x008e280000004200 */
[----:B0-----:R-:W-:Y:S01]  /*3ec10*/  STL.64 [R1+0x3590], R14 ;  /* 0x0035900e01007387 */ /* 0x001fe20000100a00 */
[----:B------:R0:W-:Y:S03]  /*3ec20*/  STL.64 [R1+0x3588], R12 ;  /* 0x0035880c01007387 */ /* 0x0001e60000100a00 */
[----:B0-----:R-:W2:Y:S01]  /*3ec30*/  LDL.LU R12, [R1+0x170] ;  /* 0x00017000010c7983 */ /* 0x001ea20000300800 */
[----:B------:R-:W2:Y:S02]  /*3ec40*/  LDL.LU R13, [R1+0x174] ;  /* 0x00017400010d7983 */ /* 0x000ea40000300800 */
[----:B------:R-:W2:Y:S02]  /*3ec50*/  LDL.LU R14, [R1+0x178] ;  /* 0x00017800010e7983 */ /* 0x000ea40000300800 */
[----:B------:R-:W2:Y:S01]  /*3ec60*/  LDL.LU R15, [R1+0x17c] ;  /* 0x00017c00010f7983 */ /* 0x000ea20000300800 */
[----:B------:R-:W3:Y:S01]  /*3ec70*/  LDL.LU.64 R4, [R1+0x36e0] ;  /* 0x0036e00001047983 */ /* 0x000ee20000300a00 */
[----:B------:R-:W-:-:S02]  /*3ec80*/  IMAD.MOV.U32 R2, RZ, RZ, R17 ;  /* 0x000000ffff027224 */ /* 0x000fc400078e0011 */
[----:B------:R-:W-:Y:S01]  /*3ec90*/  IMAD.MOV.U32 R29, RZ, RZ, R6 ;  /* 0x000000ffff1d7224 */ /* 0x000fe200078e0006 */
[----:B------:R-:W-:Y:S02]  /*3eca0*/  MOV R17, R7 ;  /* 0x0000000700117202 */ /* 0x000fe40000000f00 */
[----:B------:R-:W-:Y:S01]  /*3ecb0*/  MOV R3, R16 ;  /* 0x0000001000037202 */ /* 0x000fe20000000f00 */
[----:B------:R-:W-:-:S03]  /*3ecc0*/  IMAD.MOV.U32 R21, RZ, RZ, R2 ;  /* 0x000000ffff157224 */ /* 0x000fc600078e0002 */
[----:B------:R-:W-:Y:S01]  /*3ecd0*/  MOV R20, R3 ;  /* 0x0000000300147202 */ /* 0x000fe20000000f00 */
[C---:B---3--:R-:W-:Y:S01]  /*3ece0*/  HMMA.16816.F32.BF16 R4, R24.reuse, R4, R8 ;  /* 0x000000041804723c */ /* 0x048fe20000041808 */
[----:B------:R-:W2:Y:S11]  /*3ecf0*/  LDL.LU.64 R8, [R1+0x36d8] ;  /* 0x0036d80001087983 */ /* 0x000eb60000300a00 */
[----:B------:R-:W-:Y:S11]  /*3ed00*/  @!UPT UIADD3 URZ, URZ, URZ, URZ ;  /* 0x0000003f3f3ff290 */ /* 0x000ff6000fffe03f */
[----:B------:R-:W-:Y:S01]  /*3ed10*/  @!UPT UIADD3 URZ, URZ, URZ, URZ ;  /* 0x0000003f3f3ff290 */ /* 0x000fe2000fffe03f */
[----:B------:R-:W-:Y:S01]  /*3ed20*/  IMAD.MOV.U32 R22, RZ, RZ, R6 ;  /* 0x000000ffff167224 */ /* 0x000fe200078e0006 */
[----:B------:R0:W-:Y:S01]  /*3ed30*/  STL [R1+0xa0], R4 ;  /* 0x0000a00401007387 */ /* 0x0001e20000100800 */
[----:B------:R-:W-:Y:S02]  /*3ed40*/  MOV R18, R7 ;  /* 0x0000000700127202 */ /* 0x000fe40000000f00 */
[----:B------:R-:W-:Y:S01]  /*3ed50*/  MOV R0, R5 ;  /* 0x0000000500007202 */ /* 0x000fe20000000f00 */
[----:B------:R-:W3:Y:S01]  /*3ed60*/  LDL.LU.64 R6, [R1+0x36d0] ;  /* 0x0036d00001067983 */ /* 0x000ee20000300a00 */
[----:B0-----:R-:W3:Y:S01]  /*3ed70*/  LDL.LU.64 R4, [R1+0x36c8] ;  /* 0x0036c80001047983 */ /* 0x001ee20000300a00 */
[----:B------:R-:W-:Y:S02]  /*3ed80*/  STL.64 [R1+0x36b0], R22 ;  /* 0x0036b01601007387 */ /* 0x000fe40000100a00 */
[----:B------:R0:W-:Y:S02]  /*3ed90*/  STL.64 [R1+0x36b8], R20 ;  /* 0x0036b81401007387 */ /* 0x0001e40000100a00 */
[----:B0-----:R-:W3:Y:S01]  /*3eda0*/  LDL.LU R20, [R1+0x160] ;  /* 0x0001600001147983 */ /* 0x001ee20000300800 */
[----:B------:R-:W3:Y:S02]  /*3edb0*/  LDL.LU R21, [R1+0x164] ;  /* 0x0001640001157983 */ /* 0x000ee40000300800 */
[----:B------:R-:W3:Y:S02]  /*3edc0*/  LDL.LU R22, [R1+0x168] ;  /* 0x0001680001167983 */ /* 0x000ee40000300800 */
[----:B------:R-:W3:Y:S01]  /*3edd0*/  LDL.LU R23, [R1+0x16c] ;  /* 0x00016c0001177983 */ /* 0x000ee20000300800 */
[----:B--2---:R-:W-:Y:S01]  /*3ede0*/  HMMA.16816.F32.BF16 R12, R24, R8, R12 ;  /* 0x00000008180c723c */ /* 0x004fe2000004180c */
[----:B------:R0:W-:Y:S04]  /*3edf0*/  STL.64 [R1+0x36c0], R8 ;  /* 0x0036c00801007387 */ /* 0x0001e80000100a00 */
[----:B0-----:R-:W3:Y:S01]  /*3ee00*/  LDL.LU.64 R8, [R1+0x30] ;  /* 0x0000300001087983 */ /* 0x001ee20000300a00 */
[----:B------:R-:W2:Y:S02]  /*3ee10*/  LDL.LU R24, [R1+0x140] ;  /* 0x0001400001187983 */ /* 0x000ea40000300800 */
[----:B------:R-:W2:Y:S02]  /*3ee20*/  LDL.LU R25, [R1+0x144] ;  /* 0x0001440001197983 */ /* 0x000ea40000300800 */
[----:B------:R-:W2:Y:S01]  /*3ee30*/  LDL.LU R26, [R1+0x148] ;  /* 0x00014800011a7983 */ /* 0x000ea20000300800 */
[----:B------:R-:W2:Y:S11]  /*3ee40*/  LDL.LU R27, [R1+0x14c] ;  /* 0x00014c00011b7983 */ /* 0x000eb60000300800 */
[----:B------:R-:W-:Y:S01]  /*3ee50*/  @!UPT UIADD3 URZ, URZ, URZ, URZ ;  /* 0x0000003f3f3ff290 */ /* 0x000fe2000fffe03f */
[----:B------:R-:W-:Y:S01]  /*3ee60*/  STL.64 [R1+0x35a0], R14 ;  /* 0x0035a00e01007387 */ /* 0x000fe20000100a00 */
[----:B------:R0:W-:Y:S03]  /*3ee70*/  STL.64 [R1+0x3598], R12 ;  /* 0x0035980c01007387 */ /* 0x0001e60000100a00 */
[----:B0-----:R-:W4:Y:S01]  /*3ee80*/  LDL.LU R12, [R1+0x150] ;  /* 0x00015000010c7983 */ /* 0x001f220000300800 */
[----:B------:R-:W4:Y:S02]  /*3ee90*/  LDL.LU R13, [R1+0x154] ;  /* 0x00015400010d7983 */ /* 0x000f240000300800 */
[----:B------:R-:W4:Y:S02]  /*3eea0*/  LDL.LU R14, [R1+0x158] ;  /* 0x00015800010e7983 */ /* 0x000f240000300800 */
[----:B------:R-:W4:Y:S01]  /*3eeb0*/  LDL.LU R15, [R1+0x15c] ;  /* 0x00015c00010f7983 */ /* 0x000f220000300800 */
[----:B---3--:R-:W-:Y:S01]  /*3eec0*/  HMMA.16816.F32.BF16 R20, R4, R8, R20 ;  /* 0x000000080414723c */ /* 0x008fe20000041814 */
[----:B------:R-:W-:-:S02]  /*3eed0*/  MOV R16, R8 ;  /* 0x0000000800107202 */ /* 0x000fc40000000f00 */
[----:B------:R-:W-:Y:S02]  /*3eee0*/  MOV R2, R9 ;  /* 0x0000000900027202 */ /* 0x000fe40000000f00 */
[----:B------:R-:W3:Y:S11]  /*3eef0*/  LDL.LU.64 R8, [R1+0x36c0] ;  /* 0x0036c00001087983 */ /* 0x000ef60000300a00 */
[----:B------:R-:W-:Y:S08]  /*3ef00*/  @!UPT UIADD3 URZ, URZ, URZ, URZ ;  /* 0x0000003f3f3ff290 */ /* 0x000ff0000fffe03f */
[----:B------:R-:W-:Y:S01]  /*3ef10*/  IMAD.MOV.U32 R28, RZ, RZ, R20 ;  /* 0x000000ffff1c7224 */ /* 0x000fe200078e0014 */
[----:B------:R-:W-:Y:S02]  /*3ef20*/  MOV R3, R21 ;  /* 0x0000001500037202 */ /* 0x000fe40000000f00 */
[----:B------:R-:W4:Y:S01]  /*3ef30*/  LDL.LU.64 R20, [R1+0x36b8] ;  /* 0x0036b80001147983 */ /* 0x000f220000300a00 */
[----:B------:R-:W-:Y:S02]  /*3ef40*/  STL.64 [R1+0x36a8], R18 ;  /* 0x0036a81201007387 */ /* 0x000fe40000100a00 */
[----:B------:R0:W-:Y:S02]  /*3ef50*/  STL.64 [R1+0x36a0], R16 ;  /* 0x0036a01001007387 */ /* 0x0001e40000100a00 */
[----:B0-----:R-:W2:Y:S01]  /*3ef60*/  LDL.64 R16, [R1+0x20] ;  /* 0x0000200001107983 */ /* 0x001ea20000100a00 */
[----:B------:R-:W-:Y:S01]  /*3ef70*/  MOV R11, R22 ;  /* 0x00000016000b7202 */ /* 0x000fe20000000f00 */
[----:B------:R-:W-:-:S02]  /*3ef80*/  IMAD.MOV.U32 R10, RZ, RZ, R23 ;  /* 0x000000ffff0a7224 */ /* 0x000fc400078e0017 */
[C---:B----4-:R-:W-:Y:S08]  /*3ef90*/  HMMA.16816.F32.BF16 R20, R4.reuse, R20, R12 ;  /* 0x000000140414723c */ /* 0x050ff0000004180c */
[C---:B--2---:R-:W-:Y:S11]  /*3efa0*/  HMMA.16816.F32.BF16 R24, R4.reuse, R16, R24 ;  /* 0x000000100418723c */ /* 0x044ff60000041818 */
[----:B------:R-:W-:Y:S05]  /*3efb0*/  @!UPT UIADD3 URZ, URZ, URZ, URZ ;  /* 0x0000003f3f3ff290 */ /* 0x000fea000fffe03f */
[----:B------:R-:W-:Y:S01]  /*3efc0*/  IMAD.MOV.U32 R13, RZ, RZ, R22 ;  /* 0x000000ffff0d7224 */ /* 0x000fe200078e0016 */
[----:B------:R-:W-:Y:S02]  /*3efd0*/  MOV R12, R23 ;  /* 0x00000017000c7202 */ /* 0x000fe40000000f00 */
[----:B------:R-:W-:Y:S02]  /*3efe0*/  MOV R15, R20 ;  /* 0x00000014000f7202 */ /* 0x000fe40000000f00 */
[----:B------:R-:W-:Y:S01]  /*3eff0*/  MOV R14, R21 ;  /* 0x00000015000e7202 */ /* 0x000fe20000000f00 */
[----:B------:R-:W2:Y:S01]  /*3f000*/  LDL.LU.64 R22, [R1+0x36b0] ;  /* 0x0036b00001167983 */ /* 0x000ea20000300a00 */
[----:B------:R-:W-:Y:S01]  /*3f010*/  MOV R21, R16 ;  /* 0x0000001000157202 */ /* 0x000fe20000000f00 */
[----:B------:R-:W-:Y:S02]  /*3f020*/  IMAD.MOV.U32 R20, RZ, RZ, R17 ;  /* 0x000000ffff147224 */ /* 0x000fe400078e0011 */
[----:B------:R-:W4:Y:S01]  /*3f030*/  LDL.LU.64 R18, [R1+0x36a8] ;  /* 0x0036a80001127983 */ /* 0x000f220000300a00 */
[----:B------:R-:W2:Y:S04]  /*3f040*/  LDL.LU.64 R16, [R1+0x36a0] ;  /* 0x0036a00001107983 */ /* 0x000ea80000300a00 */
[----:B------:R-:W-:Y:S01]  /*3f050*/  STL.64 [R1+0x3558], R26 ;  /* 0x0035581a01007387 */ /* 0x000fe20000100a00 */
[----:B------:R0:W-:Y:S03]  /*3f060*/  STL.64 [R1+0x3550], R24 ;  /* 0x0035501801007387 */ /* 0x0001e60000100a00 */
[----:B0-----:R-:W2:Y:S01]  /*3f070*/  LDL.LU.64 R24, [R1+0x10] ;  /* 0x0000100001187983 */ /* 0x001ea20000300a00 */
[----:B------:R-:W2:Y:S03]  /*3f080*/  LDL.LU.64 R26, [R1+0x18] ;  /* 0x00001800011a7983 */ /* 0x000ea60000300a00 */
[----:B--2---:R-:W-:Y:S01]  /*3f090*/  STL.64 [R1+0x3660], R26 ;  /* 0x0036601a01007387 */ /* 0x004fe20000100a00 */
[----:B------:R0:W-:Y:S03]  /*3f0a0*/  STL.64 [R1+0x3658], R24 ;  /* 0x0036581801007387 */ /* 0x0001e60000100a00 */
[----:B0-----:R-:W2:Y:S01]  /*3f0b0*/  LDL.LU R24, [R1+0x120] ;  /* 0x0001200001187983 */ /* 0x001ea20000300800 */
[----:B------:R-:W2:Y:S02]  /*3f0c0*/  LDL.LU R25, [R1+0x124] ;  /* 0x0001240001197983 */ /* 0x000ea40000300800 */
[----:B------:R-:W2:Y:S02]  /*3f0d0*/  LDL.LU R26, [R1+0x128] ;  /* 0x00012800011a7983 */ /* 0x000ea40000300800 */
[----:B------:R-:W2:Y:S01]  /*3f0e0*/  LDL.LU R27, [R1+0x12c] ;  /* 0x00012c00011b7983 */ /* 0x000ea20000300800 */
[----:B------:R-:W-:Y:S01]  /*3f0f0*/  STL.64 [R1+0x3638], R10 ;  /* 0x0036380a01007387 */ /* 0x000fe20000100a00 */
[----:B---3--:R-:W-:Y:S01]  /*3f100*/  STL.64 [R1+0x3630], R8 ;  /* 0x0036300801007387 */ /* 0x008fe20000100a00 */
[----:B--2---:R-:W-:Y:S11]  /*3f110*/  HMMA.16816.F32.BF16 R4, R4, R8, R24 ;  /* 0x000000080404723c */ /* 0x004ff60000041818 */
[----:B------:R-:W-:Y:S11]  /*3f120*/  @!UPT UIADD3 URZ, URZ, URZ, URZ ;  /* 0x0000003f3f3ff290 */ /* 0x000ff6000fffe03f */
[----:B------:R-:W-:Y:S01]  /*3f130*/  @!UPT UIADD3 URZ, URZ, URZ, URZ ;  /* 0x0000003f3f3ff290 */ /* 0x000fe2000fffe03f */
[----:B------:R0:W-:Y:S01]  /*3f140*/  STL.64 [R1+0x3568], R6 ;  /* 0x0035680601007387 */ /* 0x0001e20000100a00 */
[----:B------:R1:W-:Y:S01]  /*3f150*/  STL.64 [R1+0x3560], R4 ;  /* 0x0035600401007387 */ /* 0x0003e20000100a00 */
[----:B0-----:R-:W-:Y:S02]  /*3f160*/  MOV R7, R12 ;  /* 0x0000000c00077202 */ /* 0x001fe40000000f00 */
[----:B------:R-:W2:Y:S01]  /*3f170*/  LDL.LU R12, [R1+0xa0] ;  /* 0x0000a000010c7983 */ /* 0x000ea20000300800 */
[----:B-1----:R-:W-:Y:S02]  /*3f180*/  MOV R4, R15 ;  /* 0x0000000f00047202 */ /* 0x002fe40000000f00 */
[----:B------:R-:W-:Y:S01]  /*3f190*/  MOV R5, R14 ;  /* 0x0000000e00057202 */ /* 0x000fe20000000f00 */
[----:B------:R-:W-:Y:S02]  /*3f1a0*/  IMAD.MOV.U32 R6, RZ, RZ, R13 ;  /* 0x000000ffff067224 */ /* 0x000fe400078e000d */
[----:B------:R-:W-:Y:S01]  /*3f1b0*/  IMAD.MOV.U32 R14, RZ, RZ, R22 ;  /* 0x000000ffff0e7224 */ /* 0x000fe200078e0016 */
[----:B----4-:R-:W-:-:S02]  /*3f1c0*/  MOV R15, R18 ;  /* 0x00000012000f7202 */ /* 0x010fc40000000f00 */
[----:B------:R-:W-:Y:S02]  /*3f1d0*/  MOV R13, R0 ;  /* 0x00000000000d7202 */ /* 0x000fe40000000f00 */
[----:B------:R-:W3:Y:S01]  /*3f1e0*/  LDL.LU R0, [R1+0x369c] ;  /* 0x00369c0001007983 */ /* 0x000ee20000300800 */
[----:B------:R-:W4:Y:S02]  /*3f1f0*/  LDL.LU R22, [R1+0x3698] ;  /* 0x0036980001167983 */ /* 0x000f240000300800 */
[----:B------:R-:W3:Y:S02]  /*3f200*/  LDL.LU R18, [R1+0x3694] ;  /* 0x0036940001127983 */ /* 0x000ee40000300800 */
[----:B------:R-:W-:Y:S01]  /*3f210*/  STL.64 [R1+0x35c0], R14 ;  /* 0x0035c00e01007387 */ /* 0x000fe20000100a00 */
[----:B--2---:R0:W-:Y:S02]  /*3f220*/  STL.64 [R1+0x35b8], R12 ;  /* 0x0035b80c01007387 */ /* 0x0041e40000100a00 */
[----:B0-----:R-:W-:-:S02]  /*3f230*/  MOV R12, R19 ;  /* 0x00000013000c7202 */ /* 0x001fc40000000f00 */
[----:B------:R-:W2:Y:S01]  /*3f240*/  LDL.LU R19, [R1+0x3690] ;  /* 0x0036900001137983 */ /* 0x000ea20000300800 */
[----:B------:R-:W-:Y:S02]  /*3f250*/  IMAD.MOV.U32 R13, RZ, RZ, R23 ;  /* 0x000000ffff0d7224 */ /* 0x000fe400078e0017 */
[----:B------:R-:W2:Y:S01]  /*3f260*/  LDL.LU R23, [R1+0x368c] ;  /* 0x00368c0001177983 */ /* 0x000ea20000300800 */
[----:B------:R-:W-:Y:S02]  /*3f270*/  MOV R14, R29 ;  /* 0x0000001d000e7202 */ /* 0x000fe40000000f00 */
[----:B------:R-:W-:Y:S01]  /*3f280*/  MOV R15, R17 ;  /* 0x00000011000f7202 */ /* 0x000fe20000000f00 */
[----:B------:R-:W2:Y:S01]  /*3f290*/  LDL.LU R29, [R1+0x3688] ;  /* 0x00368800011d7983 */ /* 0x000ea20000300800 */
[----:B------:R-:W2:Y:S01]  /*3f2a0*/  LDL.LU R17, [R1+0x3684] ;  /* 0x0036840001117983 */ /* 0x000ea20000300800 */
[----:B------:R-:W-:Y:S02]  /*3f2b0*/  MOV R8, R21 ;  /* 0x0000001500087202 */ /* 0x000fe40000000f00 */
[----:B------:R-:W-:Y:S01]  /*3f2c0*/  MOV R9, R20 ;  /* 0x0000001400097202 */ /* 0x000fe20000000f00 */
[----:B------:R-:W-:Y:S01]  /*3f2d0*/  STL.64 [R1+0x35e0], R14 ;  /* 0x0035e00e01007387 */ /* 0x000fe20000100a00 */
[----:B------:R3:W-:Y:S02]  /*3f2e0*/  STL.64 [R1+0x35d8], R12 ;  /* 0x0035d80c01007387 */ /* 0x0007e40000100a00 */
[----:B---3--:R-:W-:-:S02]  /*3f2f0*/  IMAD.MOV.U32 R12, RZ, RZ, R18 ;  /* 0x000000ffff0c7224 */ /* 0x008fc400078e0012 */
[----:B------:R-:W3:Y:S01]  /*3f300*/  LDL.LU R18, [R1+0x3680] ;  /* 0x0036800001127983 */ /* 0x000ee20000300800 */
[----:B----4-:R-:W-:Y:S01]  /*3f310*/  IMAD.MOV.U32 R15, RZ, RZ, R22 ;  /* 0x000000ffff0f7224 */ /* 0x010fe200078e0016 */
[----:B--2---:R-:W-:Y:S02]  /*3f320*/  MOV R13, R19 ;  /* 0x00000013000d7202 */ /* 0x004fe40000000f00 */
[----:B------:R-:W2:Y:S01]  /*3f330*/  LDL.LU R19, [R1+0x367c] ;  /* 0x00367c0001137983 */ /* 0x000ea20000300800 */
[----:B------:R0:W-:Y:S02]  /*3f340*/  STL.64 [R1+0x3650], R8 ;  /* 0x0036500801007387 */ /* 0x0001e40000100a00 */
[----:B------:R-:W4:Y:S02]  /*3f350*/  LDL.LU R20, [R1+0xf0] ;  /* 0x0000f00001147983 */ /* 0x000f240000300800 */
[----:B------:R-:W4:Y:S01]  /*3f360*/  LDL.LU R21, [R1+0xf4] ;  /* 0x0000f40001157983 */ /* 0x000f220000300800 */
[----:B------:R-:W-:Y:S01]  /*3f370*/  MOV R14, R23 ;  /* 0x00000017000e7202 */ /* 0x000fe20000000f00 */
[----:B------:R-:W2:Y:S01]  /*3f380*/  LDL.LU R22, [R1+0xf8] ;  /* 0x0000f80001167983 */ /* 0x000ea20000300800 */
[----:B------:R-:W2:Y:S03]  /*3f390*/  LDL.LU R23, [R1+0xfc] ;  /* 0x0000fc0001177983 */ /* 0x000ea60000300800 */
        /* <DEDUP_REMOVED lines=8> */
[----:B--2---:R-:W-:Y:S01]  /*3f420*/  STL.64 [R1+0x3648], R22 ;  /* 0x0036481601007387 */ /* 0x004fe20000100a00 */
[----:B----4-:R0:W-:Y:S03]  /*3f430*/  STL.64 [R1+0x3640], R20 ;  /* 0x0036401401007387 */ /* 0x0101e60000100a00 */
[----:B0-----:R-:W2:Y:S01]  /*3f440*/  LDL.LU R20, [R1+0x100] ;  /* 0x0001000001147983 */ /* 0x001ea20000300800 */
[----:B------:R-:W2:Y:S02]  /*3f450*/  LDL.LU R21, [R1+0x104] ;  /* 0x0001040001157983 */ /* 0x000ea40000300800 */
[----:B------:R-:W2:Y:S02]  /*3f460*/  LDL.LU R22, [R1+0x108] ;  /* 0x0001080001167983 */ /* 0x000ea40000300800 */
[----:B------:R-:W2:Y:S01]  /*3f470*/  LDL.LU R23, [R1+0x10c] ;  /* 0x00010c0001177983 */ /* 0x000ea20000300800 */
[----:B------:R-:W-:Y:S01]  /*3f480*/  STL.64 [R1+0x35f0], R14 ;  /* 0x0035f00e01007387 */ /* 0x000fe20000100a00 */
[----:B------:R0:W-:Y:S03]  /*3f490*/  STL.64 [R1+0x35e8], R12 ;  /* 0x0035e80c01007387 */ /* 0x0001e60000100a00 */
[----:B0-----:R-:W4:Y:S01]  /*3f4a0*/  LDL.LU R12, [R1+0xc0] ;  /* 0x0000c000010c7983 */ /* 0x001f220000300800 */
[----:B------:R-:W4:Y:S02]  /*3f4b0*/  LDL.LU R13, [R1+0xc4] ;  /* 0x0000c400010d7983 */ /* 0x000f240000300800 */
[----:B------:R-:W2:Y:S02]  /*3f4c0*/  LDL.LU R14, [R1+0xc8] ;  /* 0x0000c800010e7983 */ /* 0x000ea40000300800 */
[----:B------:R-:W-:-:S02]  /*3f4d0*/  IMAD.MOV.U32 R15, RZ, RZ, R29 ;  /* 0x000000ffff0f7224 */ /* 0x000fc400078e001d */
[----:B------:R-:W3:Y:S04]  /*3f4e0*/  LDL.LU R29, [R1+0x3678] ;  /* 0x00367800011d7983 */ /* 0x000ee80000300800 */
[----:B--2---:R-:W-:Y:S01]  /*3f4f0*/  STL.64 [R1+0x3600], R14 ;  /* 0x0036000e01007387 */ /* 0x004fe20000100a00 */
[----:B----4-:R0:W-:Y:S03]  /*3f500*/  STL.64 [R1+0x35f8], R12 ;  /* 0x0035f80c01007387 */ /* 0x0101e60000100a00 */
[----:B0-----:R-:W2:Y:S01]  /*3f510*/  LDL.LU R12, [R1+0xd0] ;  /* 0x0000d000010c7983 */ /* 0x001ea20000300800 */
[----:B---3--:R-:W-:Y:S01]  /*3f520*/  MOV R14, R18 ;  /* 0x00000012000e7202 */ /* 0x008fe20000000f00 */
[----:B------:R-:W-:Y:S01]  /*3f530*/  IMAD.MOV.U32 R15, RZ, RZ, R17 ;  /* 0x000000ffff0f7224 */ /* 0x000fe200078e0011 */
[----:B------:R-:W-:-:S04]  /*3f540*/  MOV R13, R19 ;  /* 0x00000013000d7202 */ /* 0x000fc80000000f00 */
[----:B------:R-:W-:Y:S04]  /*3f550*/  STL.64 [R1+0x3610], R14 ;  /* 0x0036100e01007387 */ /* 0x000fe80000100a00 */
[----:B--2---:R0:W-:Y:S04]  /*3f560*/  STL.64 [R1+0x3608], R12 ;  /* 0x0036080c01007387 */ /* 0x0041e80000100a00 */
[----:B0-----:R-:W2:Y:S01]  /*3f570*/  LDL.LU R12, [R1+0xe0] ;  /* 0x0000e000010c7983 */ /* 0x001ea20000300800 */
[----:B------:R-:W2:Y:S02]  /*3f580*/  LDL.LU R13, [R1+0xe4] ;  /* 0x0000e400010d7983 */ /* 0x000ea40000300800 */
[----:B------:R-:W2:Y:S02]  /*3f590*/  LDL.LU R14, [R1+0xe8] ;  /* 0x0000e800010e7983 */ /* 0x000ea40000300800 */
[----:B------:R-:W2:Y:S01]  /*3f5a0*/  LDL.LU R15, [R1+0xec] ;  /* 0x0000ec00010f7983 */ /* 0x000ea20000300800 */
[----:B------:R0:W-:Y:S01]  /*3f5b0*/  STL.64 [R1+0x3578], R6 ;  /* 0x0035780601007387 */ /* 0x0001e20000100a00 */
[----:B------:R1:W-:Y:S03]  /*3f5c0*/  STL.64 [R1+0x3570], R4 ;  /* 0x0035700401007387 */ /* 0x0003e60000100a00 */
[----:B0-----:R-:W3:Y:S01]  /*3f5d0*/  LDL R6, [R1+0x38] ;  /* 0x0000380001067983 */ /* 0x001ee20000100800 */
[----:B-1----:R-:W-:-:S02]  /*3f5e0*/  MOV R4, R16 ;  /* 0x0000001000047202 */ /* 0x002fc40000000f00 */
[----:B------:R-:W0:Y:S01]  /*3f5f0*/  LDSM.16.MT88.4 R16, [R29+0x2d800] ;  /* 0x02d800001d10783b */ /* 0x000e220000004200 */
[----:B------:R-:W3:Y:S04]  /*3f600*/  LDL R7, [R1+0x3c] ;  /* 0x00003c0001077983 */ /* 0x000ee80000100800 */
[----:B0-----:R-:W-:Y:S01]  /*3f610*/  STL.64 [R1], R16 ;  /* 0x0000001001007387 */ /* 0x001fe20000100a00 */
[----:B------:R0:W-:Y:S03]  /*3f620*/  STL.64 [R1+0x8], R18 ;  /* 0x0000081201007387 */ /* 0x0001e60000100a00 */
[----:B0-----:R-:W4:Y:S01]  /*3f630*/  LDL.LU.64 R18, [R1+0x3670] ;  /* 0x0036700001127983 */ /* 0x001f220000300a00 */
[----:B------:R-:W4:Y:S01]  /*3f640*/  LDL.LU.64 R16, [R1+0x3668] ;  /* 0x0036680001107983 */ /* 0x000f220000300a00 */
[----:B------:R-:W-:-:S07]  /*3f650*/  MOV R5, R2 ;  /* 0x0000000200057202 */ /* 0x000fce0000000f00 */
[C---:B----4-:R-:W-:Y:S11]  /*3f660*/  HMMA.16816.F32.BF16 R24, R16.reuse, R4, R24 ;  /* 0x000000041018723c */ /* 0x050ff60000041818 */
[----:B------:R-:W-:Y:S11]  /*3f670*/  @!UPT UIADD3 URZ, URZ, URZ, URZ ;  /* 0x0000003f3f3ff290 */ /* 0x000ff6000fffe03f */
[----:B------:R-:W-:Y:S01]  /*3f680*/  @!UPT UIADD3 URZ, URZ, URZ, URZ ;  /* 0x0000003f3f3ff290 */ /* 0x000fe2000fffe03f */
[----:B------:R-:W-:Y:S01]  /*3f690*/  STL [R1+0x184], R25 ;  /* 0x0001841901007387 */ /* 0x000fe20000100800 */
[----:B------:R0:W-:Y:S01]  /*3f6a0*/  STL [R1+0x188], R26 ;  /* 0x0001881a01007387 */ /* 0x0001e20000100800 */
[----:B------:R-:W-:Y:S01]  /*3f6b0*/  MOV R29, R27 ;  /* 0x0000001b001d7202 */ /* 0x000fe20000000f00 */
[----:B------:R-:W-:Y:S01]  /*3f6c0*/  IMAD.MOV.U32 R2, RZ, RZ, R24 ;  /* 0x000000ffff027224 */ /* 0x000fe200078e0018 */
[----:B0-----:R-:W4:Y:S01]  /*3f6d0*/  LDL.LU.64 R26, [R1+0x3660] ;  /* 0x00366000011a7983 */ /* 0x001f220000300a00 */
[----:B------:R-:W2:Y:S02]  /*3f6e0*/  LDL.LU.64 R24, [R1+0x3658] ;  /* 0x0036580001187983 */ /* 0x000ea40000300a00 */
[C---:B--2---:R-:W-:Y:S11]  /*3f6f0*/  HMMA.16816.F32.BF16 R8, R16.reuse, R24, R8 ;  /* 0x000000181008723c */ /* 0x044ff60000041808 */
[----:B------:R-:W-:Y:S11]  /*3f700*/  @!UPT UIADD3 URZ, URZ, URZ, URZ ;  /* 0x0000003f3f3ff290 */ /* 0x000ff6000fffe03f */
[----:B------:R-:W-:Y:S01]  /*3f710*/  @!UPT UIADD3 URZ, URZ, URZ, URZ ;  /* 0x0000003f3f3ff290 */ /* 0x000fe2000fffe03f */
[----:B------:R0:W-:Y:S01]  /*3f720*/  STL.64 [R1+0x1a0], R8 ;  /* 0x0001a00801007387 */ /* 0x0001e20000100a00 */
[----:B------:R1:W-:Y:S03]  /*3f730*/  STL.64 [R1+0x1a8], R10 ;  /* 0x0001a80a01007387 */ /* 0x0003e60000100a00 */
[----:B0-----:R-:W1:Y:S02]  /*3f740*/  LDL.LU.64 R8, [R1+0x3650] ;  /* 0x0036500001087983 */ /* 0x001e640000300a00 */
[C---:B-1----:R-:W-:Y:S02]  /*3f750*/  HMMA.16816.F32.BF16 R8, R16.reuse, R8, R20 ;  /* 0x000000081008723c */ /* 0x042fe40000041814 */
[----:B------:R-:W2:Y:S01]  /*3f760*/  LDL.LU.64 R22, [R1+0x3648] ;  /* 0x0036480001167983 */ /* 0x000ea20000300a00 */
[----:B------:R-:W2:Y:S11]  /*3f770*/  LDL.LU.64 R20, [R1+0x3640] ;  /* 0x0036400001147983 */ /* 0x000eb60000300a00 */
[----:B------:R-:W-:Y:S09]  /*3f780*/  @!UPT UIADD3 URZ, URZ, URZ, URZ ;  /* 0x0000003f3f3ff290 */ /* 0x000ff2000fffe03f */
[----:B------:R-:W-:Y:S01]  /*3f790*/  STL.64 [R1+0x1b0], R8 ;  /* 0x0001b00801007387 */ /* 0x000fe20000100a00 */
[----:B------:R0:W-:Y:S03]  /*3f7a0*/  STL.64 [R1+0x1b8], R10 ;  /* 0x0001b80a01007387 */ /* 0x0001e60000100a00 */
[----:B0-----:R-:W2:Y:S01]  /*3f7b0*/  LDL.LU.64 R10, [R1+0x3638] ;  /* 0x00363800010a7983 */ /* 0x001ea20000300a00 */
[----:B------:R-:W2:Y:S02]  /*3f7c0*/  LDL.LU.64 R8, [R1+0x3630] ;  /* 0x0036300001087983 */ /* 0x000ea40000300a00 */
[----:B--2---:R-:W-:Y:S01]  /*3f7d0*/  HMMA.16816.F32.BF16 R16, R16, R8, R20 ;  /* 0x000000081010723c */ /* 0x004fe20000041814 */
[----:B------:R-:W2:Y:S01]  /*3f7e0*/  LDL.LU.64 R22, [R1+0x3628] ;  /* 0x0036280001167983 */ /* 0x000ea20000300a00 */
[----:B------:R-:W2:Y:S11]  /*3f7f0*/  LDL.LU.64 R20, [R1+0x3620] ;  /* 0x0036200001147983 */ /* 0x000eb60000300a00 */
[----:B------:R-:W-:Y:S10]  /*3f800*/  @!UPT UIADD3 URZ, URZ, URZ, URZ ;  /* 0x0000003f3f3ff290 */ /* 0x000ff4000fffe03f */
[----:B------:R-:W-:Y:S01]  /*3f810*/  STL.64 [R1+0x190], R16 ;  /* 0x0001901001007387 */ /* 0x000fe20000100a00 */
[----:B------:R0:W-:Y:S03]  /*3f820*/  STL.64 [R1+0x198], R18 ;  /* 0x0001981201007387 */ /* 0x0001e60000100a00 */
[----:B0-----:R-:W3:Y:S01]  /*3f830*/  LDL R18, [R1+0x720] ;  /* 0x0007200001127983 */ /* 0x001ee20000100800 */
[----:B------:R-:W-:Y:S02]  /*3f840*/  MOV R19, R10 ;  /* 0x0000000a00137202 */ /* 0x000fe40000000f00 */
[----:B------:R-:W-:Y:S01]  /*3f850*/  MOV R16, R28 ;  /* 0x0000001c00107202 */ /* 0x000fe20000000f00 */
[----:B------:R-:W-:Y:S01]  /*3f860*/  IMAD.MOV.U32 R17, RZ, RZ, R3 ;  /* 0x000000ffff117224 */ /* 0x000fe200078e0003 */
[----:B--2---:R-:W-:Y:S01]  /*3f870*/  HMMA.16816.F32.BF16 R12, R20, R4, R12 ;  /* 0x00000004140c723c */ /* 0x004fe2000004180c */
[----:B---3--:R0:W-:Y:S01]  /*3f880*/  STL [R1+0x3580], R18 ;  /* 0x0035801201007387 */ /* 0x0081e20000100800 */
[----:B------:R-:W2:Y:S02]  /*3f890*/  LDL.LU R28, [R1+0x361c] ;  /* 0x00361c00011c7983 */ /* 0x000ea40000300800 */
[----:B------:R-:W3:Y:S01]  /*3f8a0*/  LDL.LU R3, [R1+0x3618] ;  /* 0x0036180001037983 */ /* 0x000ee20000300800 */
[----:B0-----:R-:W-:-:S05]  /*3f8b0*/  MOV R18, R11 ;  /* 0x0000000b00127202 */ /* 0x001fca0000000f00 */
[----:B------:R-:W-:Y:S01]  /*3f8c0*/  STL.64 [R1+0x35b0], R18 ;  /* 0x0035b01201007387 */ /* 0x000fe20000100a00 */
[----:B------:R0:W-:Y:S03]  /*3f8d0*/  STL.64 [R1+0x35a8], R16 ;  /* 0x0035a81001007387 */ /* 0x0001e60000100a00 */
[----:B0-----:R-:W2:Y:S01]  /*3f8e0*/  LDL.LU.64 R16, [R1+0x20] ;  /* 0x0000200001107983 */ /* 0x001ea20000300a00 */
[----:B------:R-:W2:Y:S08]  /*3f8f0*/  LDL.LU.64 R18, [R1+0x28] ;  /* 0x0000280001127983 */ /* 0x000eb00000300a00 */
[----:B------:R-:W-:Y:S02]  /*3f900*/  STL.64 [R1+0x170], R12 ;  /* 0x0001700c01007387 */ /* 0x000fe40000100a00 */
[----:B------:R0:W-:Y:S02]  /*3f910*/  STL.64 [R1+0x178], R14 ;  /* 0x0001780e01007387 */ /* 0x0001e40000100a00 */
        /* <DEDUP_REMOVED lines=16> */
[----:B--2---:R-:W-:Y:S01]  /*3fa20*/  HMMA.16816.F32.BF16 R20, R20, R8, R12 ;  /* 0x000000081414723c */ /* 0x004fe2000004180c */
[----:B------:R-:W4:Y:S01]  /*3fa30*/  LDL.LU.64 R14, [R1+0x35e0] ;  /* 0x0035e000010e7983 */ /* 0x000f220000300a00 */
[----:B------:R-:W4:Y:S02]  /*3fa40*/  LDL.LU.64 R12, [R1+0x35d8] ;  /* 0x0035d800010c7983 */ /* 0x000f240000300a00 */
[----:B------:R-:W2:Y:S02]  /*3fa50*/  LDL.LU.64 R10, [R1+0x35d0] ;  /* 0x0035d000010a7983 */ /* 0x000ea40000300a00 */
[----:B------:R-:W2:Y:S11]  /*3fa60*/  LDL.LU.64 R8, [R1+0x35c8] ;  /* 0x0035c80001087983 */ /* 0x000eb60000300a00 */
[----:B------:R-:W-:Y:S06]  /*3fa70*/  @!UPT UIADD3 URZ, URZ, URZ, URZ ;  /* 0x0000003f3f3ff290 */ /* 0x000fec000fffe03f */
[----:B------:R0:W-:Y:S01]  /*3fa80*/  STL.64 [R1+0x140], R20 ;  /* 0x0001401401007387 */ /* 0x0001e20000100a00 */
[----:B------:R1:W-:Y:S03]  /*3fa90*/  STL.64 [R1+0x148], R22 ;  /* 0x0001481601007387 */ /* 0x0003e60000100a00 */
[----:B0-----:R-:W2:Y:S01]  /*3faa0*/  LDL.LU R20, [R1+0x80] ;  /* 0x0000800001147983 */ /* 0x001ea20000300800 */
[----:B------:R-:W2:Y:S02]  /*3fab0*/  LDL.LU R21, [R1+0x84] ;  /* 0x0000840001157983 */ /* 0x000ea40000300800 */
[----:B-1----:R-:W-:Y:S01]  /*3fac0*/  IMAD.MOV.U32 R22, RZ, RZ, R28 ;  /* 0x000000ffff167224 */ /* 0x002fe200078e001c */
[----:B------:R-:W-:-:S07]  /*3fad0*/  MOV R23, R0 ;  /* 0x0000000000177202 */ /* 0x000fce0000000f00 */
[C---:B--2---:R-:W-:Y:S11]  /*3fae0*/  HMMA.16816.F32.BF16 R20, R8.reuse, R6, R20 ;  /* 0x000000060814723c */ /* 0x044ff60000041814 */
[----:B------:R-:W-:Y:S11]  /*3faf0*/  @!UPT UIADD3 URZ, URZ, URZ, URZ ;  /* 0x0000003f3f3ff290 */ /* 0x000ff6000fffe03f */
[----:B------:R-:W-:Y:S01]  /*3fb00*/  @!UPT UIADD3 URZ, URZ, URZ, URZ ;  /* 0x0000003f3f3ff290 */ /* 0x000fe2000fffe03f */
[----:B------:R-:W-:Y:S01]  /*3fb10*/  STL.64 [R1+0x130], R20 ;  /* 0x0001301401007387 */ /* 0x000fe20000100a00 */
[----:B------:R-:W-:Y:S02]  /*3fb20*/  STL.64 [R1+0x138], R22 ;  /* 0x0001381601007387 */ /* 0x000fe40000100a00 */
[----:B---3--:R-:W0:Y:S01]  /*3fb30*/  LDSM.16.MT88.4 R20, [R3+0x2d800] ;  /* 0x02d800000314783b */ /* 0x008e220000004200 */
[C---:B----4-:R-:W-:Y:S01]  /*3fb40*/  HMMA.16816.F32.BF16 R12, R8.reuse, R26, R12 ;  /* 0x0000001a080c723c */ /* 0x050fe2000004180c */
[----:B0-----:R0:W-:Y:S02]  /*3fb50*/  STL.64 [R1+0x3500], R22 ;  /* 0x0035001601007387 */ /* 0x0011e40000100a00 */
[----:B------:R-:W-:Y:S02]  /*3fb60*/  STL.64 [R1+0x34f8], R20 ;  /* 0x0034f81401007387 */ /* 0x000fe40000100a00 */
[----:B0-----:R-:W2:Y:S01]  /*3fb70*/  LDL.LU.64 R22, [R1+0x48] ;  /* 0x0000480001167983 */ /* 0x001ea20000300a00 */
[----:B------:R-:W-:Y:S11]  /*3fb80*/  STL [R1+0x34d8], R3 ;  /* 0x0034d80301007387 */ /* 0x000ff60000100800 */
[----:B------:R-:W-:Y:S06]  /*3fb90*/  @!UPT UIADD3 URZ, URZ, URZ, URZ ;  /* 0x0000003f3f3ff290 */ /* 0x000fec000fffe03f */
[----:B------:R-:W-:Y:S02]  /*3fba0*/  STL.64 [R1+0x120], R12 ;  /* 0x0001200c01007387 */ /* 0x000fe40000100a00 */
[----:B------:R0:W-:Y:S02]  /*3fbb0*/  STL.64 [R1+0x128], R14 ;  /* 0x0001280e01007387 */ /* 0x0001e40000100a00 */
[----:B0-----:R-:W3:Y:S01]  /*3fbc0*/  LDL.LU.64 R14, [R1+0x35c0] ;  /* 0x0035c000010e7983 */ /* 0x001ee20000300a00 */
[----:B------:R-:W3:Y:S01]  /*3fbd0*/  LDL.LU.64 R12, [R1+0x35b8] ;  /* 0x0035b800010c7983 */ /* 0x000ee20000300a00 */
[----:B------:R-:W-:Y:S01]  /*3fbe0*/  MOV R4, R18 ;  /* 0x0000001200047202 */ /* 0x000fe20000000f00 */
[----:B------:R-:W-:Y:S01]  /*3fbf0*/  IMAD.MOV.U32 R0, RZ, RZ, R19 ;  /* 0x000000ffff007224 */ /* 0x000fe200078e0013 */
[C---:B---3--:R-:W-:Y:S01]  /*3fc00*/  HMMA.16816.F32.BF16 R12, R8.reuse, R18, R12 ;  /* 0x00000012080c723c */ /* 0x048fe2000004180c */
[----:B------:R-:W3:Y:S01]  /*3fc10*/  LDL.LU.64 R18, [R1+0x35b0] ;  /* 0x0035b00001127983 */ /* 0x000ee20000300a00 */
[----:B------:R-:W3:Y:S11]  /*3fc20*/  LDL.LU.64 R16, [R1+0x35a8] ;  /* 0x0035a80001107983 */ /* 0x000ef60000300a00 */
[----:B------:R-:W-:Y:S10]  /*3fc30*/  @!UPT UIADD3 URZ, URZ, URZ, URZ ;  /* 0x0000003f3f3ff290 */ /* 0x000ff4000fffe03f */
[----:B------:R-:W-:Y:S01]  /*3fc40*/  STL.64 [R1+0x110], R12 ;  /* 0x0001100c01007387 */ /* 0x000fe20000100a00 */
[----:B------:R0:W-:Y:S01]  /*3fc50*/  STL [R1+0x118], R14 ;  /* 0x0001180e01007387 */ /* 0x0001e20000100800 */
[----:B------:R-:W-:Y:S02]  /*3fc60*/  MOV R3, R15 ;  /* 0x0000000f00037202 */ /* 0x000fe40000000f00 */
[----:B0-----:R-:W2:Y:S01]  /*3fc70*/  LDL.LU.64 R14, [R1+0x35a0] ;  /* 0x0035a000010e7983 */ /* 0x001ea20000300a00 */
[----:B------:R-:W2:Y:S02]  /*3fc80*/  LDL.LU.64 R12, [R1+0x3598] ;  /* 0x00359800010c7983 */ /* 0x000ea40000300a00 */
[----:B--2---:R-:W-:Y:S01]  /*3fc90*/  HMMA.16816.F32.BF16 R8, R8, R22, R12 ;  /* 0x000000160808723c */ /* 0x004fe2000004180c */
[----:B------:R-:W3:Y:S01]  /*3fca0*/  LDL.LU.64 R14, [R1+0x3590] ;  /* 0x00359000010e7983 */ /* 0x000ee20000300a00 */
[----:B------:R-:W3:Y:S11]  /*3fcb0*/  LDL.LU.64 R12, [R1+0x3588] ;  /* 0x00358800010c7983 */ /* 0x000ef60000300a00 */
[----:B------:R-:W-:Y:S10]  /*3fcc0*/  @!UPT UIADD3 URZ, URZ, URZ, URZ ;  /* 0x0000003f3f3ff290 */ /* 0x000ff4000fffe03f */
[----:B------:R-:W-:Y:S01]  /*3fcd0*/  STL.64 [R1+0x100], R8 ;  /* 0x0001000801007387 */ /* 0x000fe20000100a00 */
[----:B------:R0:W-:Y:S02]  /*3fce0*/  STL [R1+0x108], R10 ;  /* 0x0001080a01007387 */ /* 0x0001e40000100800 */
[----:B0-----:R-:W-:Y:S02]  /*3fcf0*/  IMAD.MOV.U32 R10, RZ, RZ, R4 ;  /* 0x000000ffff0a7224 */ /* 0x001fe400078e0004 */
[C---:B---3--:R-:W-:Y:S01]  /*3fd00*/  HMMA.16816.F32.BF16 R4, R12.reuse, R6, R16 ;  /* 0x000000060c04723c */ /* 0x048fe20000041810 */
[----:B------:R-:W2:Y:S11]  /*3fd10*/  LDL.LU R18, [R1+0x3580] ;  /* 0x0035800001127983 */ /* 0x000eb60000300800 */
[----:B------:R-:W-:Y:S11]  /*3fd20*/  @!UPT UIADD3 URZ, URZ, URZ, URZ ;  /* 0x0000003f3f3ff290 */ /* 0x000ff6000fffe03f */
[----:B------:R-:W-:Y:S01]  /*3fd30*/  STL.64 [R1+0xf0], R4 ;  /* 0x0000f00401007387 */ /* 0x000fe20000100a00 */
[----:B------:R0:W-:Y:S03]  /*3fd40*/  STL.64 [R1+0xf8], R6 ;  /* 0x0000f80601007387 */ /* 0x0001e60000100a00 */
[----:B0-----:R-:W3:Y:S01]  /*3fd50*/  LDL.LU.64 R6, [R1+0x3578] ;  /* 0x0035780001067983 */ /* 0x001ee20000300a00 */
[----:B------:R-:W3:Y:S01]  /*3fd60*/  LDL.LU.64 R4, [R1+0x3570] ;  /* 0x0035700001047983 */ /* 0x000ee20000300a00 */
[----:B------:R-:W-:Y:S01]  /*3fd70*/  MOV R28, R11 ;  /* 0x0000000b001c7202 */ /* 0x000fe20000000f00 */
[----:B------:R-:W-:Y:S01]  /*3fd80*/  MOV R11, R0 ;  /* 0x00000000000b7202 */ /* 0x000fe20000000f00 */
[----:B------:R-:W-:Y:S01]  /*3fd90*/  MOV R8, R26 ;  /* 0x0000001a00087202 */ /* 0x000fe20000000f00 */
[----:B------:R-:W-:Y:S01]  /*3fda0*/  IMAD.MOV.U32 R0, RZ, RZ, R27 ;  /* 0x000000ffff007224 */ /* 0x000fe200078e001b */
[C---:B---3--:R-:W-:Y:S11]  /*3fdb0*/  HMMA.16816.F32.BF16 R4, R12.reuse, R26, R4 ;  /* 0x0000001a0c04723c */ /* 0x048ff60000041804 */
[----:B------:R-:W-:Y:S11]  /*3fdc0*/  @!UPT UIADD3 URZ, URZ, URZ, URZ ;  /* 0x0000003f3f3ff290 */ /* 0x000ff6000fffe03f */
[----:B------:R-:W-:Y:S01]  /*3fdd0*/  @!UPT UIADD3 URZ, URZ, URZ, URZ ;  /* 0x0000003f3f3ff290 */ /* 0x000fe2000fffe03f */
[----:B------:R-:W-:Y:S01]  /*3fde0*/  STL.64 [R1+0xe0], R4 ;  /* 0x0000e00401007387 */ /* 0x000fe20000100a00 */
[----:B------:R0:W-:Y:S03]  /*3fdf0*/  STL.64 [R1+0xe8], R6 ;  /* 0x0000e80601007387 */ /* 0x0001e60000100a00 */
[----:B0-----:R-:W3:Y:S01]  /*3fe00*/  LDL.LU.64 R6, [R1+0x3568] ;  /* 0x0035680001067983 */ /* 0x001ee20000300a00 */
[----:B------:R-:W3:Y:S02]  /*3fe10*/  LDL.LU.64 R4, [R1+0x3560] ;  /* 0x0035600001047983 */ /* 0x000ee40000300a00 */
[----:B------:R-:W4:Y:S02]  /*3fe20*/  LDL.LU.64 R26, [R1+0x3558] ;  /* 0x00355800011a7983 */ /* 0x000f240000300a00 */
[----:B------:R-:W4:Y:S02]  /*3fe30*/  LDL.LU.64 R24, [R1+0x3550] ;  /* 0x0035500001187983 */ /* 0x000f240000300a00 */
[C---:B----4-:R-:W-:Y:S08]  /*3fe40*/  HMMA.16816.F32.BF16 R24, R12.reuse, R10, R24 ;  /* 0x0000000a0c18723c */ /* 0x050ff00000041818 */
[----:B---3--:R-:W-:Y:S07]  /*3fe50*/  HMMA.16816.F32.BF16 R4, R12, R22, R4 ;  /* 0x000000160c04723c */ /* 0x008fee0000041804 */
[----:B------:R-:W-:-:S08]  /*3fe60*/  MOV R12, R2 ;  /* 0x00000002000c7202 */ /* 0x000fd00000000f00 */
[----:B------:R-:W-:Y:S01]  /*3fe70*/  STL.64 [R1+0xc0], R24 ;  /* 0x0000c01801007387 */ /* 0x000fe20000100a00 */
[----:B------:R-:W-:Y:S02]  /*3fe80*/  STL.64 [R1+0xc8], R26 ;  /* 0x0000c81a01007387 */ /* 0x000fe40000100a00 */
[----:B------:R-:W3:Y:S05]  /*3fe90*/  LDL.LU R2, [R1+0x3548] ;  /* 0x0035480001027983 */ /* 0x000eea0000300800 */
[----:B------:R-:W-:Y:S01]  /*3fea0*/  STL.64 [R1+0xb0], R4 ;  /* 0x0000b00401007387 */ /* 0x000fe20000100a00 */
[----:B------:R0:W-:Y:S01]  /*3feb0*/  STL.64 [R1+0xb8], R6 ;  /* 0x0000b80601007387 */ /* 0x0001e20000100a00 */
[----:B------:R-:W4:Y:S02]  /*3fec0*/  LDL.LU R13, [R1+0x184] ;  /* 0x00018400010d7983 */ /* 0x000f240000300800 */
[----:B------:R-:W2:Y:S01]  /*3fed0*/  LDL.LU R14, [R1+0x188] ;  /* 0x00018800010e7983 */ /* 0x000ea20000300800 */
[----:B------:R-:W-:Y:S01]  /*3fee0*/  MOV R15, R29 ;  /* 0x0000001d000f7202 */ /* 0x000fe20000000f00 */
[----:B---3--:R-:W1:Y:S04]  /*3fef0*/  LDSM.16.MT88.4 R24, [R2+0x2e000] ;  /* 0x02e000000218783b */ /* 0x008e680000004200 */
[----:B--2---:R-:W-:Y:S01]  /*3ff00*/  STL.64 [R1+0x3540], R14 ;  /* 0x0035400e01007387 */ /* 0x004fe20000100a00 */
[----:B----4-:R-:W-:Y:S02]  /*3ff10*/  STL.64 [R1+0x3538], R12 ;  /* 0x0035380c01007387 */ /* 0x010fe40000100a00 */
[----:B------:R-:W2:Y:S04]  /*3ff20*/  LDSM.16.M88.4 R12, [R18+0x380] ;  /* 0x00038000120c783b */ /* 0x000ea80000000200 */
[----:B0-----:R-:W3:Y:S01]  /*3ff30*/  LDL.LU.64 R6, [R1+0x38] ;  /* 0x0000380001067983 */ /* 0x001ee20000300a00 */
[----:B------:R0:W-:Y:S01]  /*3ff40*/  STL.64 [R1+0x3520], R22 ;  /* 0x0035201601007387 */ /* 0x0001e20000100a00 */
[----:B------:R-:W4:Y:S03]  /*3ff50*/  LDL.LU.64 R20, [R1] ;  /* 0x0000000001147983 */ /* 0x000f260000300a00 */
[----:B0-----:R-:W3:Y:S04]  /*3ff60*/  LDL.LU.64 R22, [R1+0x8] ;  /* 0x0000080001167983 */ /* 0x001ee80000300a00 */
[----:B-1----:R0:W-:Y:S01]  /*3ff70*/  STL.64 [R1+0x34c0], R26 ;  /* 0x0034c01a01007387 */ /* 0x0021e20000100a00 */
[----:B------:R-:W-:Y:S02]  /*3ff80*/  STL.64 [R1+0x34b8], R24 ;  /* 0x0034b81801007387 */ /* 0x000fe40000100a00 */
[----:B------:R-:W3:Y:S01]  /*3ff90*/  LDL R19, [R1+0x1f40] ;  /* 0x001f400001137983 */ /* 0x000ee20000100800 */
[----:B--2---:R-:W-:Y:S01]  /*3ffa0*/  STL.64 [R1+0x80], R12 ;  /* 0x0000800c01007387 */ /* 0x004fe20000100a00 */
[----:B------:R-:W-:Y:S01]  /*3ffb0*/  MOV R29, R14 ;  /* 0x0000000e001d7202 */ /* 0x000fe20000000f00 */
[----:B------:R-:W-:Y:S01]  /*3ffc0*/  STL.64 [R1+0x88], R14 ;  /* 0x0000880e01007387 */ /* 0x000fe20000100a00 */
[----:B0-----:R-:W-:Y:S01]  /*3ffd0*/  MOV R27, R0 ;  /* 0x00000000001b7202 */ /* 0x001fe20000000f00 */
[----:B------:R-:W-:-:S02]  /*3ffe0*/  IMAD.MOV.U32 R0, RZ, RZ, R15 ;  /* 0x000000ffff007224 */ /* 0x000fc400078e000f */
[----:B------:R-:W0:Y:S04]  /*3fff0*/  LDSM.16.M88.4 R12, [R18+0x8380] ;  /* 0x00838000120c783b */ /* 0x000e280000000200 */
[----:B------:R-:W-:Y:S01]  /*40000*/  STL [R1+0x33d8], R0 ;  /* 0x0033d80001007387 */ /* 0x000fe20000100800 */
[----:B------:R-:W-:Y:S02]  /*40010*/  STL [R1+0x33d4], R29 ;  /* 0x0033d41d01007387 */ /* 0x000fe40000100800 */
[----:B------:R-:W-:Y:S01]  /*40020*/  IMAD.MOV.U32 R26, RZ, RZ, R8 ;  /* 0x000000ffff1a7224 */ /* 0x000fe200078e0008 */
[----:B0-----:R-:W-:Y:S01]  /*40030*/  STL.64 [R1+0x70], R12 ;  /* 0x0000700c01007387 */ /* 0x001fe20000100a00 */
[----:B------:R0:W-:Y:S01]  /*40040*/  STL.64 [R1+0x78], R14 ;  /* 0x0000780e01007387 */ /* 0x0001e20000100a00 */
[----:B------:R-:W-:-:S02]  /*40050*/  MOV R9, R12 ;  /* 0x0000000c00097202 */ /* 0x000fc40000000f00 */
[----:B------:R-:W-:Y:S01]  /*40060*/  MOV R8, R13 ;  /* 0x0000000d00087202 */ /* 0x000fe20000000f00 */
[----:B0-----:R-:W2:Y:S01]  /*40070*/  LDL.LU.64 R14, [R1+0x3540] ;  /* 0x00354000010e7983 */ /* 0x001ea20000300a00 */
[----:B------:R-:W2:Y:S02]  /*40080*/  LDL.LU.64 R12, [R1+0x3538] ;  /* 0x00353800010c7983 */ /* 0x000ea40000300a00 */
[----:B------:R-:W-:Y:S02]  /*40090*/  STL.64 [R1+0x3530], R10 ;  /* 0x0035300a01007387 */ /* 0x000fe40000100a00 */
[----:B------:R-:W-:Y:S02]  /*400a0*/  STL.64 [R1+0x3528], R8 ;  /* 0x0035280801007387 */ /* 0x000fe40000100a00 */
[----:B------:R-:W0:Y:S04]  /*400b0*/  LDSM.16.M88.4 R8, [R18+0x10380] ;  /* 0x010380001208783b */ /* 0x000e280000000200 */
[----:B0-----:R-:W-:Y:S01]  /*400c0*/  STL.64 [R1+0x60], R8 ;  /* 0x0000600801007387 */ /* 0x001fe20000100a00 */
[----:B------:R2:W-:Y:S02]  /*400d0*/  STL.64 [R1+0x68], R10 ;  /* 0x0000680a01007387 */ /* 0x0005e40000100a00 */
[----:B----4-:R-:W-:Y:S01]  /*400e0*/  IMAD.MOV.U32 R5, RZ, RZ, R21 ;  /* 0x000000ffff057224 */ /* 0x010fe200078e0015 */
[----:B---3--:R-:W-:-:S02]  /*400f0*/  MOV R4, R22 ;  /* 0x0000001600047202 */ /* 0x008fc40000000f00 */
[----:B------:R-:W-:Y:S01]  /*40100*/  MOV R0, R23 ;  /* 0x0000001700007202 */ /* 0x000fe20000000f00 */
[----:B--2---:R-:W-:Y:S11]  /*40110*/  HMMA.16816.F32.BF16 R8, R20, R6, R12 ;  /* 0x000000061408723c */ /* 0x004ff6000004180c */
[----:B------:R-:W-:Y:S11]  /*40120*/  @!UPT UIADD3 URZ, URZ, URZ, URZ ;  /* 0x0000003f3f3ff290 */ /* 0x000ff6000fffe03f */
[----:B------:R-:W-:Y:S01]  /*40130*/  @!UPT UIADD3 URZ, URZ, URZ, URZ ;  /* 0x0000003f3f3ff290 */ /* 0x000fe2000fffe03f */
[----:B------:R-:W-:Y:S01]  /*40140*/  STL.64 [R1+0xd0], R8 ;  /* 0x0000d00801007387 */ /* 0x000fe20000100a00 */
[----:B------:R-:W-:Y:S02]  /*40150*/  STL.64 [R1+0xd8], R10 ;  /* 0x0000d80a01007387 */ /* 0x000fe40000100a00 */
[----:B------:R-:W0:Y:S02]  /*40160*/  LDSM.16.M88.4 R8, [R18+0x18380] ;  /* 0x018380001208783b */ /* 0x000e240000000200 */
[----:B------:R-:W1:Y:S02]  /*40170*/  LDSM.16.MT88.4 R16, [R19+0x2e000] ;  /* 0x02e000001310783b */ /* 0x000e640000004200 */
[----:B------:R-:W-:Y:S01]  /*40180*/  IMAD.MOV.U32 R14, RZ, RZ, R6 ;  /* 0x000000ffff0e7224 */ /* 0x000fe200078e0006 */
[----:B------:R-:W-:Y:S02]  /*40190*/  MOV R15, R7 ;  /* 0x00000007000f7202 */ /* 0x000fe40000000f00 */
[----:B------:R-:W-:Y:S01]  /*401a0*/  MOV R6, R20 ;  /* 0x0000001400067202 */ /* 0x000fe20000000f00 */
[----:B0-----:R0:W-:Y:S01]  /*401b0*/  STL.64 [R1+0x90], R8 ;  /* 0x0000900801007387 */ /* 0x0011e20000100a00 */
[----:B------:R-:W-:-:S02]  /*401c0*/  IMAD.MOV.U32 R13, RZ, RZ, R8 ;  /* 0x000000ffff0d7224 */ /* 0x000fc400078e0008 */
[----:B------:R2:W-:Y:S01]  /*401d0*/  STL.64 [R1+0x98], R10 ;  /* 0x0000980a01007387 */ /* 0x0005e20000100a00 */
[----:B------:R-:W-:Y:S01]  /*401e0*/  MOV R12, R9 ;  /* 0x00000009000c7202 */ /* 0x000fe20000000f00 */
[----:B0-----:R-:W3:Y:S01]  /*401f0*/  LDL.LU R8, [R1+0x1a0] ;  /* 0x0001a00001087983 */ /* 0x001ee20000300800 */
[----:B------:R-:W3:Y:S02]  /*40200*/  LDL.LU R9, [R1+0x1a4] ;  /* 0x0001a40001097983 */ /* 0x000ee40000300800 */
[----:B--2---:R-:W3:Y:S02]  /*40210*/  LDL.LU R10, [R1+0x1a8] ;  /* 0x0001a800010a7983 */ /* 0x004ee40000300800 */
[----:B------:R-:W3:Y:S01]  /*40220*/  LDL.LU R11, [R1+0x1ac] ;  /* 0x0001ac00010b7983 */ /* 0x000ee20000300800 */
[----:B------:R-:W2:Y:S01]  /*40230*/  LDL R7, [R1+0x1f3c] ;  /* 0x001f3c0001077983 */ /* 0x000ea20000100800 */
[----:B------:R-:W4:Y:S02]  /*40240*/  LDL.LU R20, [R1+0x1b0] ;  /* 0x0001b00001147983 */ /* 0x000f240000300800 */
[----:B------:R-:W4:Y:S02]  /*40250*/  LDL.LU R21, [R1+0x1b4] ;  /* 0x0001b40001157983 */ /* 0x000f240000300800 */
[----:B------:R-:W4:Y:S01]  /*40260*/  LDL.LU R22, [R1+0x1b8] ;  /* 0x0001b80001167983 */ /* 0x000f220000300800 */
[----:B------:R-:W4:Y:S01]  /*40270*/  LDL.LU R23, [R1+0x1bc] ;  /* 0x0001bc0001177983 */ /* 0x000f220000300800 */
[----:B------:R-:W-:Y:S02]  /*40280*/  STL.64 [R1+0x34e0], R12 ;  /* 0x0034e00c01007387 */ /* 0x000fe40000100a00 */
[----:B------:R-:W-:Y:S02]  /*40290*/  STL.64 [R1+0x3508], R14 ;  /* 0x0035080e01007387 */ /* 0x000fe40000100a00 */
[----:B-1----:R-:W-:Y:S01]  /*402a0*/  STL.64 [R1+0x3478], R18 ;  /* 0x0034781201007387 */ /* 0x002fe20000100a00 */
[----:B------:R0:W-:Y:S04]  /*402b0*/  STL.64 [R1+0x3470], R16 ;  /* 0x0034701001007387 */ /* 0x0001e80000100a00 */
[----:B0-----:R-:W2:Y:S01]  /*402c0*/  LDL.LU R16, [R1+0x160] ;  /* 0x0001600001107983 */ /* 0x001ea20000300800 */
[----:B------:R-:W2:Y:S02]  /*402d0*/  LDL.LU R17, [R1+0x164] ;  /* 0x0001640001117983 */ /* 0x000ea40000300800 */
[----:B------:R-:W2:Y:S02]  /*402e0*/  LDL.LU R18, [R1+0x168] ;  /* 0x0001680001127983 */ /* 0x000ea40000300800 */
[----:B------:R-:W2:Y:S01]  /*402f0*/  LDL.LU R19, [R1+0x16c] ;  /* 0x00016c0001137983 */ /* 0x000ea20000300800 */
[----:B------:R-:W-:Y:S01]  /*40300*/  MOV R12, R6 ;  /* 0x00000006000c7202 */ /* 0x000fe20000000f00 */
[----:B------:R-:W-:Y:S01]  /*40310*/  IMAD.MOV.U32 R13, RZ, RZ, R5 ;  /* 0x000000ffff0d7224 */ /* 0x000fe200078e0005 */
[----:B------:R-:W-:-:S02]  /*40320*/  MOV R14, R4 ;  /* 0x00000004000e7202 */ /* 0x000fc40000000f00 */
[----:B------:R-:W-:Y:S01]  /*40330*/  MOV R15, R0 ;  /* 0x00000000000f7202 */ /* 0x000fe20000000f00 */
[----:B--2---:R-:W-:Y:S01]  /*40340*/  STL.64 [R1+0x34f0], R18 ;  /* 0x0034f01201007387 */ /* 0x004fe20000100a00 */
[----:B------:R0:W-:Y:S03]  /*40350*/  STL.64 [R1+0x34e8], R16 ;  /* 0x0034e81001007387 */ /* 0x0001e60000100a00 */
[----:B------:R-:W1:Y:S04]  /*40360*/  LDSM.16.MT88.4 R4, [R7+0x2e000] ;  /* 0x02e000000704783b */ /* 0x000e680000004200 */
[----:B0-----:R-:W2:Y:S01]  /*40370*/  LDL.LU R16, [R1+0x170] ;  /* 0x0001700001107983 */ /* 0x001ea20000300800 */
[----:B------:R-:W2:Y:S02]  /*40380*/  LDL.LU R17, [R1+0x174] ;  /* 0x0001740001117983 */ /* 0x000ea40000300800 */
[----:B------:R-:W2:Y:S02]  /*40390*/  LDL.LU R18, [R1+0x178] ;  /* 0x0001780001127983 */ /* 0x000ea40000300800 */
[----:B------:R-:W2:Y:S01]  /*403a0*/  LDL.LU R19, [R1+0x17c] ;  /* 0x00017c0001137983 */ /* 0x000ea20000300800 */
[C---:B---3--:R-:W-:Y:S01]  /*403b0*/  HMMA.16816.F32.BF16 R8, R12.reuse, R26, R8 ;  /* 0x0000001a0c08723c */ /* 0x048fe20000041808 */
[----:B--2---:R-:W-:Y:S01]  /*403c0*/  STL.64 [R1+0x3518], R18 ;  /* 0x0035181201007387 */ /* 0x004fe20000100a00 */
[----:B------:R0:W-:Y:S03]  /*403d0*/  STL.64 [R1+0x3510], R16 ;  /* 0x0035101001007387 */ /* 0x0001e60000100a00 */
[----:B0-----:R-:W2:Y:S01]  /*403e0*/  LDL.LU R16, [R1+0x190] ;  /* 0x0001900001107983 */ /* 0x001ea20000300800 */
[----:B------:R-:W2:Y:S02]  /*403f0*/  LDL.LU R17, [R1+0x194] ;  /* 0x0001940001117983 */ /* 0x000ea40000300800 */
[----:B------:R-:W2:Y:S02]  /*40400*/  LDL.LU R18, [R1+0x198] ;  /* 0x0001980001127983 */ /* 0x000ea40000300800 */
[----:B------:R-:W2:Y:S11]  /*40410*/  LDL.LU R19, [R1+0x19c] ;  /* 0x00019c0001137983 */ /* 0x000eb60000300800 */
[----:B------:R-:W-:Y:S02]  /*40420*/  @!UPT UIADD3 URZ, URZ, URZ, URZ ;  /* 0x0000003f3f3ff290 */ /* 0x000fe4000fffe03f */
[----:B------:R-:W-:Y:S01]  /*40430*/  STL.64 [R1+0x180], R8 ;  /* 0x0001800801007387 */ /* 0x000fe20000100a00 */
[----:B------:R0:W-:Y:S03]  /*40440*/  STL.64 [R1+0x188], R10 ;  /* 0x0001880a01007387 */ /* 0x0001e60000100a00 */
[----:B0-----:R-:W4:Y:S01]  /*40450*/  LDL.LU.64 R10, [R1+0x3530] ;  /* 0x00353000010a7983 */ /* 0x001f220000300a00 */
[----:B------:R-:W3:Y:S02]  /*40460*/  LDL.LU.64 R8, [R1+0x3528] ;  /* 0x0035280001087983 */ /* 0x000ee40000300a00 */
[----:B-1----:R0:W-:Y:S02]  /*40470*/  STL.64 [R1+0x3440], R6 ;  /* 0x0034400601007387 */ /* 0x0021e40000100a00 */
[----:B------:R-:W-:Y:S01]  /*40480*/  STL.64 [R1+0x3438], R4 ;  /* 0x0034380401007387 */ /* 0x000fe20000100a00 */
[C---:B----4-:R-:W-:Y:S11]  /*40490*/  HMMA.16816.F32.BF16 R20, R12.reuse, R10, R20 ;  /* 0x0000000a0c14723c */ /* 0x050ff60000041814 */
[----:B------:R-:W-:Y:S11]  /*404a0*/  @!UPT UIADD3 URZ, URZ, URZ, URZ ;  /* 0x0000003f3f3ff290 */ /* 0x000ff6000fffe03f */
[----:B------:R-:W-:Y:S01]  /*404b0*/  @!UPT UIADD3 URZ, URZ, URZ, URZ ;  /* 0x0000003f3f3ff290 */ /* 0x000fe2000fffe03f */
[----:B------:R-:W-:Y:S01]  /*404c0*/  STL.64 [R1+0x1a0], R20 ;  /* 0x0001a01401007387 */ /* 0x000fe20000100a00 */
[----:B0-----:R-:W-:Y:S01]  /*404d0*/  IMAD.MOV.U32 R7, RZ, RZ, R22 ;  /* 0x000000ffff077224 */ /* 0x001fe200078e0016 */
[----:B------:R-:W-:Y:S02]  /*404e0*/  MOV R6, R23 ;  /* 0x0000001700067202 */ /* 0x000fe40000000f00 */
[----:B------:R-:W2:Y:S02]  /*404f0*/  LDL.LU.64 R22, [R1+0x3520] ;  /* 0x0035200001167983 */ /* 0x000ea40000300a00 */
[----:B--2---:R-:W-:Y:S02]  /*40500*/  HMMA.16816.F32.BF16 R12, R12, R22, R16 ;  /* 0x000000160c0c723c */ /* 0x004fe40000041810 */
[----:B------:R-:W2:Y:S01]  /*40510*/  LDL.LU.64 R18, [R1+0x3518] ;  /* 0x0035180001127983 */ /* 0x000ea20000300a00 */
[----:B------:R-:W2:Y:S01]  /*40520*/  LDL.LU.64 R16, [R1+0x3510] ;  /* 0x0035100001107983 */ /* 0x000ea20000300a00 */
[----:B------:R-:W-:Y:S01]  /*40530*/  MOV R29, R22 ;  /* 0x00000016001d7202 */ /* 0x000fe20000000f00 */
[----:B------:R-:W-:Y:S11]  /*40540*/  IMAD.MOV.U32 R0, RZ, RZ, R23 ;  /* 0x000000ffff007224 */ /* 0x000ff600078e0017 */
[----:B------:R-:W-:Y:S07]  /*40550*/  @!UPT UIADD3 URZ, URZ, URZ, URZ ;  /* 0x0000003f3f3ff290 */ /* 0x000fee000fffe03f */
        /* <DEDUP_REMOVED lines=9> */
[----:B------:R0:W-:Y:S01]  /*405f0*/  STL.64 [R1+0x170], R12 ;  /* 0x0001700c01007387 */ /* 0x0001e20000100a00 */
[----:B------:R-:W-:Y:S03]  /*40600*/  STL.64 [R1+0x178], R14 ;  /* 0x0001780e01007387 */ /* 0x000fe60000100a00 */
[----:B0-----:R-:W4:Y:S01]  /*40610*/  LDL.LU.64 R12, [R1+0x34e0] ;  /* 0x0034e000010c7983 */ /* 0x001f220000300a00 */
[----:B--2---:R-:W-:Y:S11]  /*40620*/  HMMA.16816.F32.BF16 R16, R20, R26, R16 ;  /* 0x0000001a1410723c */ /* 0x004ff60000041810 */
[----:B------:R-:W-:Y:S11]  /*40630*/  @!UPT UIADD3 URZ, URZ, URZ, URZ ;  /* 0x0000003f3f3ff290 */ /* 0x000ff6000fffe03f */
[----:B------:R-:W-:Y:S01]  /*40640*/  @!UPT UIADD3 URZ, URZ, URZ, URZ ;  /* 0x0000003f3f3ff290 */ /* 0x000fe2000fffe03f */
[----:B------:R-:W-:Y:S01]  /*40650*/  STL.64 [R1+0x160], R16 ;  /* 0x0001601001007387 */ /* 0x000fe20000100a00 */
[----:B------:R-:W-:Y:S02]  /*40660*/  STL.64 [R1+0x168], R18 ;  /* 0x0001681201007387 */ /* 0x000fe40000100a00 */
[----:B------:R-:W-:Y:S01]  /*40670*/  STL.64 [R1+0x3488], R6 ;  /* 0x0034880601007387 */ /* 0x000fe20000100a00 */
[----:B----4-:R-:W-:Y:S02]  /*40680*/  MOV R4, R13 ;  /* 0x0000000d00047202 */ /* 0x010fe40000000f00 */
[----:B------:R-:W-:-:S05]  /*40690*/  MOV R5, R12 ;  /* 0x0000000c00057202 */ /* 0x000fca0000000f00 */
[----:B------:R3:W-:Y:S01]  /*406a0*/  STL.64 [R1+0x3480], R4 ;  /* 0x0034800401007387 */ /* 0x0007e20000100a00 */
[----:B------:R-:W2:Y:S02]  /*406b0*/  LDL.LU R24, [R1+0x140] ;  /* 0x0001400001187983 */ /* 0x000ea40000300800 */
[----:B------:R-:W2:Y:S02]  /*406c0*/  LDL.LU R25, [R1+0x144] ;  /* 0x0001440001197983 */ /* 0x000ea40000300800 */
[----:B------:R-:W4:Y:S01]  /*406d0*/  LDL.LU R26, [R1+0x148] ;  /* 0x00014800011a7983 */ /* 0x000f220000300800 */
[----:B------:R-:W4:Y:S01]  /*406e0*/  LDL.LU R27, [R1+0x14c] ;  /* 0x00014c00011b7983 */ /* 0x000f220000300800 */
[----:B---3--:R-:W-:Y:S01]  /*406f0*/  IMAD.MOV.U32 R4, RZ, RZ, R9 ;  /* 0x000000ffff047224 */ /* 0x008fe200078e0009 */
[----:B------:R-:W-:Y:S02]  /*40700*/  MOV R5, R8 ;  /* 0x0000000800057202 */ /* 0x000fe40000000f00 */
[----:B------:R-:W-:Y:S01]  /*40710*/  MOV R19, R3 ;  /* 0x0000000300137202 */ /* 0x000fe20000000f00 */
[----:B----4-:R-:W-:Y:S01]  /*40720*/  STL.64 [R1+0x34d0], R26 ;  /* 0x0034d01a01007387 */ /* 0x010fe20000100a00 */
[----:B--2---:R0:W-:Y:S03]  /*40730*/  STL.64 [R1+0x34c8], R24 ;  /* 0x0034c81801007387 */ /* 0x0041e60000100a00 */
[----:B0-----:R-:W2:Y:S01]  /*40740*/  LDL.LU R24, [R1+0x150] ;  /* 0x0001500001187983 */ /* 0x001ea20000300800 */
[----:B------:R-:W2:Y:S02]  /*40750*/  LDL.LU R25, [R1+0x154] ;  /* 0x0001540001197983 */ /* 0x000ea40000300800 */
[----:B------:R-:W2:Y:S02]  /*40760*/  LDL.LU R26, [R1+0x158] ;  /* 0x00015800011a7983 */ /* 0x000ea40000300800 */
[----:B------:R-:W2:Y:S01]  /*40770*/  LDL.LU R27, [R1+0x15c] ;  /* 0x00015c00011b7983 */ /* 0x000ea20000300800 */
[----:B------:R0:W-:Y:S04]  /*40780*/  STL.64 [R1+0x34a0], R4 ;  /* 0x0034a00401007387 */ /* 0x0001e80000100a00 */
[----:B0-----:R-:W3:Y:S01]  /*40790*/  LDL.LU R4, [R1+0x130] ;  /* 0x0001300001047983 */ /* 0x001ee20000300800 */
[----:B------:R-:W3:Y:S02]  /*407a0*/  LDL.LU R5, [R1+0x134] ;  /* 0x0001340001057983 */ /* 0x000ee40000300800 */
[----:B------:R-:W3:Y:S02]  /*407b0*/  LDL.LU R6, [R1+0x138] ;  /* 0x0001380001067983 */ /* 0x000ee40000300800 */
[----:B------:R-:W3:Y:S01]  /*407c0*/  LDL.LU R7, [R1+0x13c] ;  /* 0x00013c0001077983 */ /* 0x000ee20000300800 */
[----:B------:R-:W4:Y:S01]  /*407d0*/  LDL.LU R16, [R1+0x110] ;  /* 0x0001100001107983 */ /* 0x000f220000300800 */
[----:B------:R-:W4:Y:S02]  /*407e0*/  LDL.LU R17, [R1+0x114] ;  /* 0x0001140001117983 */ /* 0x000f240000300800 */
[----:B------:R-:W2:Y:S02]  /*407f0*/  LDL.LU R18, [R1+0x118] ;  /* 0x0001180001127983 */ /* 0x000ea40000300800 */
[----:B------:R-:W3:Y:S01]  /*40800*/  LDL.LU R3, [R1+0x34d8] ;  /* 0x0034d80001037983 */ /* 0x000ee20000300800 */
[----:B--2---:R-:W-:Y:S01]  /*40810*/  STL.64 [R1+0x3498], R18 ;  /* 0x0034981201007387 */ /* 0x004fe20000100a00 */
[----:B----4-:R0:W-:Y:S03]  /*40820*/  STL.64 [R1+0x3490], R16 ;  /* 0x0034901001007387 */ /* 0x0101e60000100a00 */
[----:B---3--:R-:W1:Y:S04]  /*40830*/  LDSM.16.MT88.4 R12, [R3+0x2e000] ;  /* 0x02e00000030c783b */ /* 0x008e680000004200 */
[----:B0-----:R-:W2:Y:S01]  /*40840*/  LDL.LU R16, [R1+0x120] ;  /* 0x0001200001107983 */ /* 0x001ea20000300800 */
[----:B------:R-:W2:Y:S02]  /*40850*/  LDL.LU R17, [R1+0x124] ;  /* 0x0001240001117983 */ /* 0x000ea40000300800 */
[----:B------:R-:W3:Y:S02]  /*40860*/  LDL.LU R18, [R1+0x128] ;  /* 0x0001280001127983 */ /* 0x000ee40000300800 */
[----:B------:R-:W3:Y:S01]  /*40870*/  LDL.LU R19, [R1+0x12c] ;  /* 0x00012c0001137983 */ /* 0x000ee20000300800 */
[----:B------:R-:W-:Y:S01]  /*40880*/  HMMA.16816.F32.BF16 R8, R20, R10, R24 ;  /* 0x0000000a1408723c */ /* 0x000fe20000041818 */
[----:B---3--:R-:W-:Y:S01]  /*40890*/  STL.64 [R1+0x34b0], R18 ;  /* 0x0034b01201007387 */ /* 0x008fe20000100a00 */
[----:B--2---:R0:W-:Y:S03]  /*408a0*/  STL.64 [R1+0x34a8], R16 ;  /* 0x0034a81001007387 */ /* 0x0041e60000100a00 */
[----:B0-----:R-:W2:Y:S01]  /*408b0*/  LDL.64 R16, [R1+0x80] ;  /* 0x0000800001107983 */ /* 0x001ea20000100a00 */
[----:B-1----:R-:W-:Y:S02]  /*408c0*/  STL [R1+0x33e4], R12 ;  /* 0x0033e40c01007387 */ /* 0x002fe40000100800 */
[----:B------:R-:W-:Y:S02]  /*408d0*/  STL [R1+0x33e0], R13 ;  /* 0x0033e00d01007387 */ /* 0x000fe40000100800 */
[----:B------:R0:W-:Y:S02]  /*408e0*/  STL [R1+0x33dc], R14 ;  /* 0x0033dc0e01007387 */ /* 0x0001e40000100800 */
[----:B0-----:R-:W3:Y:S01]  /*408f0*/  LDL R14, [R1+0x1f40] ;  /* 0x001f4000010e7983 */ /* 0x001ee20000100800 */
[----:B------:R-:W-:Y:S02]  /*40900*/  STL [R1+0x33d0], R15 ;  /* 0x0033d00f01007387 */ /* 0x000fe40000100800 */
[----:B------:R-:W-:Y:S02]  /*40910*/  STL [R1+0x33a0], R3 ;  /* 0x0033a00301007387 */ /* 0x000fe40000100800 */
[----:B------:R-:W4:Y:S01]  /*40920*/  LDL.LU.64 R26, [R1+0x34d0] ;  /* 0x0034d000011a7983 */ /* 0x000f220000300a00 */
[----:B------:R-:W4:Y:S05]  /*40930*/  LDL.LU.64 R24, [R1+0x34c8] ;  /* 0x0034c80001187983 */ /* 0x000f2a0000300a00 */
[----:B------:R-:W-:Y:S02]  /*40940*/  STL.64 [R1+0x150], R8 ;  /* 0x0001500801007387 */ /* 0x000fe40000100a00 */
[----:B------:R-:W-:Y:S02]  /*40950*/  STL.64 [R1+0x158], R10 ;  /* 0x0001580a01007387 */ /* 0x000fe40000100a00 */
[----:B------:R-:W0:Y:S04]  /*40960*/  LDSM.16.MT88.4 R8, [R2+0x2e800] ;  /* 0x02e800000208783b */ /* 0x000e280000004200 */
[----:B------:R-:W-:Y:S04]  /*40970*/  STL [R1+0x33c8], R2 ;  /* 0x0033c80201007387 */ /* 0x000fe80000100800 */
[----:B0-----:R0:W-:Y:S01]  /*40980*/  STL.64 [R1+0x3388], R10 ;  /* 0x0033880a01007387 */ /* 0x0011e20000100a00 */
[----:B------:R4:W-:Y:S02]  /*40990*/  STL.64 [R1+0x3380], R8 ;  /* 0x0033800801007387 */ /* 0x0009e40000100a00 */
[----:B0-----:R-:W-:Y:S01]  /*409a0*/  IMAD.MOV.U32 R10, RZ, RZ, R29 ;  /* 0x000000ffff0a7224 */ /* 0x001fe200078e001d */
[----:B------:R-:W-:-:S07]  /*409b0*/  MOV R11, R0 ;  /* 0x00000000000b7202 */ /* 0x000fce0000000f00 */
[----:B----4-:R-:W-:Y:S01]  /*409c0*/  HMMA.16816.F32.BF16 R8, R20, R10, R24 ;  /* 0x0000000a1408723c */ /* 0x010fe20000041818 */
[----:B------:R-:W4:Y:S01]  /*409d0*/  LDL.LU.64 R26, [R1+0x34c0] ;  /* 0x0034c000011a7983 */ /* 0x000f220000300a00 */
[----:B------:R-:W4:Y:S02]  /*409e0*/  LDL.LU.64 R24, [R1+0x34b8] ;  /* 0x0034b80001187983 */ /* 0x000f240000300a00 */
[----:B------:R-:W3:Y:S02]  /*409f0*/  LDL.LU.64 R20, [R1+0x60] ;  /* 0x0000600001147983 */ /* 0x000ee40000300a00 */
[----:B--2---:R-:W-:Y:S01]  /*40a00*/  IMAD.MOV.U32 R12, RZ, RZ, R16 ;  /* 0x000000ffff0c7224 */ /* 0x004fe200078e0010 */
[----:B------:R-:W-:Y:S11]  /*40a10*/  MOV R2, R17 ;  /* 0x0000001100027202 */ /* 0x000ff60000000f00 */
[----:B------:R-:W-:Y:S05]  /*40a20*/  @!UPT UIADD3 URZ, URZ, URZ, URZ ;  /* 0x0000003f3f3ff290 */ /* 0x000fea000fffe03f */
[----:B------:R-:W-:Y:S01]  /*40a30*/  STL.64 [R1+0x3398], R10 ;  /* 0x0033980a01007387 */ /* 0x000fe20000100a00 */
[----:B------:R0:W-:Y:S03]  /*40a40*/  STL.64 [R1+0x3390], R8 ;  /* 0x0033900801007387 */ /* 0x0001e60000100a00 */
[----:B0-----:R-:W2:Y:S01]  /*40a50*/  LDL.LU R8, [R1+0x100] ;  /* 0x0001000001087983 */ /* 0x001ea20000300800 */
[----:B------:R-:W2:Y:S02]  /*40a60*/  LDL.LU R9, [R1+0x104] ;  /* 0x0001040001097983 */ /* 0x000ea40000300800 */
[----:B------:R-:W2:Y:S02]  /*40a70*/  LDL.LU R10, [R1+0x108] ;  /* 0x00010800010a7983 */ /* 0x000ea40000300800 */
[----:B------:R-:W2:Y:S01]  /*40a80*/  LDL.LU.64 R18, [R1+0x34b0] ;  /* 0x0034b00001127983 */ /* 0x000ea20000300a00 */
[----:B----4-:R-:W-:Y:S01]  /*40a90*/  HMMA.16816.F32.BF16 R4, R24, R16, R4 ;  /* 0x000000101804723c */ /* 0x010fe20000041804 */
[----:B------:R-:W2:Y:S11]  /*40aa0*/  LDL.LU.64 R16, [R1+0x34a8] ;  /* 0x0034a80001107983 */ /* 0x000eb60000300a00 */
[----:B------:R-:W-:Y:S11]  /*40ab0*/  @!UPT UIADD3 URZ, URZ, URZ, URZ ;  /* 0x0000003f3f3ff290 */ /* 0x000ff6000fffe03f */
[----:B------:R0:W-:Y:S04]  /*40ac0*/  STL.64 [R1+0x50], R4 ;  /* 0x0000500401007387 */ /* 0x0001e80000100a00 */
[----:B0-----:R-:W2:Y:S01]  /*40ad0*/  LDL.LU.64 R4, [R1+0x34a0] ;  /* 0x0034a00001047983 */ /* 0x001ea20000300a00 */
[----:B------:R-:W-:Y:S01]  /*40ae0*/  MOV R11, R28 ;  /* 0x0000001c000b7202 */ /* 0x000fe20000000f00 */
[----:B------:R-:W-:Y:S01]  /*40af0*/  IMAD.MOV.U32 R28, RZ, RZ, R7 ;  /* 0x000000ffff1c7224 */ /* 0x000fe200078e0007 */
[----:B------:R-:W-:-:S04]  /*40b00*/  MOV R3, R6 ;  /* 0x0000000600037202 */ /* 0x000fc80000000f00 */
[----:B------:R-:W-:Y:S01]  /*40b10*/  STL [R1+0x33e8], R28 ;  /* 0x0033e81c01007387 */ /* 0x000fe20000100800 */
[----:B------:R-:W-:Y:S01]  /*40b20*/  STL [R1+0x33cc], R3 ;  /* 0x0033cc0301007387 */ /* 0x000fe20000100800 */
[C---:B--2---:R-:W-:Y:S02]  /*40b30*/  HMMA.16816.F32.BF16 R4, R24.reuse, R4, R16 ;  /* 0x000000041804723c */ /* 0x044fe40000041810 */
[----:B------:R-:W2:Y:S01]  /*40b40*/  LDL.LU.64 R18, [R1+0x3498] ;  /* 0x0034980001127983 */ /* 0x000ea20000300a00 */
[----:B------:R-:W2:Y:S01]  /*40b50*/  LDL.LU.64 R16, [R1+0x3490] ;  /* 0x0034900001107983 */ /* 0x000ea20000300a00 */
[----:B------:R-:W-:Y:S01]  /*40b60*/  MOV R13, R2 ;  /* 0x00000002000d7202 */ /* 0x000fe20000000f00 */
[----:B---3--:R-:W-:Y:S11]  /*40b70*/  MOV R2, R20 ;  /* 0x0000001400027202 */ /* 0x008ff60000000f00 */
[----:B------:R-:W-:Y:S08]  /*40b80*/  @!UPT UIADD3 URZ, URZ, URZ, URZ ;  /* 0x0000003f3f3ff290 */ /* 0x000ff0000fffe03f */
[----:B------:R-:W-:Y:S01]  /*40b90*/  IMAD.MOV.U32 R15, RZ, RZ, R6 ;  /* 0x000000ffff0f7224 */ /* 0x000fe200078e0006 */
[----:B------:R-:W-:Y:S02]  /*40ba0*/  MOV R29, R5 ;  /* 0x00000005001d7202 */ /* 0x000fe40000000f00 */
[----:B------:R-:W-:Y:S01]  /*40bb0*/  MOV R0, R4 ;  /* 0x0000000400007202 */ /* 0x000fe20000000f00 */
[----:B------:R0:W-:Y:S04]  /*40bc0*/  STL [R1+0x4c], R7 ;  /* 0x00004c0701007387 */ /* 0x0001e80000100800 */
[----:B0-----:R-:W3:Y:S01]  /*40bd0*/  LDL.LU.64 R6, [R1+0x3488] ;  /* 0x0034880001067983 */ /* 0x001ee20000300a00 */
[----:B------:R-:W4:Y:S02]  /*40be0*/  LDL.LU.64 R4, [R1+0x3480] ;  /* 0x0034800001047983 */ /* 0x000f240000300a00 */
[----:B------:R-:W-:Y:S02]  /*40bf0*/  STL [R1+0x33f4], R15 ;  /* 0x0033f40f01007387 */ /* 0x000fe40000100800 */
[----:B------:R-:W-:Y:S01]  /*40c00*/  STL [R1+0x33f0], R29 ;  /* 0x0033f01d01007387 */ /* 0x000fe20000100800 */
[----:B------:R0:W-:Y:S02]  /*40c10*/  STL [R1+0x33ec], R0 ;  /* 0x0033ec0001007387 */ /* 0x0001e40000100800 */
[----:B0-----:R-:W-:Y:S01]  /*40c20*/  IMAD.MOV.U32 R0, RZ, RZ, R21 ;  /* 0x000000ffff007224 */ /* 0x001fe200078e0015 */
[C---:B--2---:R-:W-:Y:S01]  /*40c30*/  HMMA.16816.F32.BF16 R16, R24.reuse, R20, R16 ;  /* 0x000000141810723c */ /* 0x044fe20000041810 */
[----:B------:R-:W0:Y:S11]  /*40c40*/  LDSM.16.MT88.4 R20, [R14+0x2e800] ;  /* 0x02e800000e14783b */ /* 0x000e360000004200 */
[----:B------:R-:W-:Y:S11]  /*40c50*/  @!UPT UIADD3 URZ, URZ, URZ, URZ ;  /* 0x0000003f3f3ff290 */ /* 0x000ff6000fffe03f */
[----:B------:R-:W-:Y:S01]  /*40c60*/  STL.64 [R1+0x30], R16 ;  /* 0x0000301001007387 */ /* 0x000fe20000100a00 */
[----:B------:R1:W-:Y:S03]  /*40c70*/  STL.64 [R1+0x38], R18 ;  /* 0x0000381201007387 */ /* 0x0003e60000100a00 */
[----:B-1----:R-:W2:Y:S01]  /*40c80*/  LDL.LU.64 R18, [R1+0x3478] ;  /* 0x0034780001127983 */ /* 0x002ea20000300a00 */
[----:B------:R-:W2:Y:S03]  /*40c90*/  LDL.LU.64 R16, [R1+0x3470] ;  /* 0x0034700001107983 */ /* 0x000ea60000300a00 */
[----:B0-----:R0:W-:Y:S01]  /*40ca0*/  STL.64 [R1+0x3330], R22 ;  /* 0x0033301601007387 */ /* 0x0011e20000100a00 */
[----:B------:R1:W-:Y:S03]  /*40cb0*/  STL.64 [R1+0x3328], R20 ;  /* 0x0033281401007387 */ /* 0x0003e60000100a00 */
[----:B0-----:R-:W2:Y:S04]  /*40cc0*/  LDL R22, [R1+0x68] ;  /* 0x0000680001167983 */ /* 0x001ea80000100800 */
[----:B------:R-:W2:Y:S01]  /*40cd0*/  LDL R23, [R1+0x6c] ;  /* 0x00006c0001177983 */ /* 0x000ea20000100800 */
[----:B----4-:R-:W-:Y:S01]  /*40ce0*/  HMMA.16816.F32.BF16 R24, R24, R4, R8 ;  /* 0x000000041818723c */ /* 0x010fe20000041808 */
[----:B-1----:R-:W-:-:S02]  /*40cf0*/  MOV R20, R2 ;  /* 0x0000000200147202 */ /* 0x002fc40000000f00 */
[----:B------:R-:W-:Y:S01]  /*40d00*/  MOV R21, R0 ;  /* 0x0000000000157202 */ /* 0x000fe20000000f00 */
[----:B--2---:R-:W-:Y:S04]  /*40d10*/  STL.64 [R1+0x3468], R22 ;  /* 0x0034681601007387 */ /* 0x004fe80000100a00 */
[----:B------:R0:W-:Y:S02]  /*40d20*/  STL.64 [R1+0x3460], R20 ;  /* 0x0034601401007387 */ /* 0x0001e40000100a00 */
[----:B0-----:R-:W2:Y:S01]  /*40d30*/  LDL.LU R20, [R1+0xf0] ;  /* 0x0000f00001147983 */ /* 0x001ea20000300800 */
[----:B------:R-:W2:Y:S02]  /*40d40*/  LDL.LU R21, [R1+0xf4] ;  /* 0x0000f40001157983 */ /* 0x000ea40000300800 */
[----:B------:R-:W2:Y:S02]  /*40d50*/  LDL.LU R22, [R1+0xf8] ;  /* 0x0000f80001167983 */ /* 0x000ea40000300800 */
[----:B------:R-:W2:Y:S01]  /*40d60*/  LDL.LU R23, [R1+0xfc] ;  /* 0x0000fc0001177983 */ /* 0x000ea20000300800 */
[----:B------:R-:W4:Y:S07]  /*40d70*/  LDL.LU R8, [R1+0xc0] ;  /* 0x0000c00001087983 */ /* 0x000f2e0000300800 */
[----:B------:R-:W-:Y:S02]  /*40d80*/  STL.64 [R1], R24 ;  /* 0x0000001801007387 */ /* 0x000fe40000100a00 */
[----:B------:R-:W-:Y:S02]  /*40d90*/  STL.64 [R1+0x8], R26 ;  /* 0x0000081a01007387 */ /* 0x000fe40000100a00 */
[----:B------:R-:W4:Y:S01]  /*40da0*/  LDL.LU R9, [R1+0xc4] ;  /* 0x0000c40001097983 */ /* 0x000f220000300800 */
[----:B------:R-:W4:Y:S01]  /*40db0*/  LDL.LU R10, [R1+0xc8] ;  /* 0x0000c800010a7983 */ /* 0x000f220000300800 */
[----:B------:R-:W4:Y:S02]  /*40dc0*/  LDL.LU R11, [R1+0xcc] ;  /* 0x0000cc00010b7983 */ /* 0x000f240000300800 */
[----:B---3--:R-:W-:Y:S02]  /*40dd0*/  STL.64 [R1+0x3458], R6 ;  /* 0x0034580601007387 */ /* 0x008fe40000100a00 */
[----:B------:R0:W-:Y:S02]  /*40de0*/  STL.64 [R1+0x3450], R4 ;  /* 0x0034500401007387 */ /* 0x0001e40000100a00 */
[----:B0-----:R-:W3:Y:S01]  /*40df0*/  LDL.LU R4, [R1+0xe0] ;  /* 0x0000e00001047983 */ /* 0x001ee20000300800 */
[----:B------:R-:W3:Y:S02]  /*40e00*/  LDL.LU R5, [R1+0xe4] ;  /* 0x0000e40001057983 */ /* 0x000ee40000300800 */
[----:B------:R-:W3:Y:S02]  /*40e10*/  LDL.LU R6, [R1+0xe8] ;  /* 0x0000e80001067983 */ /* 0x000ee40000300800 */
[----:B------:R-:W3:Y:S01]  /*40e20*/  LDL.LU R7, [R1+0xec] ;  /* 0x0000ec0001077983 */ /* 0x000ee20000300800 */
[----:B------:R-:W2:Y:S04]  /*40e30*/  LDL R27, [R1+0x1f3c] ;  /* 0x001f3c00011b7983 */ /* 0x000ea80000100800 */
[----:B--2---:R-:W-:Y:S01]  /*40e40*/  STL [R1+0x3410], R27 ;  /* 0x0034101b01007387 */ /* 0x004fe20000100800 */
[----:B------:R-:W3:Y:S01]  /*40e50*/  LDL.LU.64 R24, [R1+0x70] ;  /* 0x0000700001187983 */ /* 0x000ee20000300a00 */
[C---:B------:R-:W-:Y:S11]  /*40e60*/  HMMA.16816.F32.BF16 R20, R16.reuse, R12, R20 ;  /* 0x0000000c1014723c */ /* 0x040ff60000041814 */
[----:B------:R-:W-:Y:S11]  /*40e70*/  @!UPT UIADD3 URZ, URZ, URZ, URZ ;  /* 0x0000003f3f3ff290 */ /* 0x000ff6000fffe03f */
[----:B------:R-:W-:Y:S02]  /*40e80*/  @!UPT UIADD3 URZ, URZ, URZ, URZ ;  /* 0x0000003f3f3ff290 */ /* 0x000fe4000fffe03f */
[----:B------:R-:W-:Y:S01]  /*40e90*/  MOV R12, R21 ;  /* 0x00000015000c7202 */ /* 0x000fe20000000f00 */
[----:B------:R-:W-:Y:S01]  /*40ea0*/  IMAD.MOV.U32 R28, RZ, RZ, R20 ;  /* 0x000000ffff1c7224 */ /* 0x000fe200078e0014 */
[----:B------:R-:W-:Y:S01]  /*40eb0*/  MOV R13, R22 ;  /* 0x00000016000d7202 */ /* 0x000fe20000000f00 */
[----:B------:R-:W-:Y:S02]  /*40ec0*/  IMAD.MOV.U32 R14, RZ, RZ, R23 ;  /* 0x000000ffff0e7224 */ /* 0x000fe400078e0017 */
[----:B------:R-:W2:Y:S01]  /*40ed0*/  LDL.LU.64 R22, [R1+0x3468] ;  /* 0x0034680001167983 */ /* 0x000ea20000300a00 */
[----:B------:R-:W4:Y:S02]  /*40ee0*/  LDL.LU.64 R20, [R1+0x3460] ;  /* 0x0034600001147983 */ /* 0x000f240000300a00 */
[----:B------:R-:W-:Y:S02]  /*40ef0*/  STL [R1+0x33fc], R12 ;  /* 0x0033fc0c01007387 */ /* 0x000fe40000100800 */
[----:B------:R-:W-:Y:S01]  /*40f00*/  STL [R1+0x33f8], R28 ;  /* 0x0033f81c01007387 */ /* 0x000fe20000100800 */
[C---:B---3--:R-:W-:Y:S11]  /*40f10*/  HMMA.16816.F32.BF16 R4, R16.reuse, R24, R4 ;  /* 0x000000181004723c */ /* 0x048ff60000041804 */
[----:B------:R-:W-:Y:S11]  /*40f20*/  @!UPT UIADD3 URZ, URZ, URZ, URZ ;  /* 0x0000003f3f3ff290 */ /* 0x000ff6000fffe03f */
[----:B------:R-:W-:Y:S01]  /*40f30*/  @!UPT UIADD3 URZ, URZ, URZ, URZ ;  /* 0x0000003f3f3ff290 */ /* 0x000fe2000fffe03f */
[----:B------:R-:W-:Y:S01]  /*40f40*/  STL [R1+0x10], R4 ;  /* 0x0000100401007387 */ /* 0x000fe20000100800 */
[----:B------:R0:W-:Y:S03]  /*40f50*/  STL.64 [R1+0x3420], R24 ;  /* 0x0034201801007387 */ /* 0x0001e60000100a00 */
[----:B0-----:R-:W3:Y:S01]  /*40f60*/  LDL.LU.64 R24, [R1+0x80] ;  /* 0x0000800001187983 */ /* 0x001ee20000300a00 */
[----:B------:R-:W-:Y:S02]  /*40f70*/  MOV R15, R5 ;  /* 0x00000005000f7202 */ /* 0x000fe40000000f00 */
[----:B------:R-:W-:Y:S01]  /*40f80*/  MOV R29, R6 ;  /* 0x00000006001d7202 */ /* 0x000fe20000000f00 */
[----:B------:R-:W-:Y:S02]  /*40f90*/  IMAD.MOV.U32 R0, RZ, RZ, R7 ;  /* 0x000000ffff007224 */ /* 0x000fe400078e0007 */
[----:B----4-:R-:W-:Y:S01]  /*40fa0*/  HMMA.16816.F32.BF16 R4, R16, R20, R8 ;  /* 0x000000141004723c */ /* 0x010fe20000041808 */
[----:B---3--:R0:W-:Y:S04]  /*40fb0*/  STL.64 [R1+0x3448], R24 ;  /* 0x0034481801007387 */ /* 0x0081e80000100a00 */
[----:B0-----:R-:W3:Y:S01]  /*40fc0*/  LDL.LU R24, [R1+0xb0] ;  /* 0x0000b00001187983 */ /* 0x001ee20000300800 */
[----:B------:R-:W3:Y:S02]  /*40fd0*/  LDL.LU R25, [R1+0xb4] ;  /* 0x0000b40001197983 */ /* 0x000ee40000300800 */
[----:B------:R-:W3:Y:S02]  /*40fe0*/  LDL.LU R26, [R1+0xb8] ;  /* 0x0000b800011a7983 */ /* 0x000ee40000300800 */
[----:B------:R-:W3:Y:S01]  /*40ff0*/  LDL.LU R27, [R1+0xbc] ;  /* 0x0000bc00011b7983 */ /* 0x000ee20000300800 */
[----:B------:R-:W-:Y:S01]  /*41000*/  STL.64 [R1+0x3418], R14 ;  /* 0x0034180e01007387 */ /* 0x000fe20000100a00 */
[----:B------:R0:W-:Y:S02]  /*41010*/  STL [R1+0x3414], R13 ;  /* 0x0034140d01007387 */ /* 0x0001e40000100800 */
[----:B------:R-:W4:Y:S01]  /*41020*/  LDL.LU R12, [R1+0x180] ;  /* 0x00018000010c7983 */ /* 0x000f220000300800 */
[----:B0-----:R-:W4:Y:S01]  /*41030*/  LDL.LU R13, [R1+0x184] ;  /* 0x00018400010d7983 */ /* 0x001f220000300800 */
[----:B------:R-:W2:Y:S02]  /*41040*/  LDL.LU R14, [R1+0x188] ;  /* 0x00018800010e7983 */ /* 0x000ea40000300800 */
[----:B------:R-:W2:Y:S06]  /*41050*/  LDL.LU R15, [R1+0x18c] ;  /* 0x00018c00010f7983 */ /* 0x000eac0000300800 */
[----:B------:R-:W-:Y:S01]  /*41060*/  IMAD.MOV.U32 R9, RZ, RZ, R6 ;  /* 0x000000ffff097224 */ /* 0x000fe200078e0006 */
[----:B------:R-:W-:-:S02]  /*41070*/  MOV R8, R7 ;  /* 0x0000000700087202 */ /* 0x000fc40000000f00 */
[----:B------:R-:W-:Y:S02]  /*41080*/  MOV R11, R4 ;  /* 0x00000004000b7202 */ /* 0x000fe40000000f00 */
[----:B------:R-:W-:Y:S01]  /*41090*/  MOV R10, R5 ;  /* 0x00000005000a7202 */ /* 0x000fe20000000f00 */
[----:B--2---:R-:W-:Y:S01]  /*410a0*/  STL.64 [R1+0x3430], R14 ;  /* 0x0034300e01007387 */ /* 0x004fe20000100a00 */
[----:B----4-:R0:W-:Y:S03]  /*410b0*/  STL.64 [R1+0x3428], R12 ;  /* 0x0034280c01007387 */ /* 0x0101e60000100a00 */
[----:B0-----:R-:W2:Y:S01]  /*410c0*/  LDL.LU R12, [R1+0xd0] ;  /* 0x0000d000010c7983 */ /* 0x001ea20000300800 */
[----:B------:R-:W2:Y:S02]  /*410d0*/  LDL.LU R13, [R1+0xd4] ;  /* 0x0000d400010d7983 */ /* 0x000ea40000300800 */
[----:B------:R-:W2:Y:S02]  /*410e0*/  LDL.LU R14, [R1+0xd8] ;  /* 0x0000d800010e7983 */ /* 0x000ea40000300800 */
[----:B------:R-:W2:Y:S01]  /*410f0*/  LDL.LU R15, [R1+0xdc] ;  /* 0x0000dc00010f7983 */ /* 0x000ea20000300800 */
[----:B------:R-:W4:Y:S01]  /*41100*/  LDL.LU.64 R6, [R1+0x3458] ;  /* 0x0034580001067983 */ /* 0x000f220000300a00 */
[----:B------:R-:W3:Y:S02]  /*41110*/  LDL.LU.64 R4, [R1+0x3450] ;  /* 0x0034500001047983 */ /* 0x000ee40000300a00 */
[----:B------:R-:W-:Y:S02]  /*41120*/  STL.64 [R1+0x3408], R10 ;  /* 0x0034080a01007387 */ /* 0x000fe40000100a00 */
[----:B------:R0:W-:Y:S02]  /*41130*/  STL.64 [R1+0x3400], R8 ;  /* 0x0034000801007387 */ /* 0x0001e40000100a00 */
[----:B0-----:R-:W2:Y:S01]  /*41140*/  LDL.LU R8, [R1+0x1a0] ;  /* 0x0001a00001087983 */ /* 0x001ea20000300800 */
[----:B------:R-:W2:Y:S01]  /*41150*/  LDL.LU R9, [R1+0x1a4] ;  /* 0x0001a40001097983 */ /* 0x000ea20000300800 */
[----:B----4-:R-:W-:Y:S01]  /*41160*/  MOV R10, R7 ;  /* 0x00000007000a7202 */ /* 0x010fe20000000f00 */
[----:B------:R-:W-:-:S02]  /*41170*/  IMAD.MOV.U32 R11, RZ, RZ, R6 ;  /* 0x000000ffff0b7224 */ /* 0x000fc400078e0006 */
[----:B---3--:R-:W-:Y:S01]  /*41180*/  HMMA.16816.F32.BF16 R4, R16, R4, R24 ;  /* 0x000000041004723c */ /* 0x008fe20000041818 */
[----:B------:R-:W3:Y:S11]  /*41190*/  LDL.LU.64 R24, [R1+0x3448] ;  /* 0x0034480001187983 */ /* 0x000ef60000300a00 */
[----:B------:R-:W-:Y:S11]  /*411a0*/  @!UPT UIADD3 URZ, URZ, URZ, URZ ;  /* 0x0000003f3f3ff290 */ /* 0x000ff6000fffe03f */
[----:B------:R-:W-:Y:S01]  /*411b0*/  @!UPT UIADD3 URZ, URZ, URZ, URZ ;  /* 0x0000003f3f3ff290 */ /* 0x000fe2000fffe03f */
[----:B------:R-:W-:Y:S01]  /*411c0*/  IMAD.MOV.U32 R17, RZ, RZ, R6 ;  /* 0x000000ffff117224 */ /* 0x000fe200078e0006 */
[----:B------:R-:W-:Y:S02]  /*411d0*/  MOV R16, R7 ;  /* 0x0000000700107202 */ /* 0x000fe40000000f00 */
[----:B------:R-:W-:Y:S02]  /*411e0*/  MOV R19, R4 ;  /* 0x0000000400137202 */ /* 0x000fe40000000f00 */
[----:B------:R-:W-:Y:S01]  /*411f0*/  MOV R18, R5 ;  /* 0x0000000500127202 */ /* 0x000fe20000000f00 */
[----:B------:R-:W2:Y:S01]  /*41200*/  LDL.LU.64 R6, [R1+0x3440] ;  /* 0x0034400001067983 */ /* 0x000ea20000300a00 */
[----:B------:R-:W2:Y:S01]  /*41210*/  LDL.LU.64 R4, [R1+0x3438] ;  /* 0x0034380001047983 */ /* 0x000ea20000300a00 */
[----:B---3--:R-:W-:Y:S01]  /*41220*/  MOV R3, R24 ;  /* 0x0000001800037202 */ /* 0x008fe20000000f00 */
[----:B------:R-:W-:Y:S01]  /*41230*/  IMAD.MOV.U32 R2, RZ, RZ, R25 ;  /* 0x000000ffff027224 */ /* 0x000fe200078e0019 */
        /* <DEDUP_REMOVED lines=8> */
[C---:B--2---:R-:W-:Y:S11]  /*412c0*/  HMMA.16816.F32.BF16 R12, R4.reuse, R24, R12 ;  /* 0x00000018040c723c */ /* 0x044ff6000004180c */
[----:B------:R-:W-:Y:S11]  /*412d0*/  @!UPT UIADD3 URZ, URZ, URZ, URZ ;  /* 0x0000003f3f3ff290 */ /* 0x000ff6000fffe03f */
[----:B------:R-:W-:Y:S01]  /*412e0*/  @!UPT UIADD3 URZ, URZ, URZ, URZ ;  /* 0x0000003f3f3ff290 */ /* 0x000fe2000fffe03f */
[----:B------:R-:W-:Y:S01]  /*412f0*/  STL.64 [R1+0xe0], R12 ;  /* 0x0000e00c01007387 */ /* 0x000fe20000100a00 */
[----:B------:R0:W-:Y:S03]  /*41300*/  STL.64 [R1+0xe8], R14 ;  /* 0x0000e80e01007387 */ /* 0x0001e60000100a00 */
[----:B0-----:R-:W2:Y:S01]  /*41310*/  LDL.LU.64 R14, [R1+0x3418] ;  /* 0x00341800010e7983 */ /* 0x001ea20000300a00 */
[----:B------:R-:W3:Y:S02]  /*41320*/  LDL.LU R13, [R1+0x3414] ;  /* 0x00341400010d7983 */ /* 0x000ee40000300800 */
[----:B------:R-:W4:Y:S01]  /*41330*/  LDL.LU R27, [R1+0x3410] ;  /* 0x00341000011b7983 */ /* 0x000f220000300800 */
[----:B------:R-:W-:Y:S02]  /*41340*/  MOV R12, R24 ;  /* 0x00000018000c7202 */ /* 0x000fe40000000f00 */
[----:B------:R-:W-:Y:S01]  /*41350*/  MOV R28, R25 ;  /* 0x00000019001c7202 */ /* 0x000fe20000000f00 */
[C---:B------:R-:W-:Y:S01]  /*41360*/  HMMA.16816.F32.BF16 R8, R4.reuse, R20, R8 ;  /* 0x000000140408723c */ /* 0x040fe20000041808 */
[----:B----4-:R-:W0:Y:S04]  /*41370*/  LDSM.16.MT88.4 R24, [R27+0x2e800] ;  /* 0x02e800001b18783b */ /* 0x010e280000004200 */
[----:B0-----:R-:W-:Y:S01]  /*41380*/  STL.64 [R1+0x32e8], R26 ;  /* 0x0032e81a01007387 */ /* 0x001fe20000100a00 */
[----:B------:R0:W-:Y:S03]  /*41390*/  STL.64 [R1+0x32e0], R24 ;  /* 0x0032e01801007387 */ /* 0x0001e60000100a00 */
[----:B0-----:R-:W4:Y:S01]  /*413a0*/  LDL.LU.64 R24, [R1+0x90] ;  /* 0x0000900001187983 */ /* 0x001f220000300a00 */
[----:B------:R-:W2:Y:S11]  /*413b0*/  LDL.LU.64 R26, [R1+0x98] ;  /* 0x00009800011a7983 */ /* 0x000eb60000300a00 */
[----:B------:R-:W-:Y:S02]  /*413c0*/  @!UPT UIADD3 URZ, URZ, URZ, URZ ;  /* 0x0000003f3f3ff290 */ /* 0x000fe4000fffe03f */
[----:B------:R-:W-:Y:S02]  /*413d0*/  STL.64 [R1+0x110], R8 ;  /* 0x0001100801007387 */ /* 0x000fe40000100a00 */
[----:B------:R0:W-:Y:S02]  /*413e0*/  STL.64 [R1+0x118], R10 ;  /* 0x0001180a01007387 */ /* 0x0001e40000100a00 */
[----:B0-----:R-:W3:Y:S01]  /*413f0*/  LDL.LU.64 R10, [R1+0x3408] ;  /* 0x00340800010a7983 */ /* 0x001ee20000300a00 */
[----:B------:R-:W3:Y:S02]  /*41400*/  LDL.LU.64 R8, [R1+0x3400] ;  /* 0x0034000001087983 */ /* 0x000ee40000300a00 */
[----:B------:R-:W-:Y:S02]  /*41410*/  STL.64 [R1+0x33b0], R22 ;  /* 0x0033b01601007387 */ /* 0x000fe40000100a00 */
[----:B------:R0:W-:Y:S02]  /*41420*/  STL.64 [R1+0x33a8], R20 ;  /* 0x0033a81401007387 */ /* 0x0001e40000100a00 */
[----:B0-----:R-:W3:Y:S01]  /*41430*/  LDL.LU R20, [R1+0x190] ;  /* 0x0001900001147983 */ /* 0x001ee20000300800 */
[----:B------:R-:W3:Y:S02]  /*41440*/  LDL.LU R21, [R1+0x194] ;  /* 0x0001940001157983 */ /* 0x000ee40000300800 */
[----:B------:R-:W3:Y:S02]  /*41450*/  LDL.LU R22, [R1+0x198] ;  /* 0x0001980001167983 */ /* 0x000ee40000300800 */
[----:B------:R-:W3:Y:S01]  /*41460*/  LDL.LU R23, [R1+0x19c] ;  /* 0x00019c0001177983 */ /* 0x000ee20000300800 */
[----:B--2---:R-:W-:Y:S01]  /*41470*/  STL.64 [R1+0x33c0], R26 ;  /* 0x0033c01a01007387 */ /* 0x004fe20000100a00 */
[----:B----4-:R-:W-:Y:S01]  /*41480*/  STL.64 [R1+0x33b8], R24 ;  /* 0x0033b81801007387 */ /* 0x010fe20000100a00 */
[----:B---3--:R-:W-:Y:S11]  /*41490*/  HMMA.16816.F32.BF16 R4, R4, R24, R20 ;  /* 0x000000180404723c */ /* 0x008ff60000041814 */
[----:B------:R-:W-:Y:S11]  /*414a0*/  @!UPT UIADD3 URZ, URZ, URZ, URZ ;  /* 0x0000003f3f3ff290 */ /* 0x000ff6000fffe03f */
[----:B------:R-:W-:Y:S01]  /*414b0*/  @!UPT UIADD3 URZ, URZ, URZ, URZ ;  /* 0x0000003f3f3ff290 */ /* 0x000fe2000fffe03f */
[----:B------:R-:W-:Y:S01]  /*414c0*/  STL.64 [R1+0xf0], R4 ;  /* 0x0000f00401007387 */ /* 0x000fe20000100a00 */
[----:B------:R0:W-:Y:S02]  /*414d0*/  STL.64 [R1+0xf8], R6 ;  /* 0x0000f80601007387 */ /* 0x0001e40000100a00 */
[----:B0-----:R-:W-:Y:S01]  /*414e0*/  IMAD.MOV.U32 R7, RZ, RZ, R16 ;  /* 0x000000ffff077224 */ /* 0x001fe200078e0010 */
[----:B------:R-:W-:Y:S01]  /*414f0*/  MOV R6, R17 ;  /* 0x0000001100067202 */ /* 0x000fe20000000f00 */
[----:B------:R-:W2:Y:S01]  /*41500*/  LDL.LU R16, [R1] ;  /* 0x0000000001107983 */ /* 0x000ea20000300800 */
[----:B------:R-:W-:Y:S01]  /*41510*/  MOV R5, R18 ;  /* 0x0000001200057202 */ /* 0x000fe20000000f00 */
[----:B------:R-:W2:Y:S02]  /*41520*/  LDL.LU R17, [R1+0x4] ;  /* 0x0000040001117983 */ /* 0x000ea40000300800 */
[----:B------:R-:W-:Y:S01]  /*41530*/  IMAD.MOV.U32 R4, RZ, RZ, R19 ;  /* 0x000000ffff047224 */ /* 0x000fe200078e0013 */
[----:B------:R-:W3:Y:S01]  /*41540*/  LDL.LU R18, [R1+0x8] ;  /* 0x0000080001127983 */ /* 0x000ee20000300800 */
[----:B------:R-:W3:Y:S03]  /*41550*/  LDL.LU R19, [R1+0xc] ;  /* 0x00000c0001137983 */ /* 0x000ee60000300800 */
[----:B---3--:R-:W-:Y:S01]  /*41560*/  STL.64 [R1+0x3340], R18 ;  /* 0x0033401201007387 */ /* 0x008fe20000100a00 */
[----:B--2---:R0:W-:Y:S03]  /*41570*/  STL.64 [R1+0x3338], R16 ;  /* 0x0033381001007387 */ /* 0x0041e60000100a00 */
[----:B0-----:R-:W2:Y:S01]  /*41580*/  LDL.LU R16, [R1+0x30] ;  /* 0x0000300001107983 */ /* 0x001ea20000300800 */
[----:B------:R-:W2:Y:S02]  /*41590*/  LDL.LU R17, [R1+0x34] ;  /* 0x0000340001117983 */ /* 0x000ea40000300800 */
[----:B------:R-:W3:Y:S02]  /*415a0*/  LDL.LU R18, [R1+0x38] ;  /* 0x0000380001127983 */ /* 0x000ee40000300800 */
[----:B------:R-:W3:Y:S02]  /*415b0*/  LDL.LU R19, [R1+0x3c] ;  /* 0x00003c0001137983 */ /* 0x000ee40000300800 */
[----:B---3--:R-:W-:Y:S01]  /*415c0*/  STL.64 [R1+0x3350], R18 ;  /* 0x0033501201007387 */ /* 0x008fe20000100a00 */
[----:B--2---:R0:W-:Y:S02]  /*415d0*/  STL.64 [R1+0x3348], R16 ;  /* 0x0033481001007387 */ /* 0x0041e40000100a00 */
[----:B0-----:R-:W-:-:S02]  /*415e0*/  MOV R16, R12 ;  /* 0x0000000c00107202 */ /* 0x001fc40000000f00 */
[----:B------:R-:W-:Y:S01]  /*415f0*/  MOV R17, R28 ;  /* 0x0000001c00117202 */ /* 0x000fe20000000f00 */
[----:B------:R-:W2:Y:S01]  /*41600*/  LDL.LU R12, [R1+0x33fc] ;  /* 0x0033fc00010c7983 */ /* 0x000ea20000300800 */
[----:B------:R-:W3:Y:S02]  /*41610*/  LDL.LU R28, [R1+0x33f8] ;  /* 0x0033f800011c7983 */ /* 0x000ee40000300800 */
[----:B------:R-:W4:Y:S02]  /*41620*/  LDL R18, [R1+0x78] ;  /* 0x0000780001127983 */ /* 0x000f240000100800 */
[----:B------:R-:W4:Y:S01]  /*41630*/  LDL R19, [R1+0x7c] ;  /* 0x00007c0001137983 */ /* 0x000f220000100800 */
[----:B------:R0:W-:Y:S01]  /*41640*/  STL.64 [R1+0x32f8], R6 ;  /* 0x0032f80601007387 */ /* 0x0001e20000100a00 */
[----:B------:R1:W-:Y:S02]  /*41650*/  STL.64 [R1+0x32f0], R4 ;  /* 0x0032f00401007387 */ /* 0x0003e40000100a00 */
[----:B------:R-:W2:Y:S02]  /*41660*/  LDL.LU R24, [R1+0x170] ;  /* 0x0001700001187983 */ /* 0x000ea40000300800 */
[----:B------:R-:W2:Y:S01]  /*41670*/  LDL.LU R25, [R1+0x174] ;  /* 0x0001740001197983 */ /* 0x000ea20000300800 */
[----:B------:R-:W2:Y:S01]  /*41680*/  LDL.LU R26, [R1+0x178] ;  /* 0x00017800011a7983 */ /* 0x000ea20000300800 */
[----:B------:R-:W2:Y:S02]  /*41690*/  LDL.LU R27, [R1+0x17c] ;  /* 0x00017c00011b7983 */ /* 0x000ea40000300800 */
[----:B------:R-:W2:Y:S02]  /*416a0*/  LDL.LU R20, [R1+0x160] ;  /* 0x0001600001147983 */ /* 0x000ea40000300800 */
[----:B------:R-:W2:Y:S01]  /*416b0*/  LDL.LU R21, [R1+0x164] ;  /* 0x0001640001157983 */ /* 0x000ea20000300800 */
[----:B------:R-:W2:Y:S01]  /*416c0*/  LDL.LU R22, [R1+0x168] ;  /* 0x0001680001167983 */ /* 0x000ea20000300800 */
[----:B------:R-:W2:Y:S01]  /*416d0*/  LDL.LU R23, [R1+0x16c] ;  /* 0x00016c0001177983 */ /* 0x000ea20000300800 */
[----:B0-----:R-:W-:Y:S01]  /*416e0*/  MOV R6, R9 ;  /* 0x0000000900067202 */ /* 0x001fe20000000f00 */
[----:B------:R-:W-:-:S02]  /*416f0*/  IMAD.MOV.U32 R7, RZ, RZ, R8 ;  /* 0x000000ffff077224 */ /* 0x000fc400078e0008 */
[----:B-1----:R-:W-:Y:S01]  /*41700*/  IMAD.MOV.U32 R4, RZ, RZ, R11 ;  /* 0x000000ffff047224 */ /* 0x002fe200078e000b */
[----:B------:R-:W-:Y:S01]  /*41710*/  MOV R5, R10 ;  /* 0x0000000a00057202 */ /* 0x000fe20000000f00 */
[----:B------:R-:W2:Y:S01]  /*41720*/  LDL.LU R8, [R1+0x150] ;  /* 0x0001500001087983 */ /* 0x000ea20000300800 */
[----:B------:R-:W2:Y:S02]  /*41730*/  LDL.LU R9, [R1+0x154] ;  /* 0x0001540001097983 */ /* 0x000ea40000300800 */
[----:B------:R-:W2:Y:S02]  /*41740*/  LDL.LU R10, [R1+0x158] ;  /* 0x00015800010a7983 */ /* 0x000ea40000300800 */
[----:B------:R-:W2:Y:S01]  /*41750*/  LDL.LU R11, [R1+0x15c] ;  /* 0x00015c00010b7983 */ /* 0x000ea20000300800 */
[----:B------:R-:W-:Y:S01]  /*41760*/  STL.64 [R1+0x3310], R6 ;  /* 0x0033100601007387 */ /* 0x000fe20000100a00 */
[----:B------:R0:W-:Y:S03]  /*41770*/  STL.64 [R1+0x3308], R4 ;  /* 0x0033080401007387 */ /* 0x0001e60000100a00 */
[----:B0-----:R-:W2:Y:S01]  /*41780*/  LDL.LU R4, [R1+0x10] ;  /* 0x0000100001047983 */ /* 0x001ea20000300800 */
[----:B------:R-:W-:-:S02]  /*41790*/  MOV R5, R15 ;  /* 0x0000000f00057202 */ /* 0x000fc40000000f00 */
[----:B------:R-:W3:Y:S01]  /*417a0*/  LDL.LU R15, [R1+0x33f4] ;  /* 0x0033f400010f7983 */ /* 0x000ee20000300800 */
[----:B------:R-:W-:Y:S01]  /*417b0*/  MOV R6, R29 ;  /* 0x0000001d00067202 */ /* 0x000fe20000000f00 */
[----:B------:R-:W-:Y:S01]  /*417c0*/  IMAD.MOV.U32 R7, RZ, RZ, R0 ;  /* 0x000000ffff077224 */ /* 0x000fe200078e0000 */
[----:B------:R-:W3:Y:S01]  /*417d0*/  LDL.LU R29, [R1+0x33f0] ;  /* 0x0033f000011d7983 */ /* 0x000ee20000300800 */
[----:B------:R-:W3:Y:S03]  /*417e0*/  LDL.LU R0, [R1+0x33ec] ;  /* 0x0033ec0001007983 */ /* 0x000ee60000300800 */
[----:B------:R0:W-:Y:S02]  /*417f0*/  STL.64 [R1+0x3320], R6 ;  /* 0x0033200601007387 */ /* 0x0001e40000100a00 */
[----:B0-----:R-:W-:Y:S01]  /*41800*/  IMAD.MOV.U32 R6, RZ, RZ, R13 ;  /* 0x000000ffff067224 */ /* 0x001fe200078e000d */
[----:B------:R-:W-:Y:S01]  /*41810*/  MOV R7, R14 ;  /* 0x0000000e00077202 */ /* 0x000fe20000000f00 */
[----:B--2---:R3:W-:Y:S02]  /*41820*/  STL.64 [R1+0x3318], R4 ;  /* 0x0033180401007387 */ /* 0x0047e40000100a00 */
[----:B---3--:R-:W-:-:S02]  /*41830*/  MOV R4, R28 ;  /* 0x0000001c00047202 */ /* 0x008fc40000000f00 */
[----:B------:R-:W-:Y:S01]  /*41840*/  MOV R5, R12 ;  /* 0x0000000c00057202 */ /* 0x000fe20000000f00 */
[----:B------:R-:W2:Y:S01]  /*41850*/  LDL.LU R28, [R1+0x33e8] ;  /* 0x0033e800011c7983 */ /* 0x000ea20000300800 */
[----:B------:R-:W3:Y:S02]  /*41860*/  LDL.LU R12, [R1+0x33e4] ;  /* 0x0033e400010c7983 */ /* 0x000ee40000300800 */
[----:B------:R-:W3:Y:S02]  /*41870*/  LDL.LU R13, [R1+0x33e0] ;  /* 0x0033e000010d7983 */ /* 0x000ee40000300800 */
[----:B------:R-:W3:Y:S01]  /*41880*/  LDL.LU R14, [R1+0x33dc] ;  /* 0x0033dc00010e7983 */ /* 0x000ee20000300800 */
[----:B------:R-:W-:Y:S01]  /*41890*/  STL.64 [R1+0x3360], R6 ;  /* 0x0033600601007387 */ /* 0x000fe20000100a00 */
[----:B------:R0:W-:Y:S02]  /*418a0*/  STL.64 [R1+0x3358], R4 ;  /* 0x0033580401007387 */ /* 0x0001e40000100a00 */
[----:B0-----:R-:W-:Y:S01]  /*418b0*/  MOV R4, R0 ;  /* 0x0000000000047202 */ /* 0x001fe20000000f00 */
[----:B------:R-:W-:Y:S01]  /*418c0*/  IMAD.MOV.U32 R5, RZ, RZ, R29 ;  /* 0x000000ffff057224 */ /* 0x000fe200078e001d */
[----:B------:R-:W2:Y:S01]  /*418d0*/  LDL.LU R0, [R1+0x33d8] ;  /* 0x0033d80001007983 */ /* 0x000ea20000300800 */
[----:B------:R-:W2:Y:S01]  /*418e0*/  LDL.LU R29, [R1+0x33d4] ;  /* 0x0033d400011d7983 */ /* 0x000ea20000300800 */
[----:B------:R-:W-:-:S02]  /*418f0*/  MOV R6, R15 ;  /* 0x0000000f00067202 */ /* 0x000fc40000000f00 */
[----:B------:R-:W3:Y:S01]  /*41900*/  LDL.LU R15, [R1+0x33d0] ;  /* 0x0033d000010f7983 */ /* 0x000ee20000300800 */
[----:B------:R-:W2:Y:S03]  /*41910*/  LDL.LU R7, [R1+0x4c] ;  /* 0x00004c0001077983 */ /* 0x000ea60000300800 */
[----:B--2---:R-:W-:Y:S01]  /*41920*/  STL.64 [R1+0x3370], R6 ;  /* 0x0033700601007387 */ /* 0x004fe20000100a00 */
[----:B------:R0:W-:Y:S02]  /*41930*/  STL.64 [R1+0x3368], R4 ;  /* 0x0033680401007387 */ /* 0x0001e40000100a00 */
[----:B0-----:R-:W-:Y:S01]  /*41940*/  MOV R4, R3 ;  /* 0x0000000300047202 */ /* 0x001fe20000000f00 */
[----:B------:R-:W-:Y:S01]  /*41950*/  IMAD.MOV.U32 R5, RZ, RZ, R2 ;  /* 0x000000ffff057224 */ /* 0x000fe200078e0002 */
[C---:B---3--:R-:W-:Y:S08]  /*41960*/  HMMA.16816.F32.BF16 R20, R12.reuse, R16, R20 ;  /* 0x000000100c14723c */ /* 0x048ff00000041814 */
[----:B------:R-:W-:Y:S01]  /*41970*/  HMMA.16816.F32.BF16 R24, R12, R4, R24 ;  /* 0x000000040c18723c */ /* 0x000fe20000041818 */
[----:B------:R-:W-:Y:S01]  /*41980*/  MOV R7, R0 ;  /* 0x0000000000077202 */ /* 0x000fe20000000f00 */
[----:B------:R-:W2:Y:S01]  /*41990*/  LDL.LU R3, [R1+0x33cc] ;  /* 0x0033cc0001037983 */ /* 0x000ea20000300800 */
[----:B------:R-:W-:Y:S01]  /*419a0*/  MOV R6, R29 ;  /* 0x0000001d00067202 */ /* 0x000fe20000000f00 */
[----:B------:R-:W3:Y:S11]  /*419b0*/  LDL.LU R2, [R1+0x33c8] ;  /* 0x0033c80001027983 */ /* 0x000ef60000300800 */
[----:B------:R-:W-:Y:S09]  /*419c0*/  @!UPT UIADD3 URZ, URZ, URZ, URZ ;  /* 0x0000003f3f3ff290 */ /* 0x000ff2000fffe03f */
[----:B------:R-:W-:Y:S01]  /*419d0*/  MOV R0, R27 ;  /* 0x0000001b00007202 */ /* 0x000fe20000000f00 */
[----:B------:R-:W-:Y:S01]  /*419e0*/  IMAD.MOV.U32 R29, RZ, RZ, R26 ;  /* 0x000000ffff1d7224 */ /* 0x000fe200078e001a */
[----:B------:R0:W-:Y:S01]  /*419f0*/  STL.64 [R1+0x100], R24 ;  /* 0x0001001801007387 */ /* 0x0001e20000100a00 */
[----:B------:R-:W3:Y:S03]  /*41a00*/  LDL.LU.64 R26, [R1+0x33c0] ;  /* 0x0033c000011a7983 */ /* 0x000ee60000300a00 */
[----:B0-----:R-:W3:Y:S01]  /*41a10*/  LDL.LU.64 R24, [R1+0x33b8] ;  /* 0x0033b80001187983 */ /* 0x001ee20000300a00 */
[----:B------:R-:W-:Y:S02]  /*41a20*/  STL [R1+0x32d4], R0 ;  /* 0x0032d40001007387 */ /* 0x000fe40000100800 */
[----:B------:R-:W-:Y:S02]  /*41a30*/  STL [R1+0x32d0], R29 ;  /* 0x0032d01d01007387 */ /* 0x000fe40000100800 */
[----:B------:R-:W-:Y:S01]  /*41a40*/  STL.64 [R1+0x160], R20 ;  /* 0x0001601401007387 */ /* 0x000fe20000100a00 */
[----:B------:R0:W-:Y:S04]  /*41a50*/  STL.64 [R1+0x168], R22 ;  /* 0x0001681601007387 */ /* 0x0001e80000100a00 */
[----:B0-----:R-:W3:Y:S01]  /*41a60*/  LDL.LU.64 R22, [R1+0x33b0] ;  /* 0x0033b00001167983 */ /* 0x001ee20000300a00 */
[----:B------:R-:W3:Y:S02]  /*41a70*/  LDL.LU.64 R20, [R1+0x33a8] ;  /* 0x0033a80001147983 */ /* 0x000ee40000300a00 */
[----:B----4-:R2:W-:Y:S02]  /*41a80*/  STL.64 [R1+0x3378], R18 ;  /* 0x0033781201007387 */ /* 0x0105e40000100a00 */
[----:B------:R-:W4:Y:S01]  /*41a90*/  LDL.LU R16, [R1+0x50] ;  /* 0x0000500001107983 */ /* 0x000f220000300800 */
[----:B------:R-:W4:Y:S01]  /*41aa0*/  LDL.LU R17, [R1+0x54] ;  /* 0x0000540001117983 */ /* 0x000f220000300800 */
[----:B--2---:R-:W-:-:S03]  /*41ab0*/  MOV R18, R3 ;  /* 0x0000000300127202 */ /* 0x004fc60000000f00 */
[----:B------:R-:W2:Y:S01]  /*41ac0*/  LDL.LU R3, [R1+0x33a0] ;  /* 0x0033a00001037983 */ /* 0x000ea20000300800 */
[C---:B---3--:R-:W-:Y:S11]  /*41ad0*/  HMMA.16816.F32.BF16 R8, R12.reuse, R20, R8 ;  /* 0x000000140c08723c */ /* 0x048ff60000041808 */
[----:B------:R-:W-:Y:S11]  /*41ae0*/  @!UPT UIADD3 URZ, URZ, URZ, URZ ;  /* 0x0000003f3f3ff290 */ /* 0x000ff6000fffe03f */
[----:B------:R-:W-:Y:S01]  /*41af0*/  @!UPT UIADD3 URZ, URZ, URZ, URZ ;  /* 0x0000003f3f3ff290 */ /* 0x000fe2000fffe03f */
[----:B------:R-:W-:Y:S01]  /*41b00*/  STL.64 [R1+0x150], R8 ;  /* 0x0001500801007387 */ /* 0x000fe20000100a00 */
[----:B------:R0:W-:Y:S03]  /*41b10*/  STL.64 [R1+0x158], R10 ;  /* 0x0001580a01007387 */ /* 0x0001e60000100a00 */
[----:B0-----:R-:W3:Y:S01]  /*41b20*/  LDL.LU.64 R10, [R1+0x3398] ;  /* 0x00339800010a7983 */ /* 0x001ee20000300a00 */
[----:B------:R-:W3:Y:S02]  /*41b30*/  LDL.LU.64 R8, [R1+0x3390] ;  /* 0x0033900001087983 */ /* 0x000ee40000300a00 */
[----:B------:R-:W-:Y:S01]  /*41b40*/  IMAD.MOV.U32 R19, RZ, RZ, R28 ;  /* 0x000000ffff137224 */ /* 0x000fe200078e001c */
[----:B---3--:R-:W-:Y:S01]  /*41b50*/  HMMA.16816.F32.BF16 R12, R12, R24, R8 ;  /* 0x000000180c0c723c */ /* 0x008fe20000041808 */
[----:B------:R-:W4:Y:S01]  /*41b60*/  LDL.LU.64 R10, [R1+0x3388] ;  /* 0x00338800010a7983 */ /* 0x000f220000300a00 */
[----:B------:R-:W4:Y:S11]  /*41b70*/  LDL.LU.64 R8, [R1+0x3380] ;  /* 0x0033800001087983 */ /* 0x000f360000300a00 */
[----:B------:R-:W-:Y:S10]  /*41b80*/  @!UPT UIADD3 URZ, URZ, URZ, URZ ;  /* 0x0000003f3f3ff290 */ /* 0x000ff4000fffe03f */
[----:B------:R-:W-:Y:S01]  /*41b90*/  STL.64 [R1+0x140], R12 ;  /* 0x0001400c01007387 */ /* 0x000fe20000100a00 */
[----:B------:R0:W-:Y:S03]  /*41ba0*/  STL.64 [R1+0x148], R14 ;  /* 0x0001480e01007387 */ /* 0x0001e60000100a00 */
[----:B0-----:R-:W3:Y:S01]  /*41bb0*/  LDL R15, [R1+0x1f34] ;  /* 0x001f3400010f7983 */ /* 0x001ee20000100800 */
[C---:B----4-:R-:W-:Y:S03]  /*41bc0*/  HMMA.16816.F32.BF16 R4, R8.reuse, R6, R16 ;  /* 0x000000060804723c */ /* 0x050fe60000041810 */
[----:B------:R-:W4:Y:S11]  /*41bd0*/  LDL.LU.64 R18, [R1+0x3378] ;  /* 0x0033780001127983 */ /* 0x000f360000300a00 */
[----:B------:R-:W-:Y:S09]  /*41be0*/  @!UPT UIADD3 URZ, URZ, URZ, URZ ;  /* 0x0000003f3f3ff290 */ /* 0x000ff2000fffe03f */
[----:B------:R-:W-:Y:S01]  /*41bf0*/  STL.64 [R1+0x130], R4 ;  /* 0x0001300401007387 */ /* 0x000fe20000100a00 */
[----:B------:R0:W-:Y:S03]  /*41c00*/  STL.64 [R1+0x138], R6 ;  /* 0x0001380601007387 */ /* 0x0001e60000100a00 */
[----:B0-----:R-:W4:Y:S01]  /*41c10*/  LDL.LU.64 R6, [R1+0x3370] ;  /* 0x0033700001067983 */ /* 0x001f220000300a00 */
[----:B------:R-:W4:Y:S02]  /*41c20*/  LDL.LU.64 R4, [R1+0x3368] ;  /* 0x0033680001047983 */ /* 0x000f240000300a00 */
[C---:B----4-:R-:W-:Y:S01]  /*41c30*/  HMMA.16816.F32.BF16 R16, R8.reuse, R18, R4 ;  /* 0x000000120810723c */ /* 0x050fe20000041804 */
[----:B------:R-:W4:Y:S01]  /*41c40*/  LDL.LU.64 R6, [R1+0x3360] ;  /* 0x0033600001067983 */ /* 0x000f220000300a00 */
[----:B------:R-:W4:Y:S11]  /*41c50*/  LDL.LU.64 R4, [R1+0x3358] ;  /* 0x0033580001047983 */ /* 0x000f360000300a00 */
[----:B------:R-:W-:Y:S10]  /*41c60*/  @!UPT UIADD3 URZ, URZ, URZ, URZ ;  /* 0x0000003f3f3ff290 */ /* 0x000ff4000fffe03f */
        /* <DEDUP_REMOVED lines=12> */
[----:B------:R0:W-:Y:S01]  /*41d30*/  STL.64 [R1+0x3300], R26 ;  /* 0x0033001a01007387 */ /* 0x0001e20000100a00 */
[----:B--2---:R-:W-:Y:S01]  /*41d40*/  HMMA.16816.F32.BF16 R8, R8, R26, R16 ;  /* 0x0000001a0808723c */ /* 0x004fe20000041810 */
[----:B0-----:R-:W2:Y:S04]  /*41d50*/  LDL.LU.64 R26, [R1+0x68] ;  /* 0x00006800011a7983 */ /* 0x001ea80000300a00 */
[----:B------:R-:W0:Y:S11]  /*41d60*/  LDSM.16.MT88.4 R16, [R3+0x2e800] ;  /* 0x02e800000310783b */ /* 0x000e360000004200 */
[----:B------:R-:W-:Y:S07]  /*41d70*/  @!UPT UIADD3 URZ, URZ, URZ, URZ ;  /* 0x0000003f3f3ff290 */ /* 0x000fee000fffe03f */
[----:B------:R-:W-:Y:S01]  /*41d80*/  STL.64 [R1+0x1b0], R8 ;  /* 0x0001b00801007387 */ /* 0x000fe20000100a00 */
[----:B------:R1:W-:Y:S03]  /*41d90*/  STL.64 [R1+0x1b8], R10 ;  /* 0x0001b80a01007387 */ /* 0x0003e60000100a00 */
[----:B-1----:R-:W4:Y:S04]  /*41da0*/  LDL.LU.64 R10, [R1+0x88] ;  /* 0x00008800010a7983 */ /* 0x002f280000300a00 */
[----:B0-----:R0:W-:Y:S01]  /*41db0*/  STL.64 [R1+0x32c0], R18 ;  /* 0x0032c01201007387 */ /* 0x0011e20000100a00 */
[----:B------:R-:W-:Y:S03]  /*41dc0*/  STL.64 [R1+0x32b8], R16 ;  /* 0x0032b81001007387 */ /* 0x000fe60000100a00 */
[----:B0-----:R-:W2:Y:S01]  /*41dd0*/  LDL.LU.64 R18, [R1+0x78] ;  /* 0x0000780001127983 */ /* 0x001ea20000300a00 */
[C---:B----4-:R-:W-:Y:S11]  /*41de0*/  HMMA.16816.F32.BF16 R4, R20.reuse, R10, R4 ;  /* 0x0000000a1404723c */ /* 0x050ff60000041804 */
[----:B------:R-:W-:Y:S11]  /*41df0*/  @!UPT UIADD3 URZ, URZ, URZ, URZ ;  /* 0x0000003f3f3ff290 */ /* 0x000ff6000fffe03f */
[----:B------:R-:W-:Y:S01]  /*41e00*/  @!UPT UIADD3 URZ, URZ, URZ, URZ ;  /* 0x0000003f3f3ff290 */ /* 0x000fe2000fffe03f */
[----:B------:R-:W-:Y:S01]  /*41e10*/  STL.64 [R1+0x1a0], R4 ;  /* 0x0001a00401007387 */ /* 0x000fe20000100a00 */
[----:B------:R0:W-:Y:S03]  /*41e20*/  STL.64 [R1+0x1a8], R6 ;  /* 0x0001a80601007387 */ /* 0x0001e60000100a00 */
[----:B0-----:R-:W2:Y:S01]  /*41e30*/  LDL.LU.64 R6, [R1+0x3320] ;  /* 0x0033200001067983 */ /* 0x001ea20000300a00 */
[----:B------:R-:W2:Y:S02]  /*41e40*/  LDL.LU.64 R4, [R1+0x3318] ;  /* 0x0033180001047983 */ /* 0x000ea40000300a00 */
[----:B--2---:R-:W-:Y:S11]  /*41e50*/  HMMA.16816.F32.BF16 R4, R20, R18, R4 ;  /* 0x000000121404723c */ /* 0x004ff60000041804 */
[----:B------:R-:W-:Y:S11]  /*41e60*/  @!UPT UIADD3 URZ, URZ, URZ, URZ ;  /* 0x0000003f3f3ff290 */ /* 0x000ff6000fffe03f */
[----:B------:R-:W-:Y:S01]  /*41e70*/  @!UPT UIADD3 URZ, URZ, URZ, URZ ;  /* 0x0000003f3f3ff290 */ /* 0x000fe2000fffe03f */
[----:B------:R-:W-:Y:S01]  /*41e80*/  STL.64 [R1+0x190], R4 ;  /* 0x0001900401007387 */ /* 0x000fe20000100a00 */
[----:B------:R-:W-:Y:S02]  /*41e90*/  STL.64 [R1+0x198], R6 ;  /* 0x0001980601007387 */ /* 0x000fe40000100a00 */
[----:B------:R-:W0:Y:S02]  /*41ea0*/  LDSM.16.MT88.4 R4, [R2+0x2f000] ;  /* 0x02f000000204783b */ /* 0x000e240000004200 */
[----:B0-----:R-:W-:Y:S02]  /*41eb0*/  STL.64 [R1+0x50], R4 ;  /* 0x0000500401007387 */ /* 0x001fe40000100a00 */
[----:B------:R0:W-:Y:S02]  /*41ec0*/  STL.64 [R1+0x58], R6 ;  /* 0x0000580601007387 */ /* 0x0001e40000100a00 */
[----:B0-----:R-:W2:Y:S01]  /*41ed0*/  LDL.LU.64 R6, [R1+0x3310] ;  /* 0x0033100001067983 */ /* 0x001ea20000300a00 */
[----:B------:R-:W2:Y:S01]  /*41ee0*/  LDL.LU.64 R4, [R1+0x3308] ;  /* 0x0033080001047983 */ /* 0x000ea20000300a00 */
[----:B------:R-:W-:-:S02]  /*41ef0*/  MOV R13, R26 ;  /* 0x0000001a000d7202 */ /* 0x000fc40000000f00 */
[----:B------:R-:W-:Y:S01]  /*41f00*/  MOV R12, R27 ;  /* 0x0000001b000c7202 */ /* 0x000fe20000000f00 */
[C---:B--2---:R-:W-:Y:S01]  /*41f10*/  HMMA.16816.F32.BF16 R4, R20.reuse, R26, R4 ;  /* 0x0000001a1404723c */ /* 0x044fe20000041804 */
[----:B------:R-:W2:Y:S11]  /*41f20*/  LDL.LU.64 R26, [R1+0x3300] ;  /* 0x00330000011a7983 */ /* 0x000eb60000300a00 */
[----:B------:R-:W-:Y:S11]  /*41f30*/  @!UPT UIADD3 URZ, URZ, URZ, URZ ;  /* 0x0000003f3f3ff290 */ /* 0x000ff6000fffe03f */
[----:B------:R-:W-:Y:S01]  /*41f40*/  STL.64 [R1+0x180], R4 ;  /* 0x0001800401007387 */ /* 0x000fe20000100a00 */
[----:B------:R-:W-:Y:S01]  /*41f50*/  IMAD.MOV.U32 R28, RZ, RZ, R6 ;  /* 0x000000ffff1c7224 */ /* 0x000fe200078e0006 */
[----:B------:R-:W-:Y:S02]  /*41f60*/  MOV R3, R7 ;  /* 0x0000000700037202 */ /* 0x000fe40000000f00 */
[----:B---3--:R-:W0:Y:S04]  /*41f70*/  LDSM.16.M88.4 R4, [R15+0x380] ;  /* 0x000380000f04783b */ /* 0x008e280000000200 */
[----:B0-----:R-:W-:Y:S01]  /*41f80*/  STL.64 [R1+0x40], R4 ;  /* 0x0000400401007387 */ /* 0x001fe20000100a00 */
[----:B------:R0:W-:Y:S03]  /*41f90*/  STL.64 [R1+0x48], R6 ;  /* 0x0000480601007387 */ /* 0x0001e60000100a00 */
[----:B0-----:R-:W3:Y:S01]  /*41fa0*/  LDL.LU.64 R6, [R1+0x32f8] ;  /* 0x0032f80001067983 */ /* 0x001ee20000300a00 */
[----:B------:R-:W3:Y:S01]  /*41fb0*/  LDL.LU.64 R4, [R1+0x32f0] ;  /* 0x0032f00001047983 */ /* 0x000ee20000300a00 */
[----:B--2---:R-:W-:Y:S01]  /*41fc0*/  MOV R17, R26 ;  /* 0x0000001a00117202 */ /* 0x004fe20000000f00 */
[----:B------:R-:W-:Y:S01]  /*41fd0*/  IMAD.MOV.U32 R16, RZ, RZ, R27 ;  /* 0x000000ffff107224 */ /* 0x000fe200078e001b */
[----:B---3--:R-:W-:Y:S11]  /*41fe0*/  HMMA.16816.F32.BF16 R4, R20, R26, R4 ;  /* 0x0000001a1404723c */ /* 0x008ff60000041804 */
[----:B------:R-:W-:Y:S11]  /*41ff0*/  @!UPT UIADD3 URZ, URZ, URZ, URZ ;  /* 0x0000003f3f3ff290 */ /* 0x000ff6000fffe03f */
[----:B------:R-:W-:Y:S01]  /*42000*/  @!UPT UIADD3 URZ, URZ, URZ, URZ ;  /* 0x0000003f3f3ff290 */ /* 0x000fe2000fffe03f */
[----:B------:R-:W-:Y:S01]  /*42010*/  STL.64 [R1+0x120], R4 ;  /* 0x0001200401007387 */ /* 0x000fe20000100a00 */
[----:B------:R-:W-:Y:S02]  /*42020*/  STL.64 [R1+0x128], R6 ;  /* 0x0001280601007387 */ /* 0x000fe40000100a00 */
[----:B------:R-:W0:Y:S04]  /*42030*/  LDSM.16.M88.4 R4, [R15+0x8380] ;  /* 0x008380000f04783b */ /* 0x000e280000000200 */
[----:B------:R-:W2:Y:S01]  /*42040*/  LDL.LU.64 R26, [R1+0x32e8] ;  /* 0x0032e800011a7983 */ /* 0x000ea20000300a00 */
[----:B------:R-:W2:Y:S01]  /*42050*/  LDL.LU.64 R24, [R1+0x32e0] ;  /* 0x0032e00001187983 */ /* 0x000ea20000300a00 */
[----:B------:R-:W3:Y:S02]  /*42060*/  LDL R22, [R1+0x1f40] ;  /* 0x001f400001167983 */ /* 0x000ee40000100800 */
[----:B------:R-:W4:Y:S01]  /*42070*/  LDL R23, [R1+0x1f3c] ;  /* 0x001f3c0001177983 */ /* 0x000f220000100800 */
[----:B0-----:R-:W-:Y:S01]  /*42080*/  STL [R1+0x319c], R6 ;  /* 0x00319c0601007387 */ /* 0x001fe20000100800 */
[----:B------:R-:W-:Y:S02]  /*42090*/  STL [R1+0x3198], R7 ;  /* 0x0031980701007387 */ /* 0x000fe40000100800 */
[----:B------:R0:W-:Y:S02]  /*420a0*/  STL.64 [R1+0x32c8], R4 ;  /* 0x0032c80401007387 */ /* 0x0001e40000100a00 */
[----:B0-----:R-:W2:Y:S01]  /*420b0*/  LDL.LU R4, [R1+0xd0] ;  /* 0x0000d00001047983 */ /* 0x001ea20000300800 */
[----:B------:R-:W2:Y:S02]  /*420c0*/  LDL.LU R5, [R1+0xd4] ;  /* 0x0000d40001057983 */ /* 0x000ea40000300800 */
[----:B------:R-:W2:Y:S02]  /*420d0*/  LDL.LU R6, [R1+0xd8] ;  /* 0x0000d80001067983 */ /* 0x000ea40000300800 */
[----:B------:R-:W2:Y:S01]  /*420e0*/  LDL.LU R7, [R1+0xdc] ;  /* 0x0000dc0001077983 */ /* 0x000ea20000300800 */
[----:B------:R-:W-:-:S02]  /*420f0*/  MOV R0, R10 ;  /* 0x0000000a00007202 */ /* 0x000fc40000000f00 */
[----:B------:R-:W-:Y:S01]  /*42100*/  MOV R29, R11 ;  /* 0x0000000b001d7202 */ /* 0x000fe20000000f00 */
[C---:B--2---:R-:W-:Y:S01]  /*42110*/  HMMA.16816.F32.BF16 R4, R24.reuse, R10, R4 ;  /* 0x0000000a1804723c */ /* 0x044fe20000041804 */
[----:B------:R-:W0:Y:S11]  /*42120*/  LDSM.16.M88.4 R8, [R15+0x10380] ;  /* 0x010380000f08783b */ /* 0x000e360000000200 */
[----:B------:R-:W-:Y:S11]  /*42130*/  @!UPT UIADD3 URZ, URZ, URZ, URZ ;  /* 0x0000003f3f3ff290 */ /* 0x000ff6000fffe03f */
[----:B------:R-:W-:Y:S01]  /*42140*/  STL.64 [R1+0x1c0], R4 ;  /* 0x0001c00401007387 */ /* 0x000fe20000100a00 */
[----:B------:R-:W-:Y:S02]  /*42150*/  STL.64 [R1+0x1c8], R6 ;  /* 0x0001c80601007387 */ /* 0x000fe40000100a00 */
[----:B---3--:R-:W-:Y:S01]  /*42160*/  LDSM.16.MT88.4 R4, [R22+0x2f000] ;  /* 0x02f000001604783b */ /* 0x008fe20000004200 */
[----:B0-----:R0:W-:Y:S03]  /*42170*/  STL.64 [R1+0x3248], R10 ;  /* 0x0032480a01007387 */ /* 0x0011e60000100a00 */
[----:B0-----:R-:W-:Y:S01]  /*42180*/  IMAD.MOV.U32 R10, RZ, RZ, R13 ;  /* 0x000000ffff0a7224 */ /* 0x001fe200078e000d */
[----:B------:R-:W-:Y:S02]  /*42190*/  MOV R11, R12 ;  /* 0x0000000c000b7202 */ /* 0x000fe40000000f00 */
[----:B------:R-:W0:Y:S04]  /*421a0*/  LDSM.16.M88.4 R12, [R15+0x18380] ;  /* 0x018380000f0c783b */ /* 0x000e280000000200 */
[----:B------:R1:W-:Y:S01]  /*421b0*/  STL.64 [R1+0x3240], R8 ;  /* 0x0032400801007387 */ /* 0x0003e20000100a00 */
[----:B------:R2:W-:Y:S03]  /*421c0*/  STL.64 [R1+0x32d8], R10 ;  /* 0x0032d80a01007387 */ /* 0x0005e60000100a00 */
[----:B-1----:R-:W3:Y:S01]  /*421d0*/  LDL.LU R8, [R1+0xe0] ;  /* 0x0000e00001087983 */ /* 0x002ee20000300800 */
[----:B------:R-:W3:Y:S02]  /*421e0*/  LDL.LU R9, [R1+0xe4] ;  /* 0x0000e40001097983 */ /* 0x000ee40000300800 */
[----:B--2---:R-:W3:Y:S02]  /*421f0*/  LDL.LU R10, [R1+0xe8] ;  /* 0x0000e800010a7983 */ /* 0x004ee40000300800 */
[----:B------:R-:W3:Y:S01]  /*42200*/  LDL.LU R11, [R1+0xec] ;  /* 0x0000ec00010b7983 */ /* 0x000ee20000300800 */
[----:B0-----:R0:W-:Y:S04]  /*42210*/  STL [R1+0x31d4], R14 ;  /* 0x0031d40e01007387 */ /* 0x0011e80000100800 */
[----:B0-----:R-:W2:Y:S01]  /*42220*/  LDL R14, [R1+0x1f38] ;  /* 0x001f3800010e7983 */ /* 0x001ea20000100800 */
[----:B------:R-:W-:Y:S02]  /*42230*/  STL [R1+0x31d0], R15 ;  /* 0x0031d00f01007387 */ /* 0x000fe40000100800 */
[----:B------:R-:W-:Y:S02]  /*42240*/  STL.64 [R1+0x30], R4 ;  /* 0x0000300401007387 */ /* 0x000fe40000100a00 */
[----:B------:R-:W-:Y:S02]  /*42250*/  STL.64 [R1+0x38], R6 ;  /* 0x0000380601007387 */ /* 0x000fe40000100a00 */
[----:B----4-:R-:W0:Y:S04]  /*42260*/  LDSM.16.MT88.4 R4, [R23+0x2f000] ;  /* 0x02f000001704783b */ /* 0x010e280000004200 */
[----:B0-----:R0:W-:Y:S01]  /*42270*/  STL.64 [R1+0x10], R4 ;  /* 0x0000100401007387 */ /* 0x0011e20000100a00 */
[----:B------:R1:W-:Y:S03]  /*42280*/  STL.64 [R1+0x18], R6 ;  /* 0x0000180601007387 */ /* 0x0003e60000100a00 */
[----:B0-----:R-:W4:Y:S01]  /*42290*/  LDL.LU R4, [R1+0x110] ;  /* 0x0001100001047983 */ /* 0x001f220000300800 */
[----:B------:R-:W4:Y:S02]  /*422a0*/  LDL.LU R5, [R1+0x114] ;  /* 0x0001140001057983 */ /* 0x000f240000300800 */
[----:B-1----:R-:W4:Y:S02]  /*422b0*/  LDL.LU R6, [R1+0x118] ;  /* 0x0001180001067983 */ /* 0x002f240000300800 */
[----:B------:R-:W4:Y:S01]  /*422c0*/  LDL.LU R7, [R1+0x11c] ;  /* 0x00011c0001077983 */ /* 0x000f220000300800 */
[----:B------:R0:W-:Y:S01]  /*422d0*/  STL.64 [R1+0x3250], R22 ;  /* 0x0032501601007387 */ /* 0x0001e20000100a00 */
[----:B------:R-:W2:Y:S03]  /*422e0*/  LDL.LU.64 R20, [R1+0x50] ;  /* 0x0000500001147983 */ /* 0x000ea60000300a00 */
[----:B0-----:R-:W2:Y:S01]  /*422f0*/  LDL.LU.64 R22, [R1+0x58] ;  /* 0x0000580001167983 */ /* 0x001ea20000300a00 */
[C---:B---3--:R-:W-:Y:S03]  /*42300*/  HMMA.16816.F32.BF16 R8, R24.reuse, R18, R8 ;  /* 0x000000121808723c */ /* 0x048fe60000041808 */
[----:B--2---:R0:W-:Y:S01]  /*42310*/  STL.64 [R1+0x3260], R22 ;  /* 0x0032601601007387 */ /* 0x0041e20000100a00 */
[----:B------:R-:W-:Y:S11]  /*42320*/  STL.64 [R1+0x3258], R20 ;  /* 0x0032581401007387 */ /* 0x000ff60000100a00 */
[----:B------:R-:W-:Y:S08]  /*42330*/  @!UPT UIADD3 URZ, URZ, URZ, URZ ;  /* 0x0000003f3f3ff290 */ /* 0x000ff0000fffe03f */
[----:B------:R1:W-:Y:S01]  /*42340*/  STL.64 [R1+0xe0], R8 ;  /* 0x0000e00801007387 */ /* 0x0003e20000100a00 */
[----:B0-----:R-:W-:Y:S01]  /*42350*/  MOV R22, R17 ;  /* 0x0000001100167202 */ /* 0x001fe20000000f00 */
[----:B------:R-:W-:Y:S01]  /*42360*/  IMAD.MOV.U32 R23, RZ, RZ, R16 ;  /* 0x000000ffff177224 */ /* 0x000fe200078e0010 */
[----:B-1----:R-:W-:Y:S02]  /*42370*/  MOV R9, R18 ;  /* 0x0000001200097202 */ /* 0x002fe40000000f00 */
[----:B------:R-:W-:Y:S02]  /*42380*/  MOV R8, R19 ;  /* 0x0000001300087202 */ /* 0x000fe40000000f00 */
[----:B------:R-:W0:Y:S04]  /*42390*/  LDSM.16.MT88.4 R16, [R14+0x2f000] ;  /* 0x02f000000e10783b */ /* 0x000e280000004200 */
[----:B------:R1:W-:Y:S04]  /*423a0*/  STL.64 [R1+0xe8], R10 ;  /* 0x0000e80a01007387 */ /* 0x0003e80000100a00 */
[----:B-1----:R-:W4:Y:S04]  /*423b0*/  LDL.LU.64 R10, [R1+0x32d8] ;  /* 0x0032d800010a7983 */ /* 0x002f280000300a00 */
[----:B0-----:R0:W-:Y:S01]  /*423c0*/  STL.64 [R1], R16 ;  /* 0x0000001001007387 */ /* 0x0011e20000100a00 */
[----:B------:R1:W-:Y:S03]  /*423d0*/  STL.64 [R1+0x8], R18 ;  /* 0x0000081201007387 */ /* 0x0003e60000100a00 */
[----:B0-----:R-:W2:Y:S01]  /*423e0*/  LDL.LU R16, [R1+0xf0] ;  /* 0x0000f00001107983 */ /* 0x001ea20000300800 */
[----:B------:R-:W2:Y:S02]  /*423f0*/  LDL.LU R17, [R1+0xf4] ;  /* 0x0000f40001117983 */ /* 0x000ea40000300800 */
[----:B-1----:R-:W2:Y:S02]  /*42400*/  LDL.LU R18, [R1+0xf8] ;  /* 0x0000f80001127983 */ /* 0x002ea40000300800 */
[----:B------:R-:W2:Y:S01]  /*42410*/  LDL.LU R19, [R1+0xfc] ;  /* 0x0000fc0001137983 */ /* 0x000ea20000300800 */
[----:B------:R-:W-:Y:S01]  /*42420*/  STL [R1+0x3270], R14 ;  /* 0x0032700e01007387 */ /* 0x000fe20000100800 */
[----:B------:R0:W-:Y:S03]  /*42430*/  STL.64 [R1+0x3268], R12 ;  /* 0x0032680c01007387 */ /* 0x0001e60000100a00 */
[----:B0-----:R-:W3:Y:S01]  /*42440*/  LDL.LU R12, [R1+0x140] ;  /* 0x00014000010c7983 */ /* 0x001ee20000300800 */
[----:B------:R-:W3:Y:S02]  /*42450*/  LDL.LU R13, [R1+0x144] ;  /* 0x00014400010d7983 */ /* 0x000ee40000300800 */
[----:B------:R-:W2:Y:S02]  /*42460*/  LDL.LU R14, [R1+0x148] ;  /* 0x00014800010e7983 */ /* 0x000ea40000300800 */
[----:B------:R-:W2:Y:S02]  /*42470*/  LDL.LU R15, [R1+0x14c] ;  /* 0x00014c00010f7983 */ /* 0x000ea40000300800 */
[----:B--2---:R-:W-:Y:S01]  /*42480*/  STL.64 [R1+0x3280], R14 ;  /* 0x0032800e01007387 */ /* 0x004fe20000100a00 */
[----:B---3--:R0:W-:Y:S03]  /*42490*/  STL.64 [R1+0x3278], R12 ;  /* 0x0032780c01007387 */ /* 0x0081e60000100a00 */
[----:B0-----:R-:W2:Y:S01]  /*424a0*/  LDL.LU R12, [R1+0x150] ;  /* 0x00015000010c7983 */ /* 0x001ea20000300800 */
[----:B------:R-:W2:Y:S02]  /*424b0*/  LDL.LU R13, [R1+0x154] ;  /* 0x00015400010d7983 */ /* 0x000ea40000300800 */
[----:B------:R-:W3:Y:S02]  /*424c0*/  LDL.LU R14, [R1+0x158] ;  /* 0x00015800010e7983 */ /* 0x000ee40000300800 */
[----:B------:R-:W3:Y:S01]  /*424d0*/  LDL.LU R15, [R1+0x15c] ;  /* 0x00015c00010f7983 */ /* 0x000ee20000300800 */
[----:B----4-:R-:W-:Y:S01]  /*424e0*/  HMMA.16816.F32.BF16 R4, R24, R10, R4 ;  /* 0x0000000a1804723c */ /* 0x010fe20000041804 */
[----:B---3--:R0:W-:Y:S01]  /*424f0*/  STL.64 [R1+0x3290], R14 ;  /* 0x0032900e01007387 */ /* 0x0081e20000100a00 */
[----:B--2---:R-:W-:Y:S02]  /*42500*/  STL.64 [R1+0x3288], R12 ;  /* 0x0032880c01007387 */ /* 0x004fe40000100a00 */
[----:B0-----:R-:W-:Y:S01]  /*42510*/  IMAD.MOV.U32 R14, RZ, RZ, R9 ;  /* 0x000000ffff0e7224 */ /* 0x001fe200078e0009 */
[----:B------:R-:W-:-:S05]  /*42520*/  MOV R15, R8 ;  /* 0x00000008000f7202 */ /* 0x000fca0000000f00 */
[----:B------:R0:W-:Y:S02]  /*42530*/  STL.64 [R1+0x32a0], R14 ;  /* 0x0032a00e01007387 */ /* 0x0001e40000100a00 */
[----:B0-----:R-:W-:Y:S01]  /*42540*/  MOV R14, R0 ;  /* 0x00000000000e7202 */ /* 0x001fe20000000f00 */
[----:B------:R-:W-:Y:S01]  /*42550*/  IMAD.MOV.U32 R15, RZ, RZ, R29 ;  /* 0x000000ffff0f7224 */ /* 0x000fe200078e001d */
[----:B------:R-:W2:Y:S01]  /*42560*/  LDL.LU R0, [R1+0x32d4] ;  /* 0x0032d40001007983 */ /* 0x000ea20000300800 */
[----:B------:R-:W3:Y:S08]  /*42570*/  LDL.LU R29, [R1+0x32d0] ;  /* 0x0032d000011d7983 */ /* 0x000ef00000300800 */
[----:B------:R0:W-:Y:S02]  /*42580*/  STL.64 [R1+0x170], R4 ;  /* 0x0001700401007387 */ /* 0x0001e40000100a00 */
[----:B------:R-:W-:Y:S01]  /*42590*/  STL.64 [R1+0x178], R6 ;  /* 0x0001780601007387 */ /* 0x000fe20000100a00 */
[----:B0-----:R-:W4:Y:S01]  /*425a0*/  LDL.LU.64 R4, [R1+0x32c8] ;  /* 0x0032c80001047983 */ /* 0x001f220000300a00 */
[----:B------:R0:W-:Y:S02]  /*425b0*/  STL.64 [R1+0x3298], R10 ;  /* 0x0032980a01007387 */ /* 0x0001e40000100a00 */
[----:B------:R-:W2:Y:S02]  /*425c0*/  LDL.LU R8, [R1+0x160] ;  /* 0x0001600001087983 */ /* 0x000ea40000300800 */
[----:B------:R-:W2:Y:S01]  /*425d0*/  LDL.LU R9, [R1+0x164] ;  /* 0x0001640001097983 */ /* 0x000ea20000300800 */
[----:B0-----:R-:W2:Y:S01]  /*425e0*/  LDL.LU R10, [R1+0x168] ;  /* 0x00016800010a7983 */ /* 0x001ea20000300800 */
[----:B------:R-:W2:Y:S01]  /*425f0*/  LDL.LU R11, [R1+0x16c] ;  /* 0x00016c00010b7983 */ /* 0x000ea20000300800 */
[----:B------:R-:W-:Y:S02]  /*42600*/  HMMA.16816.F32.BF16 R24, R24, R22, R16 ;  /* 0x000000161818723c */ /* 0x000fe40000041810 */
[----:B--2---:R-:W-:Y:S01]  /*42610*/  STL.64 [R1+0x32b0], R10 ;  /* 0x0032b00a01007387 */ /* 0x004fe20000100a00 */
[----:B------:R0:W-:Y:S03]  /*42620*/  STL.64 [R1+0x32a8], R8 ;  /* 0x0032a80801007387 */ /* 0x0001e60000100a00 */
[----:B0-----:R-:W2:Y:S01]  /*42630*/  LDL.LU R8, [R1+0x100] ;  /* 0x0001000001087983 */ /* 0x001ea20000300800 */
[----:B------:R-:W2:Y:S02]  /*42640*/  LDL.LU R9, [R1+0x104] ;  /* 0x0001040001097983 */ /* 0x000ea40000300800 */
[----:B------:R-:W2:Y:S02]  /*42650*/  LDL.LU.64 R18, [R1+0x32c0] ;  /* 0x0032c00001127983 */ /* 0x000ea40000300a00 */
[----:B------:R-:W2:Y:S01]  /*42660*/  LDL.LU.64 R16, [R1+0x32b8] ;  /* 0x0032b80001107983 */ /* 0x000ea20000300a00 */
[----:B---3--:R-:W-:-:S02]  /*42670*/  MOV R10, R29 ;  /* 0x0000001d000a7202 */ /* 0x008fc40000000f00 */
[----:B------:R-:W-:-:S10]  /*42680*/  MOV R11, R0 ;  /* 0x00000000000b7202 */ /* 0x000fd40000000f00 */
[----:B------:R-:W-:Y:S02]  /*42690*/  IMAD.MOV.U32 R6, RZ, RZ, R24 ;  /* 0x000000ffff067224 */ /* 0x000fe400078e0018 */
[----:B------:R-:W-:Y:S01]  /*426a0*/  IMAD.MOV.U32 R0, RZ, RZ, R27 ;  /* 0x000000ffff007224 */ /* 0x000fe200078e001b */
[----:B------:R-:W-:Y:S02]  /*426b0*/  MOV R7, R25 ;  /* 0x0000001900077202 */ /* 0x000fe40000000f00 */
[----:B------:R-:W-:Y:S01]  /*426c0*/  MOV R29, R26 ;  /* 0x0000001a001d7202 */ /* 0x000fe20000000f00 */
[----:B------:R-:W3:Y:S01]  /*426d0*/  LDL.LU R24, [R1+0x130] ;  /* 0x0001300001187983 */ /* 0x000ee20000300800 */
[----:B------:R-:W3:Y:S02]  /*426e0*/  LDL.LU R25, [R1+0x134] ;  /* 0x0001340001197983 */ /* 0x000ee40000300800 */
[----:B------:R-:W3:Y:S02]  /*426f0*/  LDL.LU R26, [R1+0x138] ;  /* 0x00013800011a7983 */ /* 0x000ee40000300800 */
[----:B------:R-:W3:Y:S01]  /*42700*/  LDL.LU R27, [R1+0x13c] ;  /* 0x00013c00011b7983 */ /* 0x000ee20000300800 */
[----:B------:R-:W-:Y:S01]  /*42710*/  STL [R1+0x31bc], R0 ;  /* 0x0031bc0001007387 */ /* 0x000fe20000100800 */
[----:B------:R-:W-:Y:S02]  /*42720*/  STL [R1+0x31b8], R29 ;  /* 0x0031b81d01007387 */ /* 0x000fe40000100800 */
[----:B------:R-:W-:Y:S02]  /*42730*/  STL [R1+0x31b4], R7 ;  /* 0x0031b40701007387 */ /* 0x000fe40000100800 */
[----:B------:R-:W-:Y:S01]  /*42740*/  STL [R1+0x31b0], R6 ;  /* 0x0031b00601007387 */ /* 0x000fe20000100800 */
[C---:B--2---:R-:W-:Y:S01]  /*42750*/  HMMA.16816.F32.BF16 R12, R16.reuse, R14, R8 ;  /* 0x0000000e100c723c */ /* 0x044fe20000041808 */
[----:B------:R-:W2:Y:S01]  /*42760*/  LDL.LU.64 R10, [R1+0x32b0] ;  /* 0x0032b000010a7983 */ /* 0x000ea20000300a00 */
[----:B------:R-:W2:Y:S11]  /*42770*/  LDL.LU.64 R8, [R1+0x32a8] ;  /* 0x0032a80001087983 */ /* 0x000eb60000300a00 */
[----:B------:R-:W-:Y:S10]  /*42780*/  @!UPT UIADD3 URZ, URZ, URZ, URZ ;  /* 0x0000003f3f3ff290 */ /* 0x000ff4000fffe03f */
[----:B------:R-:W-:Y:S01]  /*42790*/  STL.64 [R1+0xd0], R12 ;  /* 0x0000d00c01007387 */ /* 0x000fe20000100a00 */
[----:B------:R0:W-:Y:S03]  /*427a0*/  STL.64 [R1+0xd8], R14 ;  /* 0x0000d80e01007387 */ /* 0x0001e60000100a00 */
[----:B0-----:R-:W2:Y:S02]  /*427b0*/  LDL.LU.64 R14, [R1+0x32a0] ;  /* 0x0032a000010e7983 */ /* 0x001ea40000300a00 */
[C---:B--2---:R-:W-:Y:S02]  /*427c0*/  HMMA.16816.F32.BF16 R12, R16.reuse, R14, R8 ;  /* 0x0000000e100c723c */ /* 0x044fe40000041808 */
[----:B------:R-:W2:Y:S11]  /*427d0*/  LDL.LU.64 R10, [R1+0x3298] ;  /* 0x00329800010a7983 */ /* 0x000eb60000300a00 */
[----:B------:R-:W-:Y:S10]  /*427e0*/  @!UPT UIADD3 URZ, URZ, URZ, URZ ;  /* 0x0000003f3f3ff290 */ /* 0x000ff4000fffe03f */
[----:B------:R-:W-:Y:S01]  /*427f0*/  STL.64 [R1+0xa0], R12 ;  /* 0x0000a00c01007387 */ /* 0x000fe20000100a00 */
[----:B------:R0:W-:Y:S03]  /*42800*/  STL.64 [R1+0xa8], R14 ;  /* 0x0000a80e01007387 */ /* 0x0001e60000100a00 */
[----:B0-----:R-:W2:Y:S01]  /*42810*/  LDL.LU.64 R14, [R1+0x3290] ;  /* 0x00329000010e7983 */ /* 0x001ea20000300a00 */
[----:B------:R-:W2:Y:S02]  /*42820*/  LDL.LU.64 R12, [R1+0x3288] ;  /* 0x00328800010c7983 */ /* 0x000ea40000300a00 */
[C---:B--2---:R-:W-:Y:S01]  /*42830*/  HMMA.16816.F32.BF16 R8, R16.reuse, R10, R12 ;  /* 0x0000000a1008723c */ /* 0x044fe2000004180c */
[----:B------:R-:W0:Y:S11]  /*42840*/  LDSM.16.MT88.4 R12, [R2+0x2f800] ;  /* 0x02f80000020c783b */ /* 0x000e360000004200 */
[----:B------:R-:W-:Y:S11]  /*42850*/  @!UPT UIADD3 URZ, URZ, URZ, URZ ;  /* 0x0000003f3f3ff290 */ /* 0x000ff6000fffe03f */
[----:B------:R-:W-:Y:S01]  /*42860*/  @!UPT UIADD3 URZ, URZ, URZ, URZ ;  /* 0x0000003f3f3ff290 */ /* 0x000fe2000fffe03f */
[----:B------:R-:W-:Y:S01]  /*42870*/  MOV R0, R11 ;  /* 0x0000000b00007202 */ /* 0x000fe20000000f00 */
[----:B------:R0:W-:Y:S01]  /*42880*/  STL.64 [R1+0xc0], R8 ;  /* 0x0000c00801007387 */ /* 0x0001e20000100a00 */
[----:B------:R1:W-:Y:S03]  /*42890*/  STL [R1+0xc8], R10 ;  /* 0x0000c80a01007387 */ /* 0x0003e60000100800 */
[----:B------:R-:W-:Y:S01]  /*428a0*/  STL [R1+0x31c0], R0 ;  /* 0x0031c00001007387 */ /* 0x000fe20000100800 */
[----:B0-----:R-:W-:Y:S02]  /*428b0*/  MOV R9, R14 ;  /* 0x0000000e00097202 */ /* 0x001fe40000000f00 */
[----:B------:R-:W-:Y:S02]  /*428c0*/  MOV R8, R15 ;  /* 0x0000000f00087202 */ /* 0x000fe40000000f00 */
[----:B------:R-:W-:Y:S01]  /*428d0*/  MOV R11, R12 ;  /* 0x0000000c000b7202 */ /* 0x000fe20000000f00 */
[----:B-1----:R-:W-:Y:S01]  /*428e0*/  IMAD.MOV.U32 R10, RZ, RZ, R13 ;  /* 0x000000ffff0a7224 */ /* 0x002fe200078e000d */
[----:B------:R-:W2:Y:S01]  /*428f0*/  LDL.LU.64 R14, [R1+0x3280] ;  /* 0x00328000010e7983 */ /* 0x000ea20000300a00 */
[----:B------:R-:W2:Y:S02]  /*42900*/  LDL.LU.64 R12, [R1+0x3278] ;  /* 0x00327800010c7983 */ /* 0x000ea40000300a00 */
[----:B--2---:R-:W-:Y:S01]  /*42910*/  HMMA.16816.F32.BF16 R16, R16, R22, R12 ;  /* 0x000000161010723c */ /* 0x004fe2000004180c */
[----:B------:R-:W2:Y:S01]  /*42920*/  LDL.LU R14, [R1+0x3270] ;  /* 0x00327000010e7983 */ /* 0x000ea20000300800 */
[----:B------:R-:W2:Y:S02]  /*42930*/  LDL.LU.64 R12, [R1+0x3268] ;  /* 0x00326800010c7983 */ /* 0x000ea40000300a00 */
[----:B------:R-:W2:Y:S02]  /*42940*/  LDL.LU.64 R22, [R1+0x3260] ;  /* 0x0032600001167983 */ /* 0x000ea40000300a00 */
[----:B------:R-:W3:Y:S11]  /*42950*/  LDL.LU.64 R20, [R1+0x3258] ;  /* 0x0032580001147983 */ /* 0x000ef60000300a00 */
[----:B------:R-:W-:Y:S06]  /*42960*/  @!UPT UIADD3 URZ, URZ, URZ, URZ ;  /* 0x0000003f3f3ff290 */ /* 0x000fec000fffe03f */
[----:B------:R0:W-:Y:S01]  /*42970*/  STL.64 [R1+0x90], R16 ;  /* 0x0000901001007387 */ /* 0x0001e20000100a00 */
[----:B------:R-:W-:Y:S03]  /*42980*/  STL [R1+0x9c], R19 ;  /* 0x00009c1301007387 */ /* 0x000fe60000100800 */
[----:B0-----:R-:W3:Y:S01]  /*42990*/  LDL.64 R16, [R1+0x40] ;  /* 0x0000400001107983 */ /* 0x001ee20000100a00 */
[----:B------:R-:W-:-:S05]  /*429a0*/  IMAD.MOV.U32 R0, RZ, RZ, R18 ;  /* 0x000000ffff007224 */ /* 0x000fca00078e0012 */
[----:B------:R0:W-:Y:S01]  /*429b0*/  STL [R1+0x31d8], R0 ;  /* 0x0031d80001007387 */ /* 0x0001e20000100800 */
[----:B--2---:R-:W-:Y:S01]  /*429c0*/  IMAD.MOV.U32 R7, RZ, RZ, R22 ;  /* 0x000000ffff077224 */ /* 0x004fe200078e0016 */
[----:B------:R-:W-:Y:S01]  /*429d0*/  MOV R6, R23 ;  /* 0x0000001700067202 */ /* 0x000fe20000000f00 */
[----:B---3--:R-:W-:Y:S11]  /*429e0*/  HMMA.16816.F32.BF16 R24, R20, R16, R24 ;  /* 0x000000101418723c */ /* 0x008ff60000041818 */
[----:B------:R-:W-:Y:S11]  /*429f0*/  @!UPT UIADD3 URZ, URZ, URZ, URZ ;  /* 0x0000003f3f3ff290 */ /* 0x000ff6000fffe03f */
[----:B------:R-:W-:Y:S01]  /*42a00*/  @!UPT UIADD3 URZ, URZ, URZ, URZ ;  /* 0x0000003f3f3ff290 */ /* 0x000fe2000fffe03f */
[----:B------:R-:W-:Y:S01]  /*42a10*/  STL.64 [R1+0x80], R24 ;  /* 0x0000801801007387 */ /* 0x000fe20000100a00 */
[----:B------:R-:W-:Y:S02]  /*42a20*/  STL.64 [R1+0x88], R26 ;  /* 0x0000881a01007387 */ /* 0x000fe40000100a00 */
[----:B------:R-:W2:Y:S01]  /*42a30*/  LDL.LU.64 R22, [R1+0x3250] ;  /* 0x0032500001167983 */ /* 0x000ea20000300a00 */
[----:B------:R-:W-:Y:S01]  /*42a40*/  MOV R2, R16 ;  /* 0x0000001000027202 */ /* 0x000fe20000000f00 */
[----:B0-----:R-:W-:Y:S02]  /*42a50*/  IMAD.MOV.U32 R0, RZ, RZ, R17 ;  /* 0x000000ffff007224 */ /* 0x001fe400078e0011 */
[----:B--2---:R-:W0:Y:S04]  /*42a60*/  LDSM.16.MT88.4 R16, [R22+0x2f800] ;  /* 0x02f800001610783b */ /* 0x004e280000004200 */
[----:B0-----:R0:W-:Y:S01]  /*42a70*/  STL.64 [R1+0x30b8], R18 ;  /* 0x0030b81201007387 */ /* 0x0011e20000100a00 */
[----:B------:R1:W-:Y:S02]  /*42a80*/  STL.64 [R1+0x30b0], R16 ;  /* 0x0030b01001007387 */ /* 0x0003e40000100a00 */
[----:B0-----:R-:W-:Y:S01]  /*42a90*/  IMAD.MOV.U32 R18, RZ, RZ, R9 ;  /* 0x000000ffff127224 */ /* 0x001fe200078e0009 */
[----:B------:R-:W-:-:S02]  /*42aa0*/  MOV R19, R8 ;  /* 0x0000000800137202 */ /* 0x000fc40000000f00 */
[----:B-1----:R-:W-:Y:S02]  /*42ab0*/  MOV R16, R11 ;  /* 0x0000000b00107202 */ /* 0x002fe40000000f00 */
[----:B------:R-:W-:Y:S01]  /*42ac0*/  MOV R17, R10 ;  /* 0x0000000a00117202 */ /* 0x000fe20000000f00 */
[----:B------:R-:W-:Y:S04]  /*42ad0*/  STL.64 [R1+0x3120], R18 ;  /* 0x0031201201007387 */ /* 0x000fe80000100a00 */
[----:B------:R0:W-:Y:S02]  /*42ae0*/  STL.64 [R1+0x3118], R16 ;  /* 0x0031181001007387 */ /* 0x0001e40000100a00 */
[----:B0-----:R-:W2:Y:S01]  /*42af0*/  LDL.LU R16, [R1+0x190] ;  /* 0x0001900001107983 */ /* 0x001ea20000300800 */
[----:B------:R-:W2:Y:S02]  /*42b00*/  LDL.LU R17, [R1+0x194] ;  /* 0x0001940001117983 */ /* 0x000ea40000300800 */
[----:B------:R-:W3:Y:S02]  /*42b10*/  LDL.LU R18, [R1+0x198] ;  /* 0x0001980001127983 */ /* 0x000ee40000300800 */
[----:B------:R-:W3:Y:S01]  /*42b20*/  LDL.LU R19, [R1+0x19c] ;  /* 0x00019c0001137983 */ /* 0x000ee20000300800 */
[----:B------:R-:W-:-:S02]  /*42b30*/  MOV R24, R20 ;  /* 0x0000001400187202 */ /* 0x000fc40000000f00 */
[----:B------:R-:W-:Y:S02]  /*42b40*/  MOV R15, R21 ;  /* 0x00000015000f7202 */ /* 0x000fe40000000f00 */
[----:B------:R-:W0:Y:S04]  /*42b50*/  LDSM.16.MT88.4 R20, [R23+0x2f800] ;  /* 0x02f800001714783b */ /* 0x000e280000004200 */
[----:B---3--:R-:W-:Y:S01]  /*42b60*/  STL.64 [R1+0x3208], R18 ;  /* 0x0032081201007387 */ /* 0x008fe20000100a00 */
[----:B--2---:R1:W-:Y:S03]  /*42b70*/  STL.64 [R1+0x3200], R16 ;  /* 0x0032001001007387 */ /* 0x0043e60000100a00 */
[----:B-1----:R-:W2:Y:S01]  /*42b80*/  LDL.LU R16, [R1+0x1a0] ;  /* 0x0001a00001107983 */ /* 0x002ea20000300800 */
[----:B------:R-:W2:Y:S02]  /*42b90*/  LDL.LU R17, [R1+0x1a4] ;  /* 0x0001a40001117983 */ /* 0x000ea40000300800 */
[----:B------:R-:W3:Y:S02]  /*42ba0*/  LDL.LU R18, [R1+0x1a8] ;  /* 0x0001a80001127983 */ /* 0x000ee40000300800 */
[----:B------:R-:W3:Y:S01]  /*42bb0*/  LDL.LU R19, [R1+0x1ac] ;  /* 0x0001ac0001137983 */ /* 0x000ee20000300800 */
[----:B------:R-:W4:Y:S01]  /*42bc0*/  LDL.LU R8, [R1+0x1e0] ;  /* 0x0001e00001087983 */ /* 0x000f220000300800 */
[----:B------:R-:W4:Y:S02]  /*42bd0*/  LDL.LU R9, [R1+0x1e4] ;  /* 0x0001e40001097983 */ /* 0x000f240000300800 */
[----:B------:R-:W4:Y:S02]  /*42be0*/  LDL.LU R10, [R1+0x1e8] ;  /* 0x0001e800010a7983 */ /* 0x000f240000300800 */
[----:B------:R-:W4:Y:S01]  /*42bf0*/  LDL.LU R11, [R1+0x1ec] ;  /* 0x0001ec00010b7983 */ /* 0x000f220000300800 */
[----:B---3--:R-:W-:Y:S01]  /*42c00*/  STL.64 [R1+0x3218], R18 ;  /* 0x0032181201007387 */ /* 0x008fe20000100a00 */
[----:B--2---:R-:W-:Y:S02]  /*42c10*/  STL.64 [R1+0x3210], R16 ;  /* 0x0032101001007387 */ /* 0x004fe40000100a00 */
[----:B0-----:R-:W-:Y:S02]  /*42c20*/  STL [R1+0x3098], R21 ;  /* 0x0030981501007387 */ /* 0x001fe40000100800 */
[----:B------:R-:W-:Y:S01]  /*42c30*/  STL [R1+0x3094], R22 ;  /* 0x0030941601007387 */ /* 0x000fe20000100800 */
[----:B------:R-:W-:Y:S01]  /*42c40*/  STL [R1+0x3090], R23 ;  /* 0x0030901701007387 */ /* 0x000fe20000100800 */
[----:B------:R0:W-:Y:S03]  /*42c50*/  STL [R1+0x31e8], R20 ;  /* 0x0031e81401007387 */ /* 0x0001e60000100800 */
[----:B0-----:R-:W2:Y:S01]  /*42c60*/  LDL.LU.64 R20, [R1+0x30] ;  /* 0x0000300001147983 */ /* 0x001ea20000300a00 */
[----:B------:R-:W3:Y:S01]  /*42c70*/  LDL.LU.64 R22, [R1+0x38] ;  /* 0x0000380001167983 */ /* 0x000ee20000300a00 */
[----:B------:R-:W-:-:S02]  /*42c80*/  MOV R16, R24 ;  /* 0x0000001800107202 */ /* 0x000fc40000000f00 */
[----:B------:R-:W0:Y:S01]  /*42c90*/  LDSM.16.MT88.4 R24, [R14+0x2f800] ;  /* 0x02f800000e18783b */ /* 0x000e220000004200 */
[----:B------:R-:W-:Y:S01]  /*42ca0*/  IMAD.MOV.U32 R17, RZ, RZ, R15 ;  /* 0x000000ffff117224 */ /* 0x000fe200078e000f */
[----:B------:R-:W-:Y:S02]  /*42cb0*/  MOV R18, R7 ;  /* 0x0000000700127202 */ /* 0x000fe40000000f00 */
[----:B------:R-:W-:Y:S01]  /*42cc0*/  MOV R19, R6 ;  /* 0x0000000600137202 */ /* 0x000fe20000000f00 */
[----:B---3--:R-:W-:Y:S01]  /*42cd0*/  STL.64 [R1+0x3228], R22 ;  /* 0x0032281601007387 */ /* 0x008fe20000100a00 */
[----:B--2---:R1:W-:Y:S03]  /*42ce0*/  STL.64 [R1+0x3220], R20 ;  /* 0x0032201401007387 */ /* 0x0043e60000100a00 */
[----:B------:R-:W-:Y:S06]  /*42cf0*/  BAR.SYNC.DEFER_BLOCKING 0x0 ;  /* 0x0000000000007b1d */ /* 0x000fec0000010000 */
[----:B-1----:R-:W2:Y:S01]  /*42d00*/  LDL.LU R20, [R1+0x1b0] ;  /* 0x0001b00001147983 */ /* 0x002ea20000300800 */
[----:B------:R-:W2:Y:S02]  /*42d10*/  LDL.LU R21, [R1+0x1b4] ;  /* 0x0001b40001157983 */ /* 0x000ea40000300800 */
[----:B------:R-:W3:Y:S02]  /*42d20*/  LDL.LU R22, [R1+0x1b8] ;  /* 0x0001b80001167983 */ /* 0x000ee40000300800 */
[----:B------:R-:W3:Y:S01]  /*42d30*/  LDL.LU R23, [R1+0x1bc] ;  /* 0x0001bc0001177983 */ /* 0x000ee20000300800 */
[----:B----4-:R-:W-:Y:S01]  /*42d40*/  HMMA.16816.F32.BF16 R8, R16, R4, R8 ;  /* 0x000000041008723c */ /* 0x010fe20000041808 */
[----:B---3--:R-:W-:Y:S01]  /*42d50*/  STL.64 [R1+0x3238], R22 ;  /* 0x0032381601007387 */ /* 0x008fe20000100a00 */
[----:B--2---:R1:W-:Y:S03]  /*42d60*/  STL.64 [R1+0x3230], R20 ;  /* 0x0032301401007387 */ /* 0x0043e60000100a00 */
[----:B-1----:R-:W2:Y:S01]  /*42d70*/  LDL.LU R20, [R1+0x1d0] ;  /* 0x0001d00001147983 */ /* 0x002ea20000300800 */
[----:B------:R-:W2:Y:S02]  /*42d80*/  LDL.LU R21, [R1+0x1d4] ;  /* 0x0001d40001157983 */ /* 0x000ea40000300800 */
[----:B------:R-:W2:Y:S02]  /*42d90*/  LDL.LU R22, [R1+0x1d8] ;  /* 0x0001d80001167983 */ /* 0x000ea40000300800 */
[----:B------:R-:W2:Y:S01]  /*42da0*/  LDL.LU R23, [R1+0x1dc] ;  /* 0x0001dc0001177983 */ /* 0x000ea20000300800 */
[----:B0-----:R-:W-:Y:S01]  /*42db0*/  STL.64 [R1+0x3088], R26 ;  /* 0x0030881a01007387 */ /* 0x001fe20000100a00 */
[----:B------:R0:W-:Y:S03]  /*42dc0*/  STL.64 [R1+0x3080], R24 ;  /* 0x0030801801007387 */ /* 0x0001e60000100a00 */
[----:B0-----:R-:W3:Y:S01]  /*42dd0*/  LDL.LU R24, [R1+0x180] ;  /* 0x0001800001187983 */ /* 0x001ee20000300800 */
[----:B------:R-:W3:Y:S02]  /*42de0*/  LDL.LU R25, [R1+0x184] ;  /* 0x0001840001197983 */ /* 0x000ee40000300800 */
[----:B------:R-:W-:Y:S01]  /*42df0*/  IMAD.MOV.U32 R26, RZ, RZ, R28 ;  /* 0x000000ffff1a7224 */ /* 0x000fe200078e001c */
[----:B------:R-:W-:-:S05]  /*42e00*/  MOV R27, R3 ;  /* 0x00000003001b7202 */ /* 0x000fca0000000f00 */
[----:B------:R-:W-:Y:S01]  /*42e10*/  MOV R14, R10 ;  /* 0x0000000a000e7202 */ /* 0x000fe20000000f00 */
[----:B------:R-:W-:Y:S01]  /*42e20*/  IMAD.MOV.U32 R15, RZ, RZ, R11 ;  /* 0x000000ffff0f7224 */ /* 0x000fe200078e000b */
[----:B------:R-:W-:Y:S04]  /*42e30*/  STL.64 [R1+0x31f8], R26 ;  /* 0x0031f81a01007387 */ /* 0x000fe80000100a00 */
[----:B---3--:R0:W-:Y:S01]  /*42e40*/  STL.64 [R1+0x31f0], R24 ;  /* 0x0031f01801007387 */ /* 0x0081e20000100a00 */
[----:B------:R1:W-:Y:S02]  /*42e50*/  STL [R1+0x70], R8 ;  /* 0x0000700801007387 */ /* 0x0003e40000100800 */
[----:B------:R-:W3:Y:S02]  /*42e60*/  LDL.LU.64 R10, [R1+0x3248] ;  /* 0x00324800010a7983 */ /* 0x000ee40000300a00 */
[----:B0-----:R-:W-:Y:S01]  /*42e70*/  IMAD.MOV.U32 R25, RZ, RZ, R0 ;  /* 0x000000ffff197224 */ /* 0x001fe200078e0000 */
[----:B------:R-:W-:-:S02]  /*42e80*/  MOV R0, R9 ;  /* 0x0000000900007202 */ /* 0x000fc40000000f00 */
[----:B-1----:R-:W2:Y:S01]  /*42e90*/  LDL.LU.64 R8, [R1+0x3240] ;  /* 0x0032400001087983 */ /* 0x002ea20000300a00 */
[----:B------:R-:W-:Y:S02]  /*42ea0*/  STL [R1+0x31e4], R15 ;  /* 0x0031e40f01007387 */ /* 0x000fe40000100800 */
[----:B------:R-:W-:Y:S02]  /*42eb0*/  STL [R1+0x31e0], R14 ;  /* 0x0031e00e01007387 */ /* 0x000fe40000100800 */
        /* <DEDUP_REMOVED lines=12> */
[----:B------:R0:W-:Y:S01]  /*42f80*/  STL [R1+0x60], R16 ;  /* 0x0000601001007387 */ /* 0x0001e20000100800 */
[----:B------:R-:W-:Y:S01]  /*42f90*/  MOV R14, R18 ;  /* 0x00000012000e7202 */ /* 0x000fe20000000f00 */
[----:B------:R-:W-:Y:S01]  /*42fa0*/  IMAD.MOV.U32 R0, RZ, RZ, R19 ;  /* 0x000000ffff007224 */ /* 0x000fe200078e0013 */
[----:B------:R-:W-:Y:S01]  /*42fb0*/  MOV R15, R17 ;  /* 0x00000011000f7202 */ /* 0x000fe20000000f00 */
[----:B------:R-:W2:Y:S04]  /*42fc0*/  LDL.LU.64 R18, [R1+0x3218] ;  /* 0x0032180001127983 */ /* 0x000ea80000300a00 */
[----:B0-----:R-:W2:Y:S01]  /*42fd0*/  LDL.LU.64 R16, [R1+0x3210] ;  /* 0x0032100001107983 */ /* 0x001ea20000300a00 */
[----:B------:R-:W-:-:S07]  /*42fe0*/  MOV R24, R2 ;  /* 0x0000000200187202 */ /* 0x000fce0000000f00 */
[----:B--2---:R-:W-:Y:S01]  /*42ff0*/  HMMA.16816.F32.BF16 R24, R20, R24, R16 ;  /* 0x000000181418723c */ /* 0x004fe20000041810 */
[----:B------:R-:W2:Y:S01]  /*43000*/  LDL.LU.64 R18, [R1+0x3208] ;  /* 0x0032080001127983 */ /* 0x000ea20000300a00 */
[----:B------:R-:W2:Y:S11]  /*43010*/  LDL.LU.64 R16, [R1+0x3200] ;  /* 0x0032000001107983 */ /* 0x000eb60000300a00 */
[----:B------:R-:W-:Y:S10]  /*43020*/  @!UPT UIADD3 URZ, URZ, URZ, URZ ;  /* 0x0000003f3f3ff290 */ /* 0x000ff4000fffe03f */
[----:B------:R-:W-:Y:S01]  /*43030*/  STL.64 [R1+0x110], R24 ;  /* 0x0001101801007387 */ /* 0x000fe20000100a00 */
[----:B------:R2:W-:Y:S01]  /*43040*/  STL [R1+0x118], R26 ;  /* 0x0001181a01007387 */ /* 0x0005e20000100800 */
[----:B------:R-:W-:-:S05]  /*43050*/  MOV R2, R27 ;  /* 0x0000001b00027202 */ /* 0x000fca0000000f00 */
[----:B------:R0:W-:Y:S01]  /*43060*/  STL [R1+0x30d0], R2 ;  /* 0x0030d00201007387 */ /* 0x0001e20000100800 */
        /* <DEDUP_REMOVED lines=9> */
[----:B------:R-:W-:Y:S02]  /*43100*/  STL.64 [R1+0x31c8], R4 ;  /* 0x0031c80401007387 */ /* 0x000fe40000100a00 */
[----:B------:R-:W-:Y:S01]  /*43110*/  IMAD.MOV.U32 R29, RZ, RZ, R20 ;  /* 0x000000ffff1d7224 */ /* 0x000fe200078e0014 */
[----:B------:R-:W-:Y:S01]  /*43120*/  MOV R3, R22 ;  /* 0x0000001600037202 */ /* 0x000fe20000000f00 */
[----:B0-----:R-:W-:Y:S01]  /*43130*/  IMAD.MOV.U32 R2, RZ, RZ, R23 ;  /* 0x000000ffff027224 */ /* 0x001fe200078e0017 */
[----:B------:R-:W-:Y:S01]  /*43140*/  MOV R28, R21 ;  /* 0x00000015001c7202 */ /* 0x000fe20000000f00 */
[----:B--2---:R-:W-:Y:S01]  /*43150*/  HMMA.16816.F32.BF16 R24, R20, R8, R24 ;  /* 0x000000081418723c */ /* 0x004fe20000041818 */
[----:B------:R-:W2:Y:S11]  /*43160*/  LDL.LU R20, [R1+0x31e8] ;  /* 0x0031e80001147983 */ /* 0x000eb60000300800 */
[----:B------:R-:W-:Y:S11]  /*43170*/  @!UPT UIADD3 URZ, URZ, URZ, URZ ;  /* 0x0000003f3f3ff290 */ /* 0x000ff6000fffe03f */
[----:B------:R-:W-:Y:S01]  /*43180*/  @!UPT UIADD3 URZ, URZ, URZ, URZ ;  /* 0x0000003f3f3ff290 */ /* 0x000fe2000fffe03f */
[----:B------:R-:W-:Y:S01]  /*43190*/  MOV R22, R25 ;  /* 0x0000001900167202 */ /* 0x000fe20000000f00 */
[----:B------:R-:W-:Y:S01]  /*431a0*/  IMAD.MOV.U32 R23, RZ, RZ, R26 ;  /* 0x000000ffff177224 */ /* 0x000fe200078e001a */
[----:B------:R-:W-:Y:S01]  /*431b0*/  MOV R21, R24 ;  /* 0x0000001800157202 */ /* 0x000fe20000000f00 */
[----:B------:R-:W-:Y:S01]  /*431c0*/  STL [R1+0x13c], R27 ;  /* 0x00013c1b01007387 */ /* 0x000fe20000100800 */
[----:B---3--:R-:W-:Y:S02]  /*431d0*/  STL.64 [R1+0x3190], R10 ;  /* 0x0031900a01007387 */ /* 0x008fe40000100a00 */
[----:B------:R-:W-:Y:S02]  /*431e0*/  STL.64 [R1+0x3188], R8 ;  /* 0x0031880801007387 */ /* 0x000fe40000100a00 */
[----:B------:R0:W-:Y:S02]  /*431f0*/  STL.64 [R1+0x30a8], R22 ;  /* 0x0030a81601007387 */ /* 0x0001e40000100a00 */
[----:B0-----:R-:W-:Y:S01]  /*43200*/  MOV R23, R6 ;  /* 0x0000000600177202 */ /* 0x001fe20000000f00 */
[----:B------:R-:W-:Y:S01]  /*43210*/  IMAD.MOV.U32 R22, RZ, RZ, R7 ;  /* 0x000000ffff167224 */ /* 0x000fe200078e0007 */
[----:B--2---:R0:W-:Y:S01]  /*43220*/  STL.64 [R1+0x30a0], R20 ;  /* 0x0030a01401007387 */ /* 0x0041e20000100a00 */
[----:B------:R-:W2:Y:S02]  /*43230*/  LDL.LU R24, [R1+0xe0] ;  /* 0x0000e00001187983 */ /* 0x000ea40000300800 */
[----:B------:R-:W2:Y:S02]  /*43240*/  LDL.LU R25, [R1+0xe4] ;  /* 0x0000e40001197983 */ /* 0x000ea40000300800 */
[----:B------:R-:W2:Y:S01]  /*43250*/  LDL.LU R26, [R1+0xe8] ;  /* 0x0000e800011a7983 */ /* 0x000ea20000300800 */
[----:B------:R-:W2:Y:S01]  /*43260*/  LDL.LU R27, [R1+0xec] ;  /* 0x0000ec00011b7983 */ /* 0x000ea20000300800 */
[----:B------:R-:W3:Y:S02]  /*43270*/  LDL.LU R4, [R1+0x120] ;  /* 0x0001200001047983 */ /* 0x000ee40000300800 */
[----:B------:R-:W3:Y:S02]  /*43280*/  LDL.LU R5, [R1+0x124] ;  /* 0x0001240001057983 */ /* 0x000ee40000300800 */
[----:B------:R-:W3:Y:S01]  /*43290*/  LDL.LU R6, [R1+0x128] ;  /* 0x0001280001067983 */ /* 0x000ee20000300800 */
[----:B------:R-:W3:Y:S01]  /*432a0*/  LDL.LU R7, [R1+0x12c] ;  /* 0x00012c0001077983 */ /* 0x000ee20000300800 */
[----:B------:R-:W2:Y:S02]  /*432b0*/  LDL.LU.64 R8, [R1+0x10] ;  /* 0x0000100001087983 */ /* 0x000ea40000300a00 */
[----:B------:R-:W2:Y:S01]  /*432c0*/  LDL.LU.64 R10, [R1+0x18] ;  /* 0x00001800010a7983 */ /* 0x000ea20000300a00 */
[----:B0-----:R-:W-:-:S02]  /*432d0*/  MOV R21, R16 ;  /* 0x0000001000157202 */ /* 0x001fc40000000f00 */
[----:B------:R-:W-:Y:S01]  /*432e0*/  MOV R20, R17 ;  /* 0x0000001100147202 */ /* 0x000fe20000000f00 */
[----:B------:R-:W4:Y:S01]  /*432f0*/  LDL.LU R16, [R1] ;  /* 0x0000000001107983 */ /* 0x000f220000300800 */
[----:B------:R-:W4:Y:S02]  /*43300*/  LDL.LU R17, [R1+0x4] ;  /* 0x0000040001117983 */ /* 0x000f240000300800 */
[----:B------:R-:W4:Y:S02]  /*43310*/  LDL.LU R18, [R1+0x8] ;  /* 0x0000080001127983 */ /* 0x000f240000300800 */
[----:B------:R-:W4:Y:S01]  /*43320*/  LDL.LU R19, [R1+0xc] ;  /* 0x00000c0001137983 */ /* 0x000f220000300800 */
[----:B------:R-:W-:Y:S01]  /*43330*/  STL.64 [R1+0x30c8], R22 ;  /* 0x0030c81601007387 */ /* 0x000fe20000100a00 */
[----:B------:R0:W-:Y:S03]  /*43340*/  STL.64 [R1+0x30c0], R20 ;  /* 0x0030c01401007387 */ /* 0x0001e60000100a00 */
[----:B0-----:R-:W2:Y:S01]  /*43350*/  LDL.LU R20, [R1+0x60] ;  /* 0x0000600001147983 */ /* 0x001ea20000300800 */
[----:B------:R-:W-:Y:S01]  /*43360*/  IMAD.MOV.U32 R22, RZ, RZ, R14 ;  /* 0x000000ffff167224 */ /* 0x000fe200078e000e */
[----:B------:R-:W-:-:S02]  /*43370*/  MOV R23, R0 ;  /* 0x0000000000177202 */ /* 0x000fc40000000f00 */
[----:B------:R-:W-:Y:S02]  /*43380*/  MOV R21, R15 ;  /* 0x0000000f00157202 */ /* 0x000fe40000000f00 */
[----:B------:R-:W3:Y:S01]  /*43390*/  LDL.LU R15, [R1+0x31e4] ;  /* 0x0031e400010f7983 */ /* 0x000ee20000300800 */
[----:B------:R-:W3:Y:S02]  /*433a0*/  LDL.LU R14, [R1+0x31e0] ;  /* 0x0031e000010e7983 */ /* 0x000ee40000300800 */
[----:B------:R-:W3:Y:S02]  /*433b0*/  LDL.LU R0, [R1+0x31dc] ;  /* 0x0031dc0001007983 */ /* 0x000ee40000300800 */
[----:B------:R-:W-:Y:S01]  /*433c0*/  STL.64 [R1+0x30e0], R22 ;  /* 0x0030e01601007387 */ /* 0x000fe20000100a00 */
[----:B--2---:R0:W-:Y:S04]  /*433d0*/  STL.64 [R1+0x30d8], R20 ;  /* 0x0030d81401007387 */ /* 0x0041e80000100a00 */
[----:B0-----:R-:W2:Y:S01]  /*433e0*/  LDL.LU R20, [R1+0xb0] ;  /* 0x0000b00001147983 */ /* 0x001ea20000300800 */
[----:B------:R-:W2:Y:S02]  /*433f0*/  LDL.LU R21, [R1+0xb4] ;  /* 0x0000b40001157983 */ /* 0x000ea40000300800 */
[----:B------:R-:W2:Y:S02]  /*43400*/  LDL.LU R22, [R1+0xb8] ;  /* 0x0000b80001167983 */ /* 0x000ea40000300800 */
[----:B------:R-:W2:Y:S02]  /*43410*/  LDL.LU R23, [R1+0xbc] ;  /* 0x0000bc0001177983 */ /* 0x000ea40000300800 */
[----:B--2---:R-:W-:Y:S01]  /*43420*/  STL.64 [R1+0x30f0], R22 ;  /* 0x0030f01601007387 */ /* 0x004fe20000100a00 */
[----:B------:R0:W-:Y:S03]  /*43430*/  STL.64 [R1+0x30e8], R20 ;  /* 0x0030e81401007387 */ /* 0x0001e60000100a00 */
[----:B0-----:R-:W2:Y:S01]  /*43440*/  LDL.LU R20, [R1+0x70] ;  /* 0x0000700001147983 */ /* 0x001ea20000300800 */
[----:B---3--:R-:W-:Y:S01]  /*43450*/  IMAD.MOV.U32 R22, RZ, RZ, R14 ;  /* 0x000000ffff167224 */ /* 0x008fe200078e000e */
[----:B------:R-:W-:-:S02]  /*43460*/  MOV R23, R15 ;  /* 0x0000000f00177202 */ /* 0x000fc40000000f00 */
[----:B------:R-:W-:Y:S02]  /*43470*/  MOV R21, R0 ;  /* 0x0000000000157202 */ /* 0x000fe40000000f00 */
[----:B------:R-:W3:Y:S01]  /*43480*/  LDL.LU R0, [R1+0x31d8] ;  /* 0x0031d80001007983 */ /* 0x000ee20000300800 */
[----:B------:R-:W3:Y:S02]  /*43490*/  LDL.LU R14, [R1+0x31d4] ;  /* 0x0031d400010e7983 */ /* 0x000ee40000300800 */
[----:B------:R-:W3:Y:S02]  /*434a0*/  LDL.LU R15, [R1+0x31d0] ;  /* 0x0031d000010f7983 */ /* 0x000ee40000300800 */
[----:B------:R-:W-:Y:S01]  /*434b0*/  STL.64 [R1+0x3100], R22 ;  /* 0x0031001601007387 */ /* 0x000fe20000100a00 */
[----:B--2---:R0:W-:Y:S04]  /*434c0*/  STL.64 [R1+0x30f8], R20 ;  /* 0x0030f81401007387 */ /* 0x0041e80000100a00 */
[----:B0-----:R-:W2:Y:S01]  /*434d0*/  LDL.LU.64 R20, [R1+0x40] ;  /* 0x0000400001147983 */ /* 0x001ea20000300a00 */
[----:B------:R-:W2:Y:S03]  /*434e0*/  LDL.64 R22, [R1+0x48] ;  /* 0x0000480001167983 */ /* 0x000ea60000100a00 */
[----:B--2---:R0:W-:Y:S01]  /*434f0*/  STL.64 [R1+0x31a8], R22 ;  /* 0x0031a81601007387 */ /* 0x0041e20000100a00 */
[----:B------:R1:W-:Y:S01]  /*43500*/  STL.64 [R1+0x31a0], R20 ;  /* 0x0031a01401007387 */ /* 0x0003e20000100a00 */
[----:B0-----:R-:W-:-:S02]  /*43510*/  MOV R22, R3 ;  /* 0x0000000300167202 */ /* 0x001fc40000000f00 */
[----:B-1----:R-:W-:Y:S01]  /*43520*/  MOV R20, R29 ;  /* 0x0000001d00147202 */ /* 0x002fe20000000f00 */
[----:B------:R-:W-:Y:S01]  /*43530*/  IMAD.MOV.U32 R21, RZ, RZ, R28 ;  /* 0x000000ffff157224 */ /* 0x000fe200078e001c */
[----:B------:R-:W-:-:S07]  /*43540*/  MOV R23, R2 ;  /* 0x0000000200177202 */ /* 0x000fce0000000f00 */
[----:B------:R-:W-:Y:S01]  /*43550*/  HMMA.16816.F32.BF16 R20, R20, R12, R4 ;  /* 0x0000000c1414723c */ /* 0x000fe20000041804 */
[----:B------:R-:W2:Y:S11]  /*43560*/  LDL.LU.64 R4, [R1+0x31c8] ;  /* 0x0031c80001047983 */ /* 0x000eb60000300a00 */
[----:B------:R-:W-:Y:S11]  /*43570*/  @!UPT UIADD3 URZ, URZ, URZ, URZ ;  /* 0x0000003f3f3ff290 */ /* 0x000ff6000fffe03f */
[----:B------:R-:W-:Y:S01]  /*43580*/  STL.64 [R1+0x100], R20 ;  /* 0x0001001401007387 */ /* 0x000fe20000100a00 */
[----:B---3--:R-:W-:Y:S02]  /*43590*/  STL.64 [R1+0x3180], R14 ;  /* 0x0031800e01007387 */ /* 0x008fe40000100a00 */
[----:B------:R-:W-:Y:S01]  /*435a0*/  STL.64 [R1+0x3178], R12 ;  /* 0x0031780c01007387 */ /* 0x000fe20000100a00 */
[----:B--2---:R-:W-:Y:S11]  /*435b0*/  HMMA.16816.F32.BF16 R24, R8, R4, R24 ;  /* 0x000000040818723c */ /* 0x004ff60000041818 */
[----:B------:R-:W-:Y:S11]  /*435c0*/  @!UPT UIADD3 URZ, URZ, URZ, URZ ;  /* 0x0000003f3f3ff290 */ /* 0x000ff6000fffe03f */
[----:B------:R-:W-:Y:S01]  /*435d0*/  @!UPT UIADD3 URZ, URZ, URZ, URZ ;  /* 0x0000003f3f3ff290 */ /* 0x000fe2000fffe03f */
[----:B------:R-:W-:Y:S01]  /*435e0*/  STL.64 [R1+0x3110], R26 ;  /* 0x0031101a01007387 */ /* 0x000fe20000100a00 */
[----:B------:R0:W-:Y:S03]  /*435f0*/  STL.64 [R1+0x3108], R24 ;  /* 0x0031081801007387 */ /* 0x0001e60000100a00 */
[----:B0-----:R-:W2:Y:S01]  /*43600*/  LDL.LU R24, [R1+0x80] ;  /* 0x0000800001187983 */ /* 0x001ea20000300800 */
[----:B------:R-:W2:Y:S02]  /*43610*/  LDL.LU R25, [R1+0x84] ;  /* 0x0000840001197983 */ /* 0x000ea40000300800 */
[----:B------:R-:W3:Y:S02]  /*43620*/  LDL.LU R26, [R1+0x88] ;  /* 0x00008800011a7983 */ /* 0x000ee40000300800 */
[----:B------:R-:W3:Y:S01]  /*43630*/  LDL.LU R27, [R1+0x8c] ;  /* 0x00008c00011b7983 */ /* 0x000ee20000300800 */
[----:B------:R-:W4:Y:S01]  /*43640*/  LDL.LU R20, [R1+0xa0] ;  /* 0x0000a00001147983 */ /* 0x000f220000300800 */
[----:B------:R-:W-:-:S02]  /*43650*/  IMAD.MOV.U32 R28, RZ, RZ, R22 ;  /* 0x000000ffff1c7224 */ /* 0x000fc400078e0016 */
[----:B------:R-:W4:Y:S01]  /*43660*/  LDL.LU R21, [R1+0xa4] ;  /* 0x0000a40001157983 */ /* 0x000f220000300800 */
[----:B------:R-:W-:Y:S01]  /*43670*/  MOV R3, R23 ;  /* 0x0000001700037202 */ /* 0x000fe20000000f00 */
[----:B------:R-:W4:Y:S01]  /*43680*/  LDL.LU R22, [R1+0xa8] ;  /* 0x0000a80001167983 */ /* 0x000f220000300800 */
[----:B------:R-:W4:Y:S02]  /*43690*/  LDL.LU R23, [R1+0xac] ;  /* 0x0000ac0001177983 */ /* 0x000f240000300800 */
[----:B------:R-:W4:Y:S02]  /*436a0*/  LDL.LU R12, [R1+0x170] ;  /* 0x00017000010c7983 */ /* 0x000f240000300800 */
[----:B------:R-:W4:Y:S01]  /*436b0*/  LDL.LU R13, [R1+0x174] ;  /* 0x00017400010d7983 */ /* 0x000f220000300800 */
[----:B------:R-:W4:Y:S01]  /*436c0*/  LDL.LU R14, [R1+0x178] ;  /* 0x00017800010e7983 */ /* 0x000f220000300800 */
[----:B------:R-:W-:Y:S01]  /*436d0*/  MOV R29, R8 ;  /* 0x00000008001d7202 */ /* 0x000fe20000000f00 */
[----:B------:R-:W4:Y:S02]  /*436e0*/  LDL.LU R15, [R1+0x17c] ;  /* 0x00017c00010f7983 */ /* 0x000f240000300800 */
[----:B------:R-:W-:Y:S01]  /*436f0*/  IMAD.MOV.U32 R7, RZ, RZ, R9 ;  /* 0x000000ffff077224 */ /* 0x000fe200078e0009 */
[----:B------:R-:W4:Y:S01]  /*43700*/  LDL.LU R8, [R1+0x1c0] ;  /* 0x0001c00001087983 */ /* 0x000f220000300800 */
[----:B------:R-:W-:Y:S01]  /*43710*/  MOV R6, R10 ;  /* 0x0000000a00067202 */ /* 0x000fe20000000f00 */
[----:B------:R-:W4:Y:S01]  /*43720*/  LDL.LU R9, [R1+0x1c4] ;  /* 0x0001c40001097983 */ /* 0x000f220000300800 */
[----:B------:R-:W-:Y:S01]  /*43730*/  MOV R2, R11 ;  /* 0x0000000b00027202 */ /* 0x000fe20000000f00 */
[----:B------:R-:W4:Y:S01]  /*43740*/  LDL.LU R10, [R1+0x1c8] ;  /* 0x0001c800010a7983 */ /* 0x000f220000300800 */
[----:B------:R-:W4:Y:S03]  /*43750*/  LDL.LU R11, [R1+0x1cc] ;  /* 0x0001cc00010b7983 */ /* 0x000f260000300800 */
[----:B---3--:R0:W-:Y:S01]  /*43760*/  STL.64 [R1+0x3130], R26 ;  /* 0x0031301a01007387 */ /* 0x0081e20000100a00 */
[----:B--2---:R1:W-:Y:S02]  /*43770*/  STL.64 [R1+0x3128], R24 ;  /* 0x0031281801007387 */ /* 0x0043e40000100a00 */
[----:B0-----:R-:W-:Y:S01]  /*43780*/  IMAD.MOV.U32 R26, RZ, RZ, R0 ;  /* 0x000000ffff1a7224 */ /* 0x001fe200078e0000 */
[----:B-1----:R-:W2:Y:S01]  /*43790*/  LDL.LU R24, [R1+0x90] ;  /* 0x0000900001187983 */ /* 0x002ea20000300800 */
[----:B------:R-:W2:Y:S02]  /*437a0*/  LDL.LU R25, [R1+0x94] ;  /* 0x0000940001197983 */ /* 0x000ea40000300800 */
[----:B------:R-:W3:Y:S02]  /*437b0*/  LDL.LU R0, [R1+0x31c0] ;  /* 0x0031c00001007983 */ /* 0x000ee40000300800 */
[----:B------:R-:W2:Y:S02]  /*437c0*/  LDL.LU R27, [R1+0x9c] ;  /* 0x00009c00011b7983 */ /* 0x000ea40000300800 */
[----:B--2---:R-:W-:Y:S01]  /*437d0*/  STL.64 [R1+0x3140], R26 ;  /* 0x0031401a01007387 */ /* 0x004fe20000100a00 */
[----:B------:R0:W-:Y:S03]  /*437e0*/  STL.64 [R1+0x3138], R24 ;  /* 0x0031381801007387 */ /* 0x0001e60000100a00 */
[----:B0-----:R-:W2:Y:S01]  /*437f0*/  LDL.LU R24, [R1+0xc0] ;  /* 0x0000c00001187983 */ /* 0x001ea20000300800 */
[----:B------:R-:W2:Y:S02]  /*43800*/  LDL.LU R25, [R1+0xc4] ;  /* 0x0000c40001197983 */ /* 0x000ea40000300800 */
[----:B------:R-:W2:Y:S01]  /*43810*/  LDL.LU R26, [R1+0xc8] ;  /* 0x0000c800011a7983 */ /* 0x000ea20000300800 */
[----:B---3--:R-:W-:-:S02]  /*43820*/  MOV R27, R0 ;  /* 0x00000000001b7202 */ /* 0x008fc40000000f00 */
[----:B------:R-:W3:Y:S01]  /*43830*/  LDL.LU R0, [R1+0x31bc] ;  /* 0x0031bc0001007983 */ /* 0x000ee20000300800 */
[----:B----4-:R-:W-:Y:S03]  /*43840*/  HMMA.16816.F32.BF16 R20, R16, R4, R20 ;  /* 0x000000041014723c */ /* 0x010fe60000041814 */
[----:B--2---:R-:W-:Y:S01]  /*43850*/  STL.64 [R1+0x3150], R26 ;  /* 0x0031501a01007387 */ /* 0x004fe20000100a00 */
[----:B------:R0:W-:Y:S03]  /*43860*/  STL.64 [R1+0x3148], R24 ;  /* 0x0031481801007387 */ /* 0x0001e60000100a00 */
[----:B0-----:R-:W2:Y:S01]  /*43870*/  LDL.LU R24, [R1+0xd0] ;  /* 0x0000d00001187983 */ /* 0x001ea20000300800 */
[----:B------:R-:W2:Y:S02]  /*43880*/  LDL.LU R25, [R1+0xd4] ;  /* 0x0000d40001197983 */ /* 0x000ea40000300800 */
[----:B------:R-:W4:Y:S02]  /*43890*/  LDL.LU R26, [R1+0xd8] ;  /* 0x0000d800011a7983 */ /* 0x000f240000300800 */
[----:B------:R-:W4:Y:S11]  /*438a0*/  LDL.LU R27, [R1+0xdc] ;  /* 0x0000dc00011b7983 */ /* 0x000f360000300800 */
[----:B------:R-:W-:Y:S01]  /*438b0*/  @!UPT UIADD3 URZ, URZ, URZ, URZ ;  /* 0x0000003f3f3ff290 */ /* 0x000fe2000fffe03f */
[----:B------:R-:W-:Y:S02]  /*438c0*/  MOV R5, R22 ;  /* 0x0000001600057202 */ /* 0x000fe40000000f00 */
[----:B------:R-:W-:Y:S01]  /*438d0*/  MOV R4, R23 ;  /* 0x0000001700047202 */ /* 0x000fe20000000f00 */
[----:B----4-:R-:W-:Y:S01]  /*438e0*/  STL.64 [R1+0x3160], R26 ;  /* 0x0031601a01007387 */ /* 0x010fe20000100a00 */
[----:B--2---:R0:W-:Y:S02]  /*438f0*/  STL.64 [R1+0x3158], R24 ;  /* 0x0031581801007387 */ /* 0x0041e40000100a00 */
[----:B0-----:R-:W-:Y:S01]  /*43900*/  MOV R24, R29 ;  /* 0x0000001d00187202 */ /* 0x001fe20000000f00 */
[----:B------:R-:W-:Y:S01]  /*43910*/  IMAD.MOV.U32 R25, RZ, RZ, R7 ;  /* 0x000000ffff197224 */ /* 0x000fe200078e0007 */
[----:B------:R-:W2:Y:S01]  /*43920*/  LDL.LU R29, [R1+0x31b8] ;  /* 0x0031b800011d7983 */ /* 0x000ea20000300800 */
[----:B------:R-:W4:Y:S01]  /*43930*/  LDL.LU R7, [R1+0x31b4] ;  /* 0x0031b40001077983 */ /* 0x000f220000300800 */
[----:B------:R-:W-:-:S02]  /*43940*/  MOV R26, R6 ;  /* 0x00000006001a7202 */ /* 0x000fc40000000f00 */
[----:B------:R-:W-:Y:S01]  /*43950*/  MOV R27, R2 ;  /* 0x00000002001b7202 */ /* 0x000fe20000000f00 */
[----:B------:R-:W2:Y:S01]  /*43960*/  LDL.LU R6, [R1+0x31b0] ;  /* 0x0031b00001067983 */ /* 0x000ea20000300800 */
[----:B------:R0:W-:Y:S02]  /*43970*/  STL [R1+0xa0], R20 ;  /* 0x0000a01401007387 */ /* 0x0001e40000100800 */
[----:B------:R-:W-:Y:S02]  /*43980*/  IMAD.MOV.U32 R2, RZ, RZ, R21 ;  /* 0x000000ffff027224 */ /* 0x000fe400078e0015 */
[----:B------:R-:W2:Y:S01]  /*43990*/  LDL.LU.64 R22, [R1+0x31a8] ;  /* 0x0031a80001167983 */ /* 0x000ea20000300a00 */
[----:B0-----:R-:W2:Y:S01]  /*439a0*/  LDL.LU.64 R20, [R1+0x31a0] ;  /* 0x0031a00001147983 */ /* 0x001ea20000300a00 */
[----:B------:R-:W-:Y:S02]  /*439b0*/  STL.64 [R1+0x3170], R18 ;  /* 0x0031701201007387 */ /* 0x000fe40000100a00 */
[----:B------:R0:W-:Y:S01]  /*439c0*/  STL.64 [R1+0x3168], R16 ;  /* 0x0031681001007387 */ /* 0x0001e20000100a00 */
[C---:B--2---:R-:W-:Y:S01]  /*439d0*/  HMMA.16816.F32.BF16 R8, R24.reuse, R20, R8 ;  /* 0x000000141808723c */ /* 0x044fe20000041808 */
[----:B0-----:R-:W-:Y:S01]  /*439e0*/  IMAD.MOV.U32 R16, RZ, RZ, R6 ;  /* 0x000000ffff107224 */ /* 0x001fe200078e0006 */
[----:B----4-:R-:W-:Y:S01]  /*439f0*/  MOV R17, R7 ;  /* 0x0000000700117202 */ /* 0x010fe20000000f00 */
[----:B------:R-:W2:Y:S01]  /*43a00*/  LDL.LU R6, [R1+0x319c] ;  /* 0x00319c0001067983 */ /* 0x000ea20000300800 */
[----:B------:R-:W2:Y:S11]  /*43a10*/  LDL.LU R7, [R1+0x3198] ;  /* 0x0031980001077983 */ /* 0x000eb60000300800 */
[----:B------:R-:W-:Y:S08]  /*43a20*/  @!UPT UIADD3 URZ, URZ, URZ, URZ ;  /* 0x0000003f3f3ff290 */ /* 0x000ff0000fffe03f */
[----:B------:R-:W-:Y:S01]  /*43a30*/  STL.64 [R1+0x120], R8 ;  /* 0x0001200801007387 */ /* 0x000fe20000100a00 */
[----:B------:R0:W-:Y:S03]  /*43a40*/  STL.64 [R1+0x128], R10 ;  /* 0x0001280a01007387 */ /* 0x0001e60000100a00 */
[----:B0-----:R-:W4:Y:S01]  /*43a50*/  LDL.LU.64 R10, [R1+0x3190] ;  /* 0x00319000010a7983 */ /* 0x001f220000300a00 */
[----:B------:R-:W2:Y:S02]  /*43a60*/  LDL.LU.64 R8, [R1+0x3188] ;  /* 0x0031880001087983 */ /* 0x000ea40000300a00 */
[----:B--2---:R-:W-:Y:S11]  /*43a70*/  HMMA.16816.F32.BF16 R12, R24, R8, R12 ;  /* 0x00000008180c723c */ /* 0x004ff6000004180c */
[----:B------:R-:W-:Y:S11]  /*43a80*/  @!UPT UIADD3 URZ, URZ, URZ, URZ ;  /* 0x0000003f3f3ff290 */ /* 0x000ff6000fffe03f */
[----:B------:R-:W-:Y:S01]  /*43a90*/  @!UPT UIADD3 URZ, URZ, URZ, URZ ;  /* 0x0000003f3f3ff290 */ /* 0x000fe2000fffe03f */
[----:B------:R-:W-:Y:S01]  /*43aa0*/  STL.64 [R1+0xe0], R12 ;  /* 0x0000e00c01007387 */ /* 0x000fe20000100a00 */
[----:B------:R0:W-:Y:S03]  /*43ab0*/  STL.64 [R1+0xe8], R14 ;  /* 0x0000e80e01007387 */ /* 0x0001e60000100a00 */
[----:B0-----:R-:W2:Y:S01]  /*43ac0*/  LDL.LU.64 R14, [R1+0x3180] ;  /* 0x00318000010e7983 */ /* 0x001ea20000300a00 */
[----:B------:R-:W2:Y:S01]  /*43ad0*/  LDL.LU.64 R12, [R1+0x3178] ;  /* 0x00317800010c7983 */ /* 0x000ea20000300a00 */
[----:B------:R-:W-:Y:S01]  /*43ae0*/  MOV R18, R29 ;  /* 0x0000001d00127202 */ /* 0x000fe20000000f00 */
[----:B---3--:R-:W-:-:S07]  /*43af0*/  IMAD.MOV.U32 R19, RZ, RZ, R0 ;  /* 0x000000ffff137224 */ /* 0x008fce00078e0000 */
[----:B--2---:R-:W-:Y:S01]  /*43b00*/  HMMA.16816.F32.BF16 R24, R24, R12, R16 ;  /* 0x0000000c1818723c */ /* 0x004fe20000041810 */
[----:B------:R-:W2:Y:S01]  /*43b10*/  LDL.LU.64 R18, [R1+0x3170] ;  /* 0x0031700001127983 */ /* 0x000ea20000300a00 */
        /* <DEDUP_REMOVED lines=26> */
[----:B0-----:R-:W2:Y:S01]  /*43cc0*/  LDL.LU.64 R18, [R1+0x3120] ;  /* 0x0031200001127983 */ /* 0x001ea20000300a00 */
[----:B------:R-:W2:Y:S01]  /*43cd0*/  LDL.LU.64 R16, [R1+0x3118] ;  /* 0x0031180001107983 */ /* 0x000ea20000300a00 */
[----:B------:R-:W-:Y:S02]  /*43ce0*/  MOV R12, R22 ;  /* 0x00000016000c7202 */ /* 0x000fe40000000f00 */
[----:B------:R-:W-:Y:S01]  /*43cf0*/  MOV R9, R23 ;  /* 0x0000001700097202 */ /* 0x000fe20000000f00 */
[C---:B--2---:R-:W-:Y:S11]  /*43d00*/  HMMA.16816.F32.BF16 R24, R16.reuse, R22, R24 ;  /* 0x000000161018723c */ /* 0x044ff60000041818 */
[----:B------:R-:W-:Y:S11]  /*43d10*/  @!UPT UIADD3 URZ, URZ, URZ, URZ ;  /* 0x0000003f3f3ff290 */ /* 0x000ff6000fffe03f */
[----:B------:R-:W-:Y:S01]  /*43d20*/  @!UPT UIADD3 URZ, URZ, URZ, URZ ;  /* 0x0000003f3f3ff290 */ /* 0x000fe2000fffe03f */
[----:B------:R-:W-:Y:S01]  /*43d30*/  STL.64 [R1+0xd0], R24 ;  /* 0x0000d01801007387 */ /* 0x000fe20000100a00 */
[----:B------:R0:W-:Y:S03]  /*43d40*/  STL.64 [R1+0xd8], R26 ;  /* 0x0000d81a01007387 */ /* 0x0001e60000100a00 */
[----:B0-----:R-:W2:Y:S01]  /*43d50*/  LDL.LU.64 R26, [R1+0x3110] ;  /* 0x00311000011a7983 */ /* 0x001ea20000300a00 */
[----:B------:R-:W2:Y:S02]  /*43d60*/  LDL.LU.64 R24, [R1+0x3108] ;  /* 0x0031080001187983 */ /* 0x000ea40000300a00 */
[----:B------:R-:W3:Y:S02]  /*43d70*/  LDL.LU.64 R22, [R1+0x3100] ;  /* 0x0031000001167983 */ /* 0x000ee40000300a00 */
[----:B------:R-:W3:Y:S02]  /*43d80*/  LDL.LU.64 R20, [R1+0x30f8] ;  /* 0x0030f80001147983 */ /* 0x000ee40000300a00 */
[C---:B---3--:R-:W-:Y:S11]  /*43d90*/  HMMA.16816.F32.BF16 R20, R16.reuse, R6, R20 ;  /* 0x000000061014723c */ /* 0x048ff60000041814 */
[----:B------:R-:W-:Y:S11]  /*43da0*/  @!UPT UIADD3 URZ, URZ, URZ, URZ ;  /* 0x0000003f3f3ff290 */ /* 0x000ff6000fffe03f */
[----:B------:R-:W-:Y:S02]  /*43db0*/  @!UPT UIADD3 URZ, URZ, URZ, URZ ;  /* 0x0000003f3f3ff290 */ /* 0x000fe4000fffe03f */
[----:B------:R-:W-:Y:S01]  /*43dc0*/  MOV R8, R22 ;  /* 0x0000001600087202 */ /* 0x000fe20000000f00 */
[----:B------:R-:W-:Y:S02]  /*43dd0*/  IMAD.MOV.U32 R13, RZ, RZ, R23 ;  /* 0x000000ffff0d7224 */ /* 0x000fe400078e0017 */
[----:B------:R-:W-:Y:S01]  /*43de0*/  IMAD.MOV.U32 R0, RZ, RZ, R20 ;  /* 0x000000ffff007224 */ /* 0x000fe200078e0014 */
[----:B------:R-:W-:Y:S01]  /*43df0*/  MOV R29, R21 ;  /* 0x00000015001d7202 */ /* 0x000fe20000000f00 */
[----:B------:R-:W4:Y:S01]  /*43e00*/  LDL.LU.64 R22, [R1+0x30f0] ;  /* 0x0030f00001167983 */ /* 0x000f220000300a00 */
[----:B------:R-:W4:Y:S02]  /*43e10*/  LDL.LU.64 R20, [R1+0x30e8] ;  /* 0x0030e80001147983 */ /* 0x000f240000300a00 */
[----:B------:R-:W-:Y:S01]  /*43e20*/  STL [R1+0x3058], R0 ;  /* 0x0030580001007387 */ /* 0x000fe20000100800 */
[----:B------:R-:W-:Y:S01]  /*43e30*/  STL [R1+0x3040], R29 ;  /* 0x0030401d01007387 */ /* 0x000fe20000100800 */
[----:B----4-:R-:W-:Y:S11]  /*43e40*/  HMMA.16816.F32.BF16 R20, R16, R10, R20 ;  /* 0x0000000a1014723c */ /* 0x010ff60000041814 */
[----:B------:R-:W-:Y:S11]  /*43e50*/  @!UPT UIADD3 URZ, URZ, URZ, URZ ;  /* 0x0000003f3f3ff290 */ /* 0x000ff6000fffe03f */
[----:B------:R-:W-:Y:S01]  /*43e60*/  @!UPT UIADD3 URZ, URZ, URZ, URZ ;  /* 0x0000003f3f3ff290 */ /* 0x000fe2000fffe03f */
[----:B------:R-:W-:Y:S01]  /*43e70*/  STL.64 [R1+0x80], R20 ;  /* 0x0000801401007387 */ /* 0x000fe20000100a00 */
[----:B------:R0:W-:Y:S03]  /*43e80*/  STL.64 [R1+0x88], R22 ;  /* 0x0000881601007387 */ /* 0x0001e60000100a00 */
[----:B0-----:R-:W3:Y:S01]  /*43e90*/  LDL.LU.64 R22, [R1+0x30e0] ;  /* 0x0030e00001167983 */ /* 0x001ee20000300a00 */
[----:B------:R-:W3:Y:S02]  /*43ea0*/  LDL.LU.64 R20, [R1+0x30d8] ;  /* 0x0030d80001147983 */ /* 0x000ee40000300a00 */
[----:B------:R0:W-:Y:S02]  /*43eb0*/  STL.64 [R1+0x3060], R10 ;  /* 0x0030600a01007387 */ /* 0x0001e40000100a00 */
[----:B------:R1:W-:Y:S01]  /*43ec0*/  STL [R1+0x305c], R8 ;  /* 0x00305c0801007387 */ /* 0x0003e20000100800 */
[----:B0-----:R-:W-:-:S02]  /*43ed0*/  MOV R10, R12 ;  /* 0x0000000c000a7202 */ /* 0x001fc40000000f00 */
[----:B------:R-:W-:Y:S01]  /*43ee0*/  MOV R11, R9 ;  /* 0x00000009000b7202 */ /* 0x000fe20000000f00 */
[----:B------:R-:W-:-:S04]  /*43ef0*/  IMAD.MOV.U32 R9, RZ, RZ, R2 ;  /* 0x000000ffff097224 */ /* 0x000fc800078e0002 */
[----:B------:R-:W-:Y:S01]  /*43f00*/  STL.64 [R1+0x3078], R10 ;  /* 0x0030780a01007387 */ /* 0x000fe20000100a00 */
[----:B-1----:R-:W4:Y:S02]  /*43f10*/  LDL.LU R8, [R1+0xa0] ;  /* 0x0000a00001087983 */ /* 0x002f240000300800 */
[----:B------:R-:W2:Y:S01]  /*43f20*/  LDL.LU R2, [R1+0x30d0] ;  /* 0x0030d00001027983 */ /* 0x000ea20000300800 */
[----:B---3--:R-:W-:Y:S01]  /*43f30*/  HMMA.16816.F32.BF16 R16, R16, R14, R20 ;  /* 0x0000000e1010723c */ /* 0x008fe20000041814 */
[----:B------:R-:W3:Y:S01]  /*43f40*/  LDL.LU.64 R22, [R1+0x30c8] ;  /* 0x0030c80001167983 */ /* 0x000ee20000300a00 */
[----:B------:R-:W3:Y:S11]  /*43f50*/  LDL.LU.64 R20, [R1+0x30c0] ;  /* 0x0030c00001147983 */ /* 0x000ef60000300a00 */
[----:B------:R-:W-:Y:S10]  /*43f60*/  @!UPT UIADD3 URZ, URZ, URZ, URZ ;  /* 0x0000003f3f3ff290 */ /* 0x000ff4000fffe03f */
[----:B------:R-:W-:Y:S01]  /*43f70*/  STL.64 [R1+0x60], R16 ;  /* 0x0000601001007387 */ /* 0x000fe20000100a00 */
[----:B------:R0:W-:Y:S03]  /*43f80*/  STL.64 [R1+0x68], R18 ;  /* 0x0000681201007387 */ /* 0x0001e60000100a00 */
[----:B0-----:R-:W3:Y:S01]  /*43f90*/  LDL.LU.64 R18, [R1+0x30b8] ;  /* 0x0030b80001127983 */ /* 0x001ee20000300a00 */
[----:B------:R-:W3:Y:S02]  /*43fa0*/  LDL.LU.64 R16, [R1+0x30b0] ;  /* 0x0030b00001107983 */ /* 0x000ee40000300a00 */
[----:B---3--:R-:W-:Y:S11]  /*43fb0*/  HMMA.16816.F32.BF16 R20, R16, R6, R20 ;  /* 0x000000061014723c */ /* 0x008ff60000041814 */
[----:B------:R-:W-:Y:S11]  /*43fc0*/  @!UPT UIADD3 URZ, URZ, URZ, URZ ;  /* 0x0000003f3f3ff290 */ /* 0x000ff6000fffe03f */
[----:B------:R-:W-:Y:S01]  /*43fd0*/  @!UPT UIADD3 URZ, URZ, URZ, URZ ;  /* 0x0000003f3f3ff290 */ /* 0x000fe2000fffe03f */
[----:B------:R-:W-:Y:S01]  /*43fe0*/  STL [R1+0x14], R21 ;  /* 0x0000141501007387 */ /* 0x000fe20000100800 */
[----:B------:R0:W-:Y:S02]  /*43ff0*/  STL.64 [R1+0x18], R22 ;  /* 0x0000181601007387 */ /* 0x0001e40000100a00 */
[----:B------:R-:W-:Y:S01]  /*44000*/  IMAD.MOV.U32 R12, RZ, RZ, R20 ;  /* 0x000000ffff0c7224 */ /* 0x000fe200078e0014 */
[----:B0-----:R-:W3:Y:S01]  /*44010*/  LDL.LU.64 R22, [R1+0x30a8] ;  /* 0x0030a80001167983 */ /* 0x001ee20000300a00 */
[----:B------:R-:W2:Y:S02]  /*44020*/  LDL.LU.64 R20, [R1+0x30a0] ;  /* 0x0030a00001147983 */ /* 0x000ea40000300a00 */
[----:B------:R-:W-:Y:S02]  /*44030*/  STL.64 [R1+0x3050], R14 ;  /* 0x0030500e01007387 */ /* 0x000fe40000100a00 */
[----:B------:R3:W-:Y:S02]  /*44040*/  STL.64 [R1+0x3048], R12 ;  /* 0x0030480c01007387 */ /* 0x0007e40000100a00 */
[----:B---3--:R-:W-:-:S02]  /*44050*/  MOV R13, R22 ;  /* 0x00000016000d7202 */ /* 0x008fc40000000f00 */
[----:B--2---:R-:W-:Y:S01]  /*44060*/  MOV R12, R21 ;  /* 0x00000015000c7202 */ /* 0x004fe20000000f00 */
[----:B------:R-:W-:Y:S01]  /*44070*/  IMAD.MOV.U32 R14, RZ, RZ, R23 ;  /* 0x000000ffff0e7224 */ /* 0x000fe200078e0017 */
[----:B------:R-:W2:Y:S01]  /*44080*/  LDL.LU R21, [R1+0x3098] ;  /* 0x0030980001157983 */ /* 0x000ea20000300800 */
[----:B------:R-:W2:Y:S02]  /*44090*/  LDL.LU R22, [R1+0x3094] ;  /* 0x0030940001167983 */ /* 0x000ea40000300800 */
[----:B------:R-:W2:Y:S02]  /*440a0*/  LDL.LU R23, [R1+0x3090] ;  /* 0x0030900001177983 */ /* 0x000ea40000300800 */
[----:B------:R-:W3:Y:S01]  /*440b0*/  LDL.LU R15, [R1+0x13c] ;  /* 0x00013c00010f7983 */ /* 0x000ee20000300800 */
[----:B--2---:R-:W-:Y:S01]  /*440c0*/  HMMA.16816.F32.BF16 R24, R20, R6, R24 ;  /* 0x000000061418723c */ /* 0x004fe20000041818 */
[----:B---3--:R-:W-:Y:S01]  /*440d0*/  STL.64 [R1+0x3070], R14 ;  /* 0x0030700e01007387 */ /* 0x008fe20000100a00 */
[----:B------:R0:W-:Y:S03]  /*440e0*/  STL.64 [R1+0x3068], R12 ;  /* 0x0030680c01007387 */ /* 0x0001e60000100a00 */
[----:B0-----:R-:W2:Y:S01]  /*440f0*/  LDL.LU R12, [R1+0x110] ;  /* 0x00011000010c7983 */ /* 0x001ea20000300800 */
[----:B------:R-:W2:Y:S02]  /*44100*/  LDL.LU R13, [R1+0x114] ;  /* 0x00011400010d7983 */ /* 0x000ea40000300800 */
[----:B------:R-:W2:Y:S11]  /*44110*/  LDL.LU R14, [R1+0x118] ;  /* 0x00011800010e7983 */ /* 0x000eb60000300800 */
[----:B------:R-:W-:Y:S04]  /*44120*/  @!UPT UIADD3 URZ, URZ, URZ, URZ ;  /* 0x0000003f3f3ff290 */ /* 0x000fe8000fffe03f */
[----:B------:R-:W-:Y:S01]  /*44130*/  STL.64 [R1], R24 ;  /* 0x0000001801007387 */ /* 0x000fe20000100a00 */
[----:B------:R0:W-:Y:S03]  /*44140*/  STL.64 [R1+0x8], R26 ;  /* 0x0000081a01007387 */ /* 0x0001e60000100a00 */
[----:B0-----:R-:W4:Y:S01]  /*44150*/  LDL.LU.64 R26, [R1+0x3088] ;  /* 0x00308800011a7983 */ /* 0x001f220000300a00 */
[----:B------:R-:W4:Y:S01]  /*44160*/  LDL.LU.64 R24, [R1+0x3080] ;  /* 0x0030800001187983 */ /* 0x000f220000300a00 */
[----:B------:R-:W-:Y:S02]  /*44170*/  MOV R10, R5 ;  /* 0x00000005000a7202 */ /* 0x000fe40000000f00 */
[----:B------:R-:W-:Y:S01]  /*44180*/  MOV R11, R4 ;  /* 0x00000004000b7202 */ /* 0x000fe20000000f00 */
[----:B------:R-:W-:Y:S01]  /*44190*/  STL.64 [R1+0x3038], R22 ;  /* 0x0030381601007387 */ /* 0x000fe20000100a00 */
[----:B------:R0:W-:Y:S03]  /*441a0*/  STL.64 [R1+0x3030], R20 ;  /* 0x0030301401007387 */ /* 0x0001e60000100a00 */
[----:B0-----:R-:W3:Y:S01]  /*441b0*/  LDL.LU R20, [R1+0x100] ;  /* 0x0001000001147983 */ /* 0x001ee20000300800 */
[----:B------:R-:W3:Y:S01]  /*441c0*/  LDL.LU R21, [R1+0x104] ;  /* 0x0001040001157983 */ /* 0x000ee20000300800 */
[----:B------:R-:W-:-:S02]  /*441d0*/  MOV R15, R2 ;  /* 0x00000002000f7202 */ /* 0x000fc40000000f00 */
[----:B------:R-:W0:Y:S01]  /*441e0*/  S2R R2, SR_TID.X ;  /* 0x0000000000027919 */ /* 0x000e220000002100 */
[----:B----4-:R-:W-:Y:S03]  /*441f0*/  HMMA.16816.F32.BF16 R4, R24, R6, R8 ;  /* 0x000000061804723c */ /* 0x010fe60000041808 */
[----:B------:R-:W2:Y:S01]  /*44200*/  LDL.LU.64 R10, [R1+0x3078] ;  /* 0x00307800010a7983 */ /* 0x000ea20000300a00 */
[----:B------:R-:W-:Y:S01]  /*44210*/  MOV R22, R28 ;  /* 0x0000001c00167202 */ /* 0x000fe20000000f00 */
[C---:B0-----:R-:W-:Y:S01]  /*44220*/  LOP3.LUT R28, R2.reuse, 0x3, RZ, 0xc0, !PT ;  /* 0x00000003021c7812 */ /* 0x041fe200078ec0ff */
[----:B------:R-:W-:-:S03]  /*44230*/  LOP3.LUT R0, R2, 0x60, RZ, 0xc0, !PT ;  /* 0x0000006002007812 */ /* 0x000fc600078ec0ff */
[----:B------:R-:W-:-:S04]  /*44240*/  SHF.L.U32 R8, R28, 0x1, RZ ;  /* 0x000000011c087819 */ /* 0x000fc800000006ff */
[----:B------:R-:W-:Y:S01]  /*44250*/  LEA.HI R0, R0, R8, RZ, 0x1e ;  /* 0x0000000800007211 */ /* 0x000fe200078ff0ff */
[----:B------:R-:W-:Y:S02]  /*44260*/  IMAD.MOV.U32 R23, RZ, RZ, R3 ;  /* 0x000000ffff177224 */ /* 0x000fe400078e0003 */
[----:B------:R-:W0:Y:S04]  /*44270*/  S2R R3, SR_TID.X ;  /* 0x0000000000037919 */ /* 0x000e280000002100 */
[----:B------:R-:W1:Y:S01]  /*44280*/  S2R R2, SR_CTAID.X ;  /* 0x0000000000027919 */ /* 0x000e620000002500 */
[----:B------:R-:W-:Y:S01]  /*44290*/  IADD3 R28, R0, UR4, RZ ;  /* 0x00000004001c7c10 */ /* 0x000fe2000fffe0ff */
[----:B--2---:R-:W-:Y:S02]  /*442a0*/  HMMA.16816.F32.BF16 R8, R16, R10, R12 ;  /* 0x0000000a1008723c */ /* 0x004fe4000004180c */
[----:B------:R-:W2:Y:S01]  /*442b0*/  LDL.LU.64 R14, [R1+0x3070] ;  /* 0x00307000010e7983 */ /* 0x000ea20000300a00 */
[----:B------:R-:W2:Y:S11]  /*442c0*/  LDL.LU.64 R12, [R1+0x3068] ;  /* 0x00306800010c7983 */ /* 0x000eb60000300a00 */
[----:B------:R-:W-:Y:S09]  /*442d0*/  @!UPT UIADD3 URZ, URZ, URZ, URZ ;  /* 0x0000003f3f3ff290 */ /* 0x000ff2000fffe03f */
[----:B------:R-:W-:Y:S01]  /*442e0*/  STL.64 [R1+0x50], R8 ;  /* 0x0000500801007387 */ /* 0x000fe20000100a00 */
[----:B------:R4:W-:Y:S03]  /*442f0*/  STL.64 [R1+0x58], R10 ;  /* 0x0000580a01007387 */ /* 0x0009e60000100a00 */
[----:B----4-:R-:W2:Y:S01]  /*44300*/  LDL.LU.64 R10, [R1+0x3060] ;  /* 0x00306000010a7983 */ /* 0x010ea20000300a00 */
[----:B0-----:R-:W-:Y:S02]  /*44310*/  SHF.R.U32.HI R0, RZ, 0x2, R3 ;  /* 0x00000002ff007819 */ /* 0x001fe40000011603 */
[----:B-1----:R-:W-:Y:S01]  /*44320*/  SHF.L.U32 R2, R2, 0x6, RZ ;  /* 0x0000000602027819 */ /* 0x002fe200000006ff */
[----:B------:R-:W4:Y:S01]  /*44330*/  LDL.LU R8, [R1+0x305c] ;  /* 0x00305c0001087983 */ /* 0x000f220000300800 */
[----:B------:R-:W-:Y:S02]  /*44340*/  SGXT.U32 R0, R0, 0x3 ;  /* 0x000000030000781a */ /* 0x000fe40000000000 */
[----:B------:R-:W-:-:S02]  /*44350*/  IADD3 R3, R28, 0x20, RZ ;  /* 0x000000201c037810 */ /* 0x000fc40007ffe0ff */
[----:B------:R-:W-:Y:S02]  /*44360*/  LOP3.LUT R0, R0, R2, RZ, 0xfc, !PT ;  /* 0x0000000200007212 */ /* 0x000fe400078efcff */
[----:B------:R-:W0:Y:S02]  /*44370*/  S2R R2, SR_TID.X ;  /* 0x0000000000027919 */ /* 0x000e240000002100 */
[----:B------:R-:W-:Y:S02]  /*44380*/  ISETP.GE.AND P2, PT, R0, R3, PT ;  /* 0x000000030000720c */ /* 0x000fe40003f46270 */
[----:B------:R-:W1:Y:S01]  /*44390*/  S2R R0, SR_CTAID.X ;  /* 0x0000000000007919 */ /* 0x000e620000002500 */
[--C-:B0-----:R-:W-:Y:S02]  /*443a0*/  SHF.R.U32.HI R9, RZ, 0x2, R2.reuse ;  /* 0x00000002ff097819 */ /* 0x101fe40000011602 */
[--C-:B------:R-:W-:Y:S01]  /*443b0*/  SHF.R.U32.HI R29, RZ, 0x2, R2.reuse ;  /* 0x00000002ff1d7819 */ /* 0x100fe20000011602 */
[----:B------:R-:W-:-:S02]  /*443c0*/  SHF.R.U32.HI R2, RZ, 0x2, R2 ;  /* 0x00000002ff027819 */ /* 0x000fc40000011602 */
[----:B-1----:R-:W-:Y:S01]  /*443d0*/  IMAD.SHL.U32 R0, R0, 0x40, RZ ;  /* 0x0000004000007824 */ /* 0x002fe200078e00ff */
[----:B------:R-:W-:Y:S02]  /*443e0*/  SGXT.U32 R9, R9, 0x3 ;  /* 0x000000030909781a */ /* 0x000fe40000000000 */
[----:B------:R-:W-:Y:S02]  /*443f0*/  SGXT.U32 R2, R2, 0x3 ;  /* 0x000000030202781a */ /* 0x000fe40000000000 */
[----:B------:R-:W-:Y:S02]  /*44400*/  SGXT.U32 R29, R29, 0x3 ;  /* 0x000000031d1d781a */ /* 0x000fe40000000000 */
[C---:B------:R-:W-:Y:S02]  /*44410*/  LOP3.LUT R9, R0.reuse, 0x18, R9, 0xfe, !PT ;  /* 0x0000001800097812 */ /* 0x040fe400078efe09 */
[C---:B------:R-:W-:Y:S02]  /*44420*/  LOP3.LUT R2, R0.reuse, 0x8, R2, 0xfe, !PT ;  /* 0x0000000800027812 */ /* 0x040fe400078efe02 */
[----:B------:R-:W-:-:S02]  /*44430*/  LOP3.LUT R29, R0, 0x10, R29, 0xfe, !PT ;  /* 0x00000010001d7812 */ /* 0x000fc400078efe1d */
[----:B------:R-:W3:Y:S01]  /*44440*/  LDL.LU R0, [R1+0x3058] ;  /* 0x0030580001007983 */ /* 0x000ee20000300800 */
[----:B--2---:R-:W-:Y:S11]  /*44450*/  HMMA.16816.F32.BF16 R12, R16, R10, R12 ;  /* 0x0000000a100c723c */ /* 0x004ff6000004180c */
[----:B------:R-:W-:Y:S11]  /*44460*/  @!UPT UIADD3 URZ, URZ, URZ, URZ ;  /* 0x0000003f3f3ff290 */ /* 0x000ff6000fffe03f */
[----:B------:R-:W-:Y:S01]  /*44470*/  @!UPT UIADD3 URZ, URZ, URZ, URZ ;  /* 0x0000003f3f3ff290 */ /* 0x000fe2000fffe03f */
[----:B------:R-:W-:Y:S01]  /*44480*/  STL.64 [R1+0x30], R12 ;  /* 0x0000300c01007387 */ /* 0x000fe20000100a00 */
[----:B------:R0:W-:Y:S03]  /*44490*/  STL.64 [R1+0x38], R14 ;  /* 0x0000380e01007387 */ /* 0x0001e60000100a00 */
[----:B0-----:R-:W2:Y:S01]  /*444a0*/  LDL.LU.64 R14, [R1+0x3050] ;  /* 0x00305000010e7983 */ /* 0x001ea20000300a00 */
[-C--:B------:R-:W-:Y:S02]  /*444b0*/  ISETP.GE.AND P3, PT, R2, R3.reuse, PT ;  /* 0x000000030200720c */ /* 0x080fe40003f66270 */
[----:B------:R-:W0:Y:S01]  /*444c0*/  S2R R2, SR_TID.X ;  /* 0x0000000000027919 */ /* 0x000e220000002100 */
[-C--:B------:R-:W-:Y:S02]  /*444d0*/  ISETP.GE.AND P4, PT, R29, R3.reuse, PT ;  /* 0x000000031d00720c */ /* 0x080fe40003f86270 */
[----:B------:R-:W-:Y:S01]  /*444e0*/  ISETP.GE.AND P5, PT, R9, R3, PT ;  /* 0x000000030900720c */ /* 0x000fe20003fa6270 */
[----:B------:R-:W1:Y:S04]  /*444f0*/  S2R R29, SR_CTAID.X ;  /* 0x00000000001d7919 */ /* 0x000e680000002500 */
[----:B------:R-:W2:Y:S01]  /*44500*/  LDL.LU.64 R12, [R1+0x3048] ;  /* 0x00304800010c7983 */ /* 0x000ea20000300a00 */
[----:B---3--:R-:W-:Y:S01]  /*44510*/  FMUL R9, R0, c[0x0][0x188] ;  /* 0x0000620000097a20 */ /* 0x008fe20000400000 */
[----:B0-----:R-:W-:-:S02]  /*44520*/  SHF.R.U32.HI R0, RZ, 0x2, R2 ;  /* 0x00000002ff007819 */ /* 0x001fc40000011602 */
[----:B-1----:R-:W-:Y:S02]  /*44530*/  SHF.L.U32 R29, R29, 0x6, RZ ;  /* 0x000000061d1d7819 */ /* 0x002fe400000006ff */
[----:B------:R-:W-:Y:S01]  /*44540*/  SGXT.U32 R0, R0, 0x3 ;  /* 0x000000030000781a */ /* 0x000fe20000000000 */
[----:B------:R-:W-:-:S03]  /*44550*/  SHF.R.U32.HI R2, RZ, 0x2, R2 ;  /* 0x00000002ff027819 */ /* 0x000fc60000011602 */
[C---:B------:R-:W-:Y:S02]  /*44560*/  LOP3.LUT R0, R29.reuse, 0x28, R0, 0xfe, !PT ;  /* 0x000000281d007812 */ /* 0x040fe400078efe00 */
[----:B------:R-:W-:Y:S02]  /*44570*/  SGXT.U32 R2, R2, 0x3 ;  /* 0x000000030202781a */ /* 0x000fe40000000000 */
[-C--:B------:R-:W-:Y:S02]  /*44580*/  ISETP.GE.AND P1, PT, R0, R3.reuse, PT ;  /* 0x000000030000720c */ /* 0x080fe40003f26270 */
[----:B------:R-:W0:Y:S01]  /*44590*/  S2R R0, SR_TID.X ;  /* 0x0000000000007919 */ /* 0x000e220000002100 */
[----:B------:R-:W-:Y:S02]  /*445a0*/  LOP3.LUT R2, R29, 0x20, R2, 0xfe, !PT ;  /* 0x000000201d027812 */ /* 0x000fe400078efe02 */
[----:B------:R-:W1:Y:S02]  /*445b0*/  S2R R29, SR_CTAID.X ;  /* 0x00000000001d7919 */ /* 0x000e640000002500 */
[----:B------:R-:W-:Y:S01]  /*445c0*/  ISETP.GE.AND P6, PT, R2, R3, PT ;  /* 0x000000030200720c */ /* 0x000fe20003fc6270 */
[----:B------:R-:W-:-:S05]  /*445d0*/  FSEL R2, R9, -INF , P2 ;  /* 0xff80000009027808 */ /* 0x000fca0001000000 */
[----:B------:R0:W-:Y:S01]  /*445e0*/  STL [R1+0xa8], R2 ;  /* 0x0000a80201007387 */ /* 0x0001e20000100800 */
[----:B----4-:R-:W-:Y:S02]  /*445f0*/  FMUL R8, R8, c[0x0][0x188] ;  /* 0x0000620008087a20 */ /* 0x010fe40000400000 */
[----:B------:R-:W3:Y:S01]  /*44600*/  LDL.LU R9, [R1] ;  /* 0x0000000001097983 */ /* 0x000ee20000300800 */
[--C-:B0-----:R-:W-:Y:S02]  /*44610*/  SHF.R.U32.HI R2, RZ, 0x2, R0.reuse ;  /* 0x00000002ff027819 */ /* 0x101fe40000011600 */
[----:B-1----:R-:W-:Y:S02]  /*44620*/  SHF.L.U32 R29, R29, 0x6, RZ ;  /* 0x000000061d1d7819 */ /* 0x002fe400000006ff */
[----:B------:R-:W-:Y:S01]  /*44630*/  SGXT.U32 R2, R2, 0x3 ;  /* 0x000000030202781a */ /* 0x000fe20000000000 */
[----:B------:R-:W-:-:S03]  /*44640*/  SHF.R.U32.HI R0, RZ, 0x2, R0 ;  /* 0x00000002ff007819 */ /* 0x000fc60000011600 */
[C---:B------:R-:W-:Y:S02]  /*44650*/  LOP3.LUT R2, R29.reuse, 0x30, R2, 0xfe, !PT ;  /* 0x000000301d027812 */ /* 0x040fe400078efe02 */
[----:B------:R-:W-:Y:S02]  /*44660*/  SGXT.U32 R0, R0, 0x3 ;  /* 0x000000030000781a */ /* 0x000fe40000000000 */
[-C--:B------:R-:W-:Y:S01]  /*44670*/  ISETP.GE.AND P2, PT, R2, R3.reuse, PT ;  /* 0x000000030200720c */ /* 0x080fe20003f46270 */
[----:B------:R-:W-:Y:S01]  /*44680*/  FSEL R2, R8, -INF , P3 ;  /* 0xff80000008027808 */ /* 0x000fe20001800000 */
[----:B------:R-:W-:Y:S02]  /*44690*/  LOP3.LUT R0, R29, 0x38, R0, 0xfe, !PT ;  /* 0x000000381d007812 */ /* 0x000fe400078efe00 */
[----:B------:R-:W4:Y:S01]  /*446a0*/  LDL.LU R29, [R1+0x3040] ;  /* 0x00304000011d7983 */ /* 0x000f220000300800 */
[----:B------:R-:W3:Y:S02]  /*446b0*/  LDL.LU R8, [R1+0x18] ;  /* 0x0000180001087983 */ /* 0x000ee40000300800 */
[----:B------:R0:W-:Y:S01]  /*446c0*/  STL [R1+0xac], R2 ;  /* 0x0000ac0201007387 */ /* 0x0001e20000100800 */
[----:B------:R-:W-:Y:S01]  /*446d0*/  ISETP.GE.AND P3, PT, R0, R3, PT ;  /* 0x000000030000720c */ /* 0x000fe20003f66270 */
[----:B--2---:R-:W-:Y:S01]  /*446e0*/  HMMA.16816.F32.BF16 R16, R16, R14, R20 ;  /* 0x0000000e1010723c */ /* 0x004fe20000041814 */
[----:B------:R-:W2:Y:S01]  /*446f0*/  LDL.LU.64 R22, [R1+0x3038] ;  /* 0x0030380001167983 */ /* 0x000ea20000300a00 */
[----:B------:R-:W2:Y:S11]  /*44700*/  LDL.LU.64 R20, [R1+0x3030] ;  /* 0x0030300001147983 */ /* 0x000eb60000300a00 */
[----:B------:R-:W-:Y:S10]  /*44710*/  @!UPT UIADD3 URZ, URZ, URZ, URZ ;  /* 0x0000003f3f3ff290 */ /* 0x000ff4000fffe03f */
[----:B------:R1:W-:Y:S01]  /*44720*/  STL [R1+0x20], R16 ;  /* 0x0000201001007387 */ /* 0x0003e20000100800 */
[----:B------:R1:W-:Y:S02]  /*44730*/  STL [R1+0x28], R18 ;  /* 0x0000281201007387 */ /* 0x0003e40000100800 */
[----:B0-----:R-:W-:Y:S01]  /*44740*/  IMAD.MOV.U32 R2, RZ, RZ, R17 ;  /* 0x000000ffff027224 */ /* 0x001fe200078e0011 */
[----:B------:R-:W-:Y:S01]  /*44750*/  MOV R0, R19 ;  /* 0x0000001300007202 */ /* 0x000fe20000000f00 */
[----:B-1----:R-:W2:Y:S01]  /*44760*/  LDL.LU R16, [R1+0xe0] ;  /* 0x0000e00001107983 */ /* 0x002ea20000300800 */
[----:B------:R-:W2:Y:S02]  /*44770*/  LDL.LU R17, [R1+0xe4] ;  /* 0x0000e40001117983 */ /* 0x000ea40000300800 */
[----:B------:R-:W2:Y:S02]  /*44780*/  LDL.LU R18, [R1+0xe8] ;  /* 0x0000e80001127983 */ /* 0x000ea40000300800 */
[----:B------:R-:W2:Y:S01]  /*44790*/  LDL.LU R19, [R1+0xec] ;  /* 0x0000ec0001137983 */ /* 0x000ea20000300800 */
[----:B------:R-:W-:Y:S01]  /*447a0*/  STL [R1+0x3008], R15 ;  /* 0x0030080f01007387 */ /* 0x000fe20000100800 */
[----:B------:R0:W-:Y:S03]  /*447b0*/  STL [R1+0x2fb8], R0 ;  /* 0x002fb80001007387 */ /* 0x0001e60000100800 */
[----:B0-----:R-:W2:Y:S04]  /*447c0*/  LDL.LU R0, [R1+0x8] ;  /* 0x0000080001007983 */ /* 0x001ea80000300800 */
[----:B------:R-:W0:Y:S01]  /*447d0*/  S2R R15, SR_TID.X ;  /* 0x00000000000f7919 */ /* 0x000e220000002100 */
[----:B------:R1:W-:Y:S03]  /*447e0*/  STL [R1+0x2fb4], R2 ;  /* 0x002fb40201007387 */ /* 0x0003e60000100800 */
[----:B-1----:R-:W1:Y:S01]  /*447f0*/  S2R R2, SR_CTAID.X ;  /* 0x0000000000027919 */ /* 0x002e620000002500 */
[----:B------:R-:W-:Y:S01]  /*44800*/  FMUL R12, R12, c[0x0][0x188] ;  /* 0x000062000c0c7a20 */ /* 0x000fe20000400000 */
[----:B------:R-:W-:-:S02]  /*44810*/  IADD3 R3, R28, 0x21, RZ ;  /* 0x000000211c037810 */ /* 0x000fc40007ffe0ff */
[----:B0-----:R-:W-:-:S04]  /*44820*/  SHF.R.U32.HI R15, RZ, 0x2, R15 ;  /* 0x00000002ff0f7819 */ /* 0x001fc8000001160f */
[----:B------:R-:W-:Y:S02]  /*44830*/  SGXT.U32 R15, R15, 0x3 ;  /* 0x000000030f0f781a */ /* 0x000fe40000000000 */
[----:B-1----:R-:W-:-:S04]  /*44840*/  SHF.L.U32 R2, R2, 0x6, RZ ;  /* 0x0000000602027819 */ /* 0x002fc800000006ff */
[----:B------:R-:W-:Y:S01]  /*44850*/  LOP3.LUT R15, R15, R2, RZ, 0xfc, !PT ;  /* 0x000000020f0f7212 */ /* 0x000fe200078efcff */
[----:B------:R-:W-:-:S03]  /*44860*/  FSEL R2, R12, -INF , P4 ;  /* 0xff8000000c027808 */ /* 0x000fc60002000000 */
[----:B------:R-:W-:Y:S02]  /*44870*/  ISETP.GE.AND P4, PT, R15, R3, PT ;  /* 0x000000030f00720c */ /* 0x000fe40003f86270 */
[----:B------:R-:W0:Y:S04]  /*44880*/  S2R R15, SR_TID.X ;  /* 0x00000000000f7919 */ /* 0x000e280000002100 */
[----:B------:R-:W1:Y:S04]  /*44890*/  S2R R12, SR_CTAID.X ;  /* 0x00000000000c7919 */ /* 0x000e680000002500 */
[----:B------:R0:W-:Y:S01]  /*448a0*/  STL [R1+0x10c], R2 ;  /* 0x00010c0201007387 */ /* 0x0001e20000100800 */
[----:B---3--:R-:W-:-:S02]  /*448b0*/  FMUL R8, R8, c[0x0][0x188] ;  /* 0x0000620008087a20 */ /* 0x008fc40000400000 */
[----:B------:R-:W-:-:S03]  /*448c0*/  FMUL R9, R9, c[0x0][0x188] ;  /* 0x0000620009097a20 */ /* 0x000fc60000400000 */
[----:B------:R-:W-:-:S05]  /*448d0*/  FSEL R8, R8, -INF , P5 ;  /* 0xff80000008087808 */ /* 0x000fca0002800000 */
[----:B------:R2:W-:Y:S01]  /*448e0*/  STL [R1+0x130], R8 ;  /* 0x0001300801007387 */ /* 0x0005e20000100800 */
[--C-:B0-----:R-:W-:Y:S01]  /*448f0*/  SHF.R.U32.HI R2, RZ, 0x2, R15.reuse ;  /* 0x00000002ff027819 */ /* 0x101fe2000001160f */
[----:B------:R-:W-:Y:S02]  /*44900*/  SHF.R.U32.HI R15, RZ, 0x2, R15 ;  /* 0x00000002ff0f7819 */ /* 0x000fe4000001160f */
[----:B-1----:R-:W-:Y:S02]  /*44910*/  IMAD.SHL.U32 R12, R12, 0x40, RZ ;  /* 0x000000400c0c7824 */ /* 0x002fe400078e00ff */
[----:B------:R-:W-:-:S04]  /*44920*/  SGXT.U32 R15, R15, 0x3 ;  /* 0x000000030f0f781a */ /* 0x000fc80000000000 */
[----:B------:R-:W-:Y:S02]  /*44930*/  LOP3.LUT R15, R12, 0x10, R15, 0xfe, !PT ;  /* 0x000000100c0f7812 */ /* 0x000fe400078efe0f */
[----:B------:R-:W-:-:S04]  /*44940*/  SGXT.U32 R2, R2, 0x3 ;  /* 0x000000030202781a */ /* 0x000fc80000000000 */
[----:B------:R-:W-:Y:S01]  /*44950*/  LOP3.LUT R2, R12, 0x8, R2, 0xfe, !PT ;  /* 0x000000080c027812 */ /* 0x000fe200078efe02 */
[----:B------:R-:W-:Y:S02]  /*44960*/  FMUL R4, R4, c[0x0][0x188] ;  /* 0x0000620004047a20 */ /* 0x000fe40000400000 */
[----:B--2---:R-:W-:Y:S01]  /*44970*/  FMUL R8, R0, c[0x0][0x188] ;  /* 0x0000620000087a20 */ /* 0x004fe20000400000 */
[----:B------:R-:W-:Y:S01]  /*44980*/  FSEL R0, R9, -INF , P6 ;  /* 0xff80000009007808 */ /* 0x000fe20003000000 */
[----:B------:R-:W-:Y:S02]  /*44990*/  ISETP.GE.AND P6, PT, R15, R3, PT ;  /* 0x000000030f00720c */ /* 0x000fe40003fc6270 */
[----:B------:R-:W0:Y:S04]  /*449a0*/  S2R R15, SR_TID.X ;  /* 0x00000000000f7919 */ /* 0x000e280000002100 */
[----:B------:R1:W-:Y:S01]  /*449b0*/  STL [R1+0x138], R0 ;  /* 0x0001380001007387 */ /* 0x0003e20000100800 */
[----:B------:R-:W-:Y:S01]  /*449c0*/  HMMA.16816.F32.BF16 R16, R20, R10, R16 ;  /* 0x0000000a1410723c */ /* 0x000fe20000041810 */
[----:B------:R-:W2:Y:S02]  /*449d0*/  LDL.LU R12, [R1+0x1c] ;  /* 0x00001c00010c7983 */ /* 0x000ea40000300800 */
[----:B-1----:R-:W1:Y:S01]  /*449e0*/  S2R R0, SR_CTAID.X ;  /* 0x0000000000007919 */ /* 0x002e620000002500 */
[----:B0-----:R-:W-:-:S04]  /*449f0*/  SHF.R.U32.HI R15, RZ, 0x2, R15 ;  /* 0x00000002ff0f7819 */ /* 0x001fc8000001160f */
[----:B------:R-:W-:Y:S02]  /*44a00*/  SGXT.U32 R15, R15, 0x3 ;  /* 0x000000030f0f781a */ /* 0x000fe40000000000 */
[----:B-1----:R-:W-:-:S04]  /*44a10*/  SHF.L.U32 R0, R0, 0x6, RZ ;  /* 0x0000000600007819 */ /* 0x002fc800000006ff */
[----:B------:R-:W-:Y:S01]  /*44a20*/  LOP3.LUT R15, R0, 0x18, R15, 0xfe, !PT ;  /* 0x00000018000f7812 */ /* 0x000fe200078efe0f */
[----:B------:R-:W-:-:S05]  /*44a30*/  FSEL R0, R8, -INF , P1 ;  /* 0xff80000008007808 */ /* 0x000fca0000800000 */
[----:B------:R-:W-:Y:S01]  /*44a40*/  STL [R1+0x13c], R0 ;  /* 0x00013c0001007387 */ /* 0x000fe20000100800 */
[----:B------:R-:W-:Y:S02]  /*44a50*/  STL.64 [R1+0x3028], R22 ;  /* 0x0030281601007387 */ /* 0x000fe40000100a00 */
[----:B------:R0:W-:Y:S02]  /*44a60*/  STL.64 [R1+0x3020], R20 ;  /* 0x0030201401007387 */ /* 0x0001e40000100a00 */
[----:B0-----:R-:W3:Y:S01]  /*44a70*/  LDL.LU R20, [R1+0xc0] ;  /* 0x0000c00001147983 */ /* 0x001ee20000300800 */
[----:B------:R-:W3:Y:S02]  /*44a80*/  LDL.LU R21, [R1+0xc4] ;  /* 0x0000c40001157983 */ /* 0x000ee40000300800 */
[----:B------:R-:W3:Y:S02]  /*44a90*/  LDL.LU R22, [R1+0xc8] ;  /* 0x0000c80001167983 */ /* 0x000ee40000300800 */
[----:B------:R-:W3:Y:S01]  /*44aa0*/  LDL.LU R23, [R1+0xcc] ;  /* 0x0000cc0001177983 */ /* 0x000ee20000300800 */
[----:B------:R-:W-:Y:S01]  /*44ab0*/  STL.64 [R1+0x3000], R18 ;  /* 0x0030001201007387 */ /* 0x000fe20000100a00 */
[----:B------:R0:W-:Y:S01]  /*44ac0*/  STL.64 [R1+0x2ff8], R16 ;  /* 0x002ff81001007387 */ /* 0x0001e20000100a00 */
[----:B------:R-:W-:-:S02]  /*44ad0*/  FSEL R0, R4, -INF , P2 ;  /* 0xff80000004007808 */ /* 0x000fc40001000000 */
[----:B0-----:R-:W3:Y:S01]  /*44ae0*/  LDL.LU R16, [R1+0x4] ;  /* 0x0000040001107983 */ /* 0x001ee20000300800 */
[----:B------:R-:W3:Y:S02]  /*44af0*/  LDL.LU R17, [R1+0xc] ;  /* 0x00000c0001117983 */ /* 0x000ee40000300800 */
[----:B------:R-:W3:Y:S01]  /*44b00*/  LDL.LU R4, [R1+0x14] ;  /* 0x0000140001047983 */ /* 0x000ee20000300800 */
[----:B------:R-:W0:Y:S04]  /*44b10*/  S2R R9, SR_TID.X ;  /* 0x0000000000097919 */ /* 0x000e280000002100 */
[----:B------:R-:W1:Y:S01]  /*44b20*/  S2R R8, SR_CTAID.X ;  /* 0x0000000000087919 */ /* 0x000e620000002500 */
[----:B------:R-:W-:Y:S02]  /*44b30*/  FMUL R6, R6, c[0x0][0x188] ;  /* 0x0000620006067a20 */ /* 0x000fe40000400000 */
[----:B------:R4:W-:Y:S03]  /*44b40*/  STL [R1+0x154], R0 ;  /* 0x0001540001007387 */ /* 0x0009e60000100800 */
[----:B----4-:R-:W-:-:S05]  /*44b50*/  FSEL R0, R6, -INF , P3 ;  /* 0xff80000006007808 */ /* 0x010fca0001800000 */
[----:B------:R0:W-:Y:S01]  /*44b60*/  STL [R1+0x15c], R0 ;  /* 0x00015c0001007387 */ /* 0x0001e20000100800 */
[----:B------:R-:W-:Y:S02]  /*44b70*/  FMUL R29, R29, c[0x0][0x188] ;  /* 0x000062001d1d7a20 */ /* 0x000fe40000400000 */
[----:B------:R-:W-:Y:S01]  /*44b80*/  FMUL R13, R13, c[0x0][0x188] ;  /* 0x000062000d0d7a20 */ /* 0x000fe20000400000 */
[--C-:B0-----:R-:W-:Y:S01]  /*44b90*/  SHF.R.U32.HI R0, RZ, 0x2, R9.reuse ;  /* 0x00000002ff007819 */ /* 0x101fe20000011609 */
[----:B------:R-:W-:Y:S02]  /*44ba0*/  SHF.R.U32.HI R9, RZ, 0x2, R9 ;  /* 0x00000002ff097819 */ /* 0x000fe40000011609 */
[----:B-1----:R-:W-:Y:S01]  /*44bb0*/  IMAD.SHL.U32 R8, R8, 0x40, RZ ;  /* 0x0000004008087824 */ /* 0x002fe200078e00ff */
[----:B------:R-:W-:Y:S02]  /*44bc0*/  SGXT.U32 R0, R0, 0x3 ;  /* 0x000000030000781a */ /* 0x000fe40000000000 */
[----:B------:R-:W-:-:S02]  /*44bd0*/  SGXT.U32 R9, R9, 0x3 ;  /* 0x000000030909781a */ /* 0x000fc40000000000 */
[-C--:B------:R-:W-:Y:S02]  /*44be0*/  ISETP.GE.AND P5, PT, R2, R3.reuse, PT ;  /* 0x000000030200720c */ /* 0x080fe40003fa6270 */
[C---:B------:R-:W-:Y:S02]  /*44bf0*/  LOP3.LUT R0, R8.reuse, 0x38, R0, 0xfe, !PT ;  /* 0x0000003808007812 */ /* 0x040fe400078efe00 */
[----:B------:R-:W-:Y:S01]  /*44c00*/  LOP3.LUT R9, R8, 0x30, R9, 0xfe, !PT ;  /* 0x0000003008097812 */ /* 0x000fe200078efe09 */
[----:B------:R-:W-:Y:S01]  /*44c10*/  FSEL R8, R29, -INF , P4 ;  /* 0xff8000001d087808 */ /* 0x000fe20002000000 */
[----:B------:R-:W-:Y:S01]  /*44c20*/  FSEL R6, R13, -INF , P5 ;  /* 0xff8000000d067808 */ /* 0x000fe20002800000 */
[----:B------:R-:W-:-:S03]  /*44c30*/  ISETP.GE.AND P5, PT, R0, R3, PT ;  /* 0x000000030000720c */ /* 0x000fc60003fa6270 */
[----:B------:R-:W-:Y:S01]  /*44c40*/  STL [R1+0xa0], R8 ;  /* 0x0000a00801007387 */ /* 0x000fe20000100800 */
[----:B------:R-:W4:Y:S02]  /*44c50*/  LDL.LU R0, [R1+0x80] ;  /* 0x0000800001007983 */ /* 0x000f240000300800 */
[----:B------:R0:W-:Y:S01]  /*44c60*/  STL [R1+0xa4], R6 ;  /* 0x0000a40601007387 */ /* 0x0001e20000100800 */
[----:B------:R-:W1:Y:S04]  /*44c70*/  S2R R18, SR_TID.X ;  /* 0x0000000000127919 */ /* 0x000e680000002100 */
[----:B------:R-:W0:Y:S01]  /*44c80*/  S2R R19, SR_CTAID.X ;  /* 0x0000000000137919 */ /* 0x000e220000002500 */
[-C--:B------:R-:W-:Y:S02]  /*44c90*/  ISETP.GE.AND P4, PT, R9, R3.reuse, PT ;  /* 0x000000030900720c */ /* 0x080fe40003f86270 */
[----:B------:R-:W-:Y:S01]  /*44ca0*/  ISETP.GE.AND P1, PT, R15, R3, PT ;  /* 0x000000030f00720c */ /* 0x000fe20003f26270 */
[----:B------:R-:W-:-:S02]  /*44cb0*/  FMUL R29, R7, c[0x0][0x188] ;  /* 0x00006200071d7a20 */ /* 0x000fc40000400000 */
[----:B------:R-:W-:Y:S01]  /*44cc0*/  FMUL R5, R5, c[0x0][0x188] ;  /* 0x0000620005057a20 */ /* 0x000fe20000400000 */
[--C-:B-1----:R-:W-:Y:S02]  /*44cd0*/  SHF.R.U32.HI R15, RZ, 0x2, R18.reuse ;  /* 0x00000002ff0f7819 */ /* 0x102fe40000011612 */
[----:B------:R-:W-:Y:S02]  /*44ce0*/  SHF.R.U32.HI R2, RZ, 0x2, R18 ;  /* 0x00000002ff027819 */ /* 0x000fe40000011612 */
[----:B0-----:R-:W-:Y:S02]  /*44cf0*/  SHF.L.U32 R19, R19, 0x6, RZ ;  /* 0x0000000613137819 */ /* 0x001fe400000006ff */
[----:B------:R-:W-:Y:S02]  /*44d00*/  SGXT.U32 R15, R15, 0x3 ;  /* 0x000000030f0f781a */ /* 0x000fe40000000000 */
[----:B------:R-:W-:Y:S02]  /*44d10*/  SGXT.U32 R2, R2, 0x3 ;  /* 0x000000030202781a */ /* 0x000fe40000000000 */
[----:B------:R-:W-:-:S02]  /*44d20*/  LOP3.LUT R15, R19, 0x28, R15, 0xfe, !PT ;  /* 0x00000028130f7812 */ /* 0x000fc400078efe0f */
[----:B------:R-:W-:Y:S02]  /*44d30*/  LOP3.LUT R2, R19, 0x20, R2, 0xfe, !PT ;  /* 0x0000002013027812 */ /* 0x000fe400078efe02 */
[-C--:B------:R-:W-:Y:S02]  /*44d40*/  ISETP.GE.AND P3, PT, R15, R3.reuse, PT ;  /* 0x000000030f00720c */ /* 0x080fe40003f66270 */
[----:B------:R-:W-:Y:S01]  /*44d50*/  ISETP.GE.AND P2, PT, R2, R3, PT ;  /* 0x000000030200720c */ /* 0x000fe20003f46270 */
[----:B------:R-:W-:Y:S01]  /*44d60*/  IADD3 R3, R28, 0x40, RZ ;  /* 0x000000401c037810 */ /* 0x000fe20007ffe0ff */
[----:B------:R-:W-:Y:S01]  /*44d70*/  FSEL R5, R5, -INF , P4 ;  /* 0xff80000005057808 */ /* 0x000fe20002000000 */
[----:B--2---:R-:W-:-:S05]  /*44d80*/  FMUL R12, R12, c[0x0][0x188] ;  /* 0x000062000c0c7a20 */ /* 0x004fca0000400000 */
[----:B------:R-:W-:Y:S01]  /*44d90*/  FSEL R7, R12, -INF , P1 ;  /* 0xff8000000c077808 */ /* 0x000fe20000800000 */
[----:B---3--:R-:W-:Y:S02]  /*44da0*/  FMUL R13, R4, c[0x0][0x188] ;  /* 0x00006200040d7a20 */ /* 0x008fe40000400000 */
[----:B------:R-:W-:Y:S02]  /*44db0*/  FMUL R4, R17, c[0x0][0x188] ;  /* 0x0000620011047a20 */ /* 0x000fe40000400000 */
[----:B------:R-:W0:Y:S01]  /*44dc0*/  S2R R17, SR_TID.X ;  /* 0x0000000000117919 */ /* 0x000e220000002100 */
[----:B------:R-:W-:Y:S02]  /*44dd0*/  FMUL R6, R16, c[0x0][0x188] ;  /* 0x0000620010067a20 */ /* 0x000fe40000400000 */
[----:B------:R-:W1:Y:S01]  /*44de0*/  S2R R16, SR_CTAID.X ;  /* 0x0000000000107919 */ /* 0x000e620000002500 */
[----:B------:R-:W-:Y:S01]  /*44df0*/  HMMA.16816.F32.BF16 R8, R24, R10, R20 ;  /* 0x0000000a1808723c */ /* 0x000fe20000041814 */
[----:B------:R-:W2:Y:S01]  /*44e00*/  LDL.LU.64 R22, [R1+0x3028] ;  /* 0x0030280001167983 */ /* 0x000ea20000300a00 */
[----:B------:R-:W-:Y:S01]  /*44e10*/  FSEL R13, R13, -INF , P6 ;  /* 0xff8000000d0d7808 */ /* 0x000fe20003000000 */
[----:B------:R-:W2:Y:S02]  /*44e20*/  LDL.LU.64 R20, [R1+0x3020] ;  /* 0x0030200001147983 */ /* 0x000ea40000300a00 */
[----:B------:R3:W-:Y:S01]  /*44e30*/  STL.64 [R1+0x3018], R26 ;  /* 0x0030181a01007387 */ /* 0x0007e20000100a00 */
[----:B------:R0:W-:Y:S04]  /*44e40*/  STL.64 [R1+0x3010], R24 ;  /* 0x0030101801007387 */ /* 0x0001e80000100a00 */
[----:B---3--:R-:W3:Y:S01]  /*44e50*/  LDL.LU.64 R26, [R1+0x48] ;  /* 0x00004800011a7983 */ /* 0x008ee20000300a00 */
[----:B0-----:R-:W-:-:S02]  /*44e60*/  SHF.R.U32.HI R17, RZ, 0x2, R17 ;  /* 0x00000002ff117819 */ /* 0x001fc40000011611 */
[----:B-1----:R-:W-:Y:S02]  /*44e70*/  SHF.L.U32 R16, R16, 0x6, RZ ;  /* 0x0000000610107819 */ /* 0x002fe400000006ff */
[----:B------:R-:W-:Y:S01]  /*44e80*/  SGXT.U32 R17, R17, 0x3 ;  /* 0x000000031111781a */ /* 0x000fe20000000000 */
[----:B------:R-:W-:Y:S04]  /*44e90*/  STL [R1+0xe4], R13 ;  /* 0x0000e40d01007387 */ /* 0x000fe80000100800 */
[----:B------:R-:W0:Y:S01]  /*44ea0*/  S2R R24, SR_TID.X ;  /* 0x0000000000187919 */ /* 0x000e220000002100 */
[----:B------:R-:W2:Y:S01]  /*44eb0*/  LDL.LU R12, [R1+0x88] ;  /* 0x00008800010c7983 */ /* 0x000ea20000300800 */
[----:B------:R-:W-:Y:S02]  /*44ec0*/  LOP3.LUT R17, R17, R16, RZ, 0xfc, !PT ;  /* 0x0000001011117212 */ /* 0x000fe400078efcff */
[----:B------:R-:W2:Y:S01]  /*44ed0*/  LDL.LU R16, [R1+0xf0] ;  /* 0x0000f00001107983 */ /* 0x000ea20000300800 */
[----:B------:R1:W-:Y:S01]  /*44ee0*/  STL [R1+0x108], R7 ;  /* 0x0001080701007387 */ /* 0x0003e20000100800 */
[----:B------:R-:W-:-:S02]  /*44ef0*/  SHF.R.U32.HI R25, RZ, 0x2, R18 ;  /* 0x00000002ff197819 */ /* 0x000fc40000011612 */
[----:B-1----:R-:W1:Y:S02]  /*44f00*/  S2R R7, SR_CTAID.X ;  /* 0x0000000000077919 */ /* 0x002e640000002500 */
[----:B------:R-:W-:-:S04]  /*44f10*/  SGXT.U32 R25, R25, 0x3 ;  /* 0x000000031919781a */ /* 0x000fc80000000000 */
[----:B------:R-:W-:Y:S02]  /*44f20*/  LOP3.LUT R25, R19, 0x8, R25, 0xfe, !PT ;  /* 0x0000000813197812 */ /* 0x000fe400078efe19 */
[----:B------:R-:W-:Y:S02]  /*44f30*/  FSEL R6, R6, -INF , P2 ;  /* 0xff80000006067808 */ /* 0x000fe40001000000 */
[-C--:B------:R-:W-:Y:S02]  /*44f40*/  ISETP.GE.AND P6, PT, R17, R3.reuse, PT ;  /* 0x000000031100720c */ /* 0x080fe40003fc6270 */
[----:B------:R-:W-:Y:S02]  /*44f50*/  FSEL R4, R4, -INF , P3 ;  /* 0xff80000004047808 */ /* 0x000fe40001800000 */
[----:B------:R-:W-:Y:S01]  /*44f60*/  ISETP.GE.AND P1, PT, R25, R3, PT ;  /* 0x000000031900720c */ /* 0x000fe20003f26270 */
[--C-:B0-----:R-:W-:Y:S01]  /*44f70*/  SHF.R.U32.HI R25, RZ, 0x2, R24.reuse ;  /* 0x00000002ff197819 */ /* 0x101fe20000011618 */
[----:B------:R-:W2:Y:S01]  /*44f80*/  LDL.LU R17, [R1+0xf4] ;  /* 0x0000f40001117983 */ /* 0x000ea20000300800 */
[----:B------:R-:W-:Y:S01]  /*44f90*/  SHF.R.U32.HI R24, RZ, 0x2, R24 ;  /* 0x00000002ff187819 */ /* 0x000fe20000011618 */
[----:B------:R-:W2:Y:S02]  /*44fa0*/  LDL.LU R18, [R1+0xf8] ;  /* 0x0000f80001127983 */ /* 0x000ea40000300800 */
[----:B------:R-:W2:Y:S01]  /*44fb0*/  LDL.LU R19, [R1+0xfc] ;  /* 0x0000fc0001137983 */ /* 0x000ea20000300800 */
[----:B------:R-:W-:Y:S01]  /*44fc0*/  STL [R1+0x118], R6 ;  /* 0x0001180601007387 */ /* 0x000fe20000100800 */
[----:B------:R-:W-:-:S02]  /*44fd0*/  SGXT.U32 R24, R24, 0x3 ;  /* 0x000000031818781a */ /* 0x000fc40000000000 */
[----:B------:R-:W-:Y:S01]  /*44fe0*/  SGXT.U32 R25, R25, 0x3 ;  /* 0x000000031919781a */ /* 0x000fe20000000000 */
[----:B------:R0:W-:Y:S01]  /*44ff0*/  STL [R1+0x134], R4 ;  /* 0x0001340401007387 */ /* 0x0001e20000100800 */
[----:B-1----:R-:W-:Y:S01]  /*45000*/  SHF.L.U32 R7, R7, 0x6, RZ ;  /* 0x0000000607077819 */ /* 0x002fe200000006ff */
[----:B0-----:R-:W2:Y:S01]  /*45010*/  LDL.LU R4, [R1+0x120] ;  /* 0x0001200001047983 */ /* 0x001ea20000300800 */
[----:B------:R0:W-:Y:S02]  /*45020*/  STL [R1+0x150], R5 ;  /* 0x0001500501007387 */ /* 0x0001e40000100800 */
[C---:B------:R-:W-:Y:S02]  /*45030*/  LOP3.LUT R24, R7.reuse, 0x10, R24, 0xfe, !PT ;  /* 0x0000001007187812 */ /* 0x040fe400078efe18 */
[----:B------:R-:W-:Y:S01]  /*45040*/  LOP3.LUT R25, R7, 0x18, R25, 0xfe, !PT ;  /* 0x0000001807197812 */ /* 0x000fe200078efe19 */
[----:B0-----:R-:W2:Y:S01]  /*45050*/  LDL.LU R5, [R1+0x124] ;  /* 0x0001240001057983 */ /* 0x001ea20000300800 */
[----:B------:R-:W2:Y:S02]  /*45060*/  LDL.LU R6, [R1+0x128] ;  /* 0x0001280001067983 */ /* 0x000ea40000300800 */
[----:B------:R-:W2:Y:S01]  /*45070*/  LDL.LU R7, [R1+0x12c] ;  /* 0x00012c0001077983 */ /* 0x000ea20000300800 */
[-C--:B------:R-:W-:Y:S01]  /*45080*/  ISETP.GE.AND P4, PT, R2, R3.reuse, PT ;  /* 0x000000030200720c */ /* 0x080fe20003f86270 */
[----:B----4-:R-:W-:Y:S01]  /*45090*/  FMUL R13, R0, c[0x0][0x188] ;  /* 0x00006200000d7a20 */ /* 0x010fe20000400000 */
[----:B------:R-:W-:-:S02]  /*450a0*/  ISETP.GE.AND P2, PT, R24, R3, PT ;  /* 0x000000031800720c */ /* 0x000fc40003f46270 */
[----:B------:R-:W-:Y:S01]  /*450b0*/  ISETP.GE.AND P3, PT, R25, R3, PT ;  /* 0x000000031900720c */ /* 0x000fe20003f66270 */
[----:B---3--:R-:W-:Y:S01]  /*450c0*/  IMAD.MOV.U32 R2, RZ, RZ, R26 ;  /* 0x000000ffff027224 */ /* 0x008fe200078e001a */
[----:B------:R-:W-:Y:S01]  /*450d0*/  MOV R0, R27 ;  /* 0x0000001b00007202 */ /* 0x000fe20000000f00 */
[----:B--2---:R-:W-:Y:S01]  /*450e0*/  HMMA.16816.F32.BF16 R4, R20, R26, R4 ;  /* 0x0000001a1404723c */ /* 0x004fe20000041804 */
[----:B------:R-:W2:Y:S01]  /*450f0*/  LDL.LU.64 R26, [R1+0x3018] ;  /* 0x00301800011a7983 */ /* 0x000ea20000300a00 */
[----:B------:R-:W2:Y:S11]  /*45100*/  LDL.LU.64 R24, [R1+0x3010] ;  /* 0x0030100001187983 */ /* 0x000eb60000300a00 */
[----:B------:R-:W-:Y:S10]  /*45110*/  @!UPT UIADD3 URZ, URZ, URZ, URZ ;  /* 0x0000003f3f3ff290 */ /* 0x000ff4000fffe03f */
[----:B------:R0:W-:Y:S04]  /*45120*/  STL.64 [R1+0x2fc8], R6 ;  /* 0x002fc80601007387 */ /* 0x0001e80000100a00 */
[----:B0-----:R-:W3:Y:S01]  /*45130*/  LDL.LU R6, [R1+0x8c] ;  /* 0x00008c0001067983 */ /* 0x001ee20000300800 */
[----:B------:R0:W-:Y:S03]  /*45140*/  STL.64 [R1+0x2fc0], R4 ;  /* 0x002fc00401007387 */ /* 0x0001e60000100a00 */
[----:B------:R-:W1:Y:S01]  /*45150*/  S2R R7, SR_TID.X ;  /* 0x0000000000077919 */ /* 0x000e620000002100 */
[----:B0-----:R-:W-:Y:S01]  /*45160*/  FSEL R4, R29, -INF , P5 ;  /* 0xff8000001d047808 */ /* 0x001fe20002800000 */
[----:B------:R-:W-:-:S02]  /*45170*/  ISETP.GE.AND P5, PT, R15, R3, PT ;  /* 0x000000030f00720c */ /* 0x000fc40003fa6270 */
[----:B------:R-:W4:Y:S04]  /*45180*/  LDL.LU R29, [R1+0x38] ;  /* 0x00003800011d7983 */ /* 0x000f280000300800 */
[----:B------:R-:W0:Y:S01]  /*45190*/  S2R R15, SR_CTAID.X ;  /* 0x00000000000f7919 */ /* 0x000e220000002500 */
[----:B------:R1:W-:Y:S02]  /*451a0*/  STL [R1+0x158], R4 ;  /* 0x0001580401007387 */ /* 0x0003e40000100800 */
[--C-:B-1----:R-:W-:Y:S02]  /*451b0*/  SHF.R.U32.HI R5, RZ, 0x2, R7.reuse ;  /* 0x00000002ff057819 */ /* 0x102fe40000011607 */
[----:B------:R-:W-:Y:S02]  /*451c0*/  SHF.R.U32.HI R4, RZ, 0x2, R7 ;  /* 0x00000002ff047819 */ /* 0x000fe40000011607 */
[----:B------:R-:W-:-:S02]  /*451d0*/  SGXT.U32 R5, R5, 0x3 ;  /* 0x000000030505781a */ /* 0x000fc40000000000 */
[----:B------:R-:W-:Y:S02]  /*451e0*/  SGXT.U32 R4, R4, 0x3 ;  /* 0x000000030404781a */ /* 0x000fe40000000000 */
[----:B0-----:R-:W-:-:S04]  /*451f0*/  SHF.L.U32 R15, R15, 0x6, RZ ;  /* 0x000000060f0f7819 */ /* 0x001fc800000006ff */
[C---:B------:R-:W-:Y:S02]  /*45200*/  LOP3.LUT R4, R15.reuse, 0x30, R4, 0xfe, !PT ;  /* 0x000000300f047812 */ /* 0x040fe400078efe04 */
[----:B------:R-:W-:Y:S02]  /*45210*/  LOP3.LUT R5, R15, 0x38, R5, 0xfe, !PT ;  /* 0x000000380f057812 */ /* 0x000fe400078efe05 */
[----:B------:R-:W2:Y:S01]  /*45220*/  LDL.LU R15, [R1+0x3008] ;  /* 0x00300800010f7983 */ /* 0x000ea20000300800 */
[----:B------:R-:W-:Y:S01]  /*45230*/  FMUL R12, R12, c[0x0][0x188] ;  /* 0x000062000c0c7a20 */ /* 0x000fe20000400000 */
[----:B------:R-:W-:-:S04]  /*45240*/  FSEL R13, R13, -INF , P6 ;  /* 0xff8000000d0d7808 */ /* 0x000fc80003000000 */
[----:B------:R-:W-:Y:S01]  /*45250*/  FSEL R12, R12, -INF , P1 ;  /* 0xff8000000c0c7808 */ /* 0x000fe20000800000 */
[----:B------:R0:W-:Y:S04]  /*45260*/  STL [R1+0x80], R13 ;  /* 0x0000800d01007387 */ /* 0x0001e80000100800 */
[----:B0-----:R-:W3:Y:S01]  /*45270*/  LDL.LU R13, [R1+0x30] ;  /* 0x00003000010d7983 */ /* 0x001ee20000300800 */
[----:B------:R-:W-:Y:S01]  /*45280*/  STL [R1+0x88], R12 ;  /* 0x0000880c01007387 */ /* 0x000fe20000100800 */
[----:B--2---:R-:W-:Y:S02]  /*45290*/  HMMA.16816.F32.BF16 R20, R20, R14, R16 ;  /* 0x0000000e1414723c */ /* 0x004fe40000041810 */
[----:B------:R-:W2:Y:S01]  /*452a0*/  LDL.LU.64 R18, [R1+0x3000] ;  /* 0x0030000001127983 */ /* 0x000ea20000300a00 */
[----:B------:R-:W2:Y:S11]  /*452b0*/  LDL.LU.64 R16, [R1+0x2ff8] ;  /* 0x002ff80001107983 */ /* 0x000eb60000300a00 */
[----:B------:R-:W-:Y:S09]  /*452c0*/  @!UPT UIADD3 URZ, URZ, URZ, URZ ;  /* 0x0000003f3f3ff290 */ /* 0x000ff2000fffe03f */
[----:B------:R0:W-:Y:S04]  /*452d0*/  STL [R1+0x2fe4], R20 ;  /* 0x002fe41401007387 */ /* 0x0001e80000100800 */
[----:B0-----:R-:W2:Y:S01]  /*452e0*/  LDL.LU R20, [R1+0x84] ;  /* 0x0000840001147983 */ /* 0x001ea20000300800 */
[----:B------:R-:W-:Y:S03]  /*452f0*/  STL [R1+0x2fe0], R22 ;  /* 0x002fe01601007387 */ /* 0x000fe60000100800 */
[----:B------:R-:W0:Y:S01]  /*45300*/  S2R R12, SR_CTAID.X ;  /* 0x00000000000c7919 */ /* 0x000e220000002500 */
[----:B------:R1:W-:Y:S03]  /*45310*/  STL [R1+0x2fb0], R21 ;  /* 0x002fb01501007387 */ /* 0x0003e60000100800 */
[----:B-1----:R-:W1:Y:S01]  /*45320*/  S2R R21, SR_CTAID.X ;  /* 0x0000000000157919 */ /* 0x002e620000002500 */
[----:B------:R-:W-:Y:S01]  /*45330*/  SHF.R.U32.HI R7, RZ, 0x2, R7 ;  /* 0x00000002ff077819 */ /* 0x000fe20000011607 */
[----:B---3--:R-:W-:-:S03]  /*45340*/  FMUL R13, R13, c[0x0][0x188] ;  /* 0x000062000d0d7a20 */ /* 0x008fc60000400000 */
[----:B------:R-:W-:Y:S02]  /*45350*/  SGXT.U32 R7, R7, 0x3 ;  /* 0x000000030707781a */ /* 0x000fe40000000000 */
[----:B------:R-:W-:Y:S01]  /*45360*/  FSEL R13, R13, -INF , P2 ;  /* 0xff8000000d0d7808 */ /* 0x000fe20001000000 */
[----:B0-----:R-:W-:Y:S01]  /*45370*/  IMAD.SHL.U32 R12, R12, 0x40, RZ ;  /* 0x000000400c0c7824 */ /* 0x001fe200078e00ff */
[----:B------:R-:W-:Y:S04]  /*45380*/  STL [R1+0x2fac], R23 ;  /* 0x002fac1701007387 */ /* 0x000fe80000100800 */
[----:B------:R-:W-:Y:S01]  /*45390*/  LOP3.LUT R7, R7, R12, RZ, 0xfc, !PT ;  /* 0x0000000c07077212 */ /* 0x000fe200078efcff */
[----:B----4-:R-:W-:Y:S02]  /*453a0*/  FMUL R12, R29, c[0x0][0x188] ;  /* 0x000062001d0c7a20 */ /* 0x010fe40000400000 */
[----:B------:R-:W-:Y:S01]  /*453b0*/  FMUL R29, R6, c[0x0][0x188] ;  /* 0x00006200061d7a20 */ /* 0x000fe20000400000 */
[----:B------:R-:W-:Y:S01]  /*453c0*/  ISETP.GE.AND P6, PT, R4, R3, PT ;  /* 0x000000030400720c */ /* 0x000fe20003fc6270 */
[----:B------:R-:W3:Y:S01]  /*453d0*/  LDL.LU R6, [R1+0x34] ;  /* 0x0000340001067983 */ /* 0x000ee20000300800 */
[----:B-1----:R-:W-:-:S02]  /*453e0*/  SHF.L.U32 R21, R21, 0x6, RZ ;  /* 0x0000000615157819 */ /* 0x002fc400000006ff */
[----:B------:R-:W-:Y:S01]  /*453f0*/  ISETP.GE.AND P1, PT, R5, R3, PT ;  /* 0x000000030500720c */ /* 0x000fe20003f26270 */
[----:B------:R0:W-:Y:S01]  /*45400*/  STL [R1+0x84], R13 ;  /* 0x0000840d01007387 */ /* 0x0001e20000100800 */
[----:B------:R-:W-:-:S04]  /*45410*/  IADD3 R3, R28, 0x41, RZ ;  /* 0x000000411c037810 */ /* 0x000fc80007ffe0ff */
[----:B------:R-:W-:Y:S02]  /*45420*/  ISETP.GE.AND P2, PT, R7, R3, PT ;  /* 0x000000030700720c */ /* 0x000fe40003f46270 */
[----:B------:R-:W4:Y:S01]  /*45430*/  LDL.LU R7, [R1+0x3c] ;  /* 0x00003c0001077983 */ /* 0x000f220000300800 */
[----:B------:R-:W-:Y:S02]  /*45440*/  FMUL R8, R8, c[0x0][0x188] ;  /* 0x0000620008087a20 */ /* 0x000fe40000400000 */
[----:B------:R-:W-:-:S03]  /*45450*/  FMUL R10, R10, c[0x0][0x188] ;  /* 0x000062000a0a7a20 */ /* 0x000fc60000400000 */
[----:B------:R-:W-:Y:S01]  /*45460*/  FSEL R8, R8, -INF , P6 ;  /* 0xff80000008087808 */ /* 0x000fe20003000000 */
[----:B--2---:R-:W-:Y:S02]  /*45470*/  FMUL R22, R20, c[0x0][0x188] ;  /* 0x0000620014167a20 */ /* 0x004fe40000400000 */
[----:B------:R-:W1:Y:S01]  /*45480*/  S2R R20, SR_TID.X ;  /* 0x0000000000147919 */ /* 0x000e620000002100 */
[----:B0-----:R-:W-:Y:S02]  /*45490*/  FMUL R13, R16, c[0x0][0x188] ;  /* 0x00006200100d7a20 */ /* 0x001fe40000400000 */
[----:B------:R-:W-:Y:S02]  /*454a0*/  MOV R16, R22 ;  /* 0x0000001600107202 */ /* 0x000fe40000000f00 */
[----:B------:R-:W0:Y:S01]  /*454b0*/  S2R R22, SR_TID.X ;  /* 0x0000000000167919 */ /* 0x000e220000002100 */
[----:B-1----:R-:W-:-:S04]  /*454c0*/  SHF.R.U32.HI R20, RZ, 0x2, R20 ;  /* 0x00000002ff147819 */ /* 0x002fc80000011614 */
[----:B------:R-:W-:-:S04]  /*454d0*/  SGXT.U32 R20, R20, 0x3 ;  /* 0x000000031414781a */ /* 0x000fc80000000000 */
[----:B------:R-:W-:Y:S01]  /*454e0*/  LOP3.LUT R20, R21, 0x8, R20, 0xfe, !PT ;  /* 0x0000000815147812 */ /* 0x000fe200078efe14 */
[----:B------:R-:W-:-:S03]  /*454f0*/  FSEL R21, R12, -INF , P3 ;  /* 0xff8000000c157808 */ /* 0x000fc60001800000 */
[----:B------:R-:W-:Y:S02]  /*45500*/  ISETP.GE.AND P3, PT, R20, R3, PT ;  /* 0x000000031400720c */ /* 0x000fe40003f66270 */
[----:B------:R-:W1:Y:S04]  /*45510*/  S2R R20, SR_CTAID.X ;  /* 0x0000000000147919 */ /* 0x000e680000002500 */
[----:B------:R0:W-:Y:S02]  /*45520*/  STL [R1+0xe0], R21 ;  /* 0x0000e01501007387 */ /* 0x0001e40000100800 */
[----:B0-----:R-:W-:-:S04]  /*45530*/  SHF.R.U32.HI R21, RZ, 0x2, R22 ;  /* 0x00000002ff157819 */ /* 0x001fc80000011616 */
[----:B------:R-:W-:Y:S01]  /*45540*/  SGXT.U32 R21, R21, 0x3 ;  /* 0x000000031515781a */ /* 0x000fe20000000000 */
[----:B-1----:R-:W-:-:S05]  /*45550*/  IMAD.SHL.U32 R20, R20, 0x40, RZ ;  /* 0x0000004014147824 */ /* 0x002fca00078e00ff */
[----:B------:R-:W-:Y:S02]  /*45560*/  LOP3.LUT R21, R20, 0x10, R21, 0xfe, !PT ;  /* 0x0000001014157812 */ /* 0x000fe400078efe15 */
[----:B------:R-:W0:Y:S01]  /*45570*/  S2R R20, SR_CTAID.X ;  /* 0x0000000000147919 */ /* 0x000e220000002500 */
[----:B------:R-:W-:-:S04]  /*45580*/  SHF.R.U32.HI R22, RZ, 0x2, R22 ;  /* 0x00000002ff167819 */ /* 0x000fc80000011616 */
[----:B------:R-:W-:Y:S02]  /*45590*/  SGXT.U32 R22, R22, 0x3 ;  /* 0x000000031616781a */ /* 0x000fe40000000000 */
[----:B------:R-:W-:Y:S01]  /*455a0*/  FSEL R13, R13, -INF , P4 ;  /* 0xff8000000d0d7808 */ /* 0x000fe20002000000 */
[----:B------:R-:W-:Y:S02]  /*455b0*/  ISETP.GE.AND P4, PT, R21, R3, PT ;  /* 0x000000031500720c */ /* 0x000fe40003f86270 */
[----:B------:R-:W1:Y:S01]  /*455c0*/  S2R R21, SR_CTAID.X ;  /* 0x0000000000157919 */ /* 0x000e620000002500 */
[----:B0-----:R-:W-:-:S04]  /*455d0*/  SHF.L.U32 R20, R20, 0x6, RZ ;  /* 0x0000000614147819 */ /* 0x001fc800000006ff */
[----:B------:R-:W-:Y:S02]  /*455e0*/  LOP3.LUT R22, R20, 0x18, R22, 0xfe, !PT ;  /* 0x0000001814167812 */ /* 0x000fe400078efe16 */
[----:B------:R-:W0:Y:S01]  /*455f0*/  S2R R20, SR_TID.X ;  /* 0x0000000000147919 */ /* 0x000e220000002100 */
[----:B------:R-:W-:-:S05]  /*45600*/  FMUL R12, R18, c[0x0][0x188] ;  /* 0x00006200120c7a20 */ /* 0x000fca0000400000 */
[----:B------:R-:W-:Y:S01]  /*45610*/  FSEL R12, R12, -INF , P5 ;  /* 0xff8000000c0c7808 */ /* 0x000fe20002800000 */
[----:B------:R-:W-:Y:S01]  /*45620*/  ISETP.GE.AND P5, PT, R22, R3, PT ;  /* 0x000000031600720c */ /* 0x000fe20003fa6270 */
[----:B-1----:R-:W-:Y:S01]  /*45630*/  SHF.L.U32 R21, R21, 0x6, RZ ;  /* 0x0000000615157819 */ /* 0x002fe200000006ff */
[----:B------:R-:W-:Y:S02]  /*45640*/  STL [R1+0x104], R13 ;  /* 0x0001040d01007387 */ /* 0x000fe40000100800 */
[----:B------:R-:W-:Y:S01]  /*45650*/  STL [R1+0x114], R12 ;  /* 0x0001140c01007387 */ /* 0x000fe20000100800 */
[--C-:B0-----:R-:W-:Y:S01]  /*45660*/  SHF.R.U32.HI R22, RZ, 0x2, R20.reuse ;  /* 0x00000002ff167819 */ /* 0x101fe20000011614 */
[----:B------:R-:W-:-:S04]  /*45670*/  SHF.R.U32.HI R20, RZ, 0x2, R20 ;  /* 0x00000002ff147819 */ /* 0x000fc80000011614 */
[----:B------:R-:W-:Y:S02]  /*45680*/  SGXT.U32 R20, R20, 0x3 ;  /* 0x000000031414781a */ /* 0x000fe40000000000 */
[----:B------:R-:W-:Y:S02]  /*45690*/  SGXT.U32 R22, R22, 0x3 ;  /* 0x000000031616781a */ /* 0x000fe40000000000 */
[C---:B------:R-:W-:Y:S02]  /*456a0*/  LOP3.LUT R20, R21.reuse, 0x20, R20, 0xfe, !PT ;  /* 0x0000002015147812 */ /* 0x040fe400078efe14 */
[----:B------:R-:W-:-:S03]  /*456b0*/  LOP3.LUT R22, R21, 0x28, R22, 0xfe, !PT ;  /* 0x0000002815167812 */ /* 0x000fc600078efe16 */
[----:B------:R-:W-:Y:S01]  /*456c0*/  STL [R1+0x2fe8], R20 ;  /* 0x002fe81401007387 */ /* 0x000fe20000100800 */
[----:B------:R0:W-:Y:S02]  /*456d0*/  STL [R1+0x124], R8 ;  /* 0x0001240801007387 */ /* 0x0001e40000100800 */
[----:B------:R1:W-:Y:S01]  /*456e0*/  STL [R1+0x2fec], R22 ;  /* 0x002fec1601007387 */ /* 0x0003e20000100800 */
[-C--:B------:R-:W-:Y:S02]  /*456f0*/  ISETP.GE.AND P6, PT, R20, R3.reuse, PT ;  /* 0x000000031400720c */ /* 0x080fe40003fc6270 */
[----:B0-----:R-:W-:Y:S01]  /*45700*/  FSEL R8, R10, -INF , P1 ;  /* 0xff8000000a087808 */ /* 0x001fe20000800000 */
[----:B------:R-:W-:-:S04]  /*45710*/  ISETP.GE.AND P1, PT, R22, R3, PT ;  /* 0x000000031600720c */ /* 0x000fc80003f26270 */
[----:B------:R0:W-:Y:S01]  /*45720*/  STL [R1+0x12c], R8 ;  /* 0x00012c0801007387 */ /* 0x0001e20000100800 */
[----:B------:R-:W2:Y:S02]  /*45730*/  LDL.LU R20, [R1+0x90] ;  /* 0x0000900001147983 */ /* 0x000ea40000300800 */
[----:B------:R-:W2:Y:S02]  /*45740*/  LDL.LU R21, [R1+0x94] ;  /* 0x0000940001157983 */ /* 0x000ea40000300800 */
[----:B-1----:R-:W2:Y:S01]  /*45750*/  LDL.LU R22, [R1+0x98] ;  /* 0x0000980001167983 */ /* 0x002ea20000300800 */
[----:B------:R-:W2:Y:S01]  /*45760*/  LDL.LU R23, [R1+0x9c] ;  /* 0x00009c0001177983 */ /* 0x000ea20000300800 */
[----:B------:R1:W-:Y:S01]  /*45770*/  STL [R1+0x2ff0], R4 ;  /* 0x002ff00401007387 */ /* 0x0003e20000100800 */
[----:B0-----:R-:W-:Y:S01]  /*45780*/  FSEL R8, R16, -INF , P2 ;  /* 0xff80000010087808 */ /* 0x001fe20001000000 */
[----:B------:R-:W-:Y:S01]  /*45790*/  ISETP.GE.AND P2, PT, R4, R3, PT ;  /* 0x000000030400720c */ /* 0x000fe20003f46270 */
[----:B-1----:R-:W-:-:S03]  /*457a0*/  FSEL R4, R29, -INF , P3 ;  /* 0xff8000001d047808 */ /* 0x002fc60001800000 */
[----:B------:R-:W-:Y:S04]  /*457b0*/  STL [R1+0x74], R8 ;  /* 0x0000740801007387 */ /* 0x000fe80000100800 */
[----:B------:R0:W-:Y:S04]  /*457c0*/  STL [R1+0x78], R4 ;  /* 0x0000780401007387 */ /* 0x0001e80000100800 */
[----:B0-----:R-:W0:Y:S01]  /*457d0*/  S2R R4, SR_CTAID.X ;  /* 0x0000000000047919 */ /* 0x001e220000002500 */
[----:B---3--:R-:W-:Y:S02]  /*457e0*/  FMUL R18, R6, c[0x0][0x188] ;  /* 0x0000620006127a20 */ /* 0x008fe40000400000 */
[----:B----4-:R-:W-:-:S02]  /*457f0*/  FMUL R16, R7, c[0x0][0x188] ;  /* 0x0000620007107a20 */ /* 0x010fc40000400000 */
[----:B------:R-:W-:Y:S01]  /*45800*/  IMAD.MOV.U32 R6, RZ, RZ, R2 ;  /* 0x000000ffff067224 */ /* 0x000fe200078e0002 */
[----:B------:R-:W-:Y:S02]  /*45810*/  MOV R7, R0 ;  /* 0x0000000000077202 */ /* 0x000fe40000000f00 */
[----:B------:R-:W-:Y:S02]  /*45820*/  ISETP.GE.AND P3, PT, R5, R3, PT ;  /* 0x000000030500720c */ /* 0x000fe40003f66270 */
[----:B------:R-:W-:Y:S01]  /*45830*/  FSEL R18, R18, -INF , P4 ;  /* 0xff80000012127808 */ /* 0x000fe20002000000 */
[----:B------:R-:W-:Y:S02]  /*45840*/  IADD3 R3, R28, 0x60, RZ ;  /* 0x000000601c037810 */ /* 0x000fe40007ffe0ff */
[----:B------:R-:W-:Y:S02]  /*45850*/  FMUL R10, R19, c[0x0][0x188] ;  /* 0x00006200130a7a20 */ /* 0x000fe40000400000 */
[----:B------:R-:W-:Y:S01]  /*45860*/  FMUL R8, R9, c[0x0][0x188] ;  /* 0x0000620009087a20 */ /* 0x000fe20000400000 */
[----:B0-----:R-:W-:Y:S01]  /*45870*/  SHF.L.U32 R4, R4, 0x6, RZ ;  /* 0x0000000604047819 */ /* 0x001fe200000006ff */
[----:B------:R-:W-:Y:S01]  /*45880*/  FMUL R17, R17, c[0x0][0x188] ;  /* 0x0000620011117a20 */ /* 0x000fe20000400000 */
[----:B------:R-:W-:-:S04]  /*45890*/  FSEL R10, R10, -INF , P1 ;  /* 0xff8000000a0a7808 */ /* 0x000fc80000800000 */
[----:B------:R-:W-:Y:S02]  /*458a0*/  FSEL R17, R17, -INF , P6 ;  /* 0xff80000011117808 */ /* 0x000fe40003000000 */
[----:B------:R-:W-:Y:S01]  /*458b0*/  FSEL R8, R8, -INF , P2 ;  /* 0xff80000008087808 */ /* 0x000fe20001000000 */
[----:B--2---:R-:W-:Y:S01]  /*458c0*/  HMMA.16816.F32.BF16 R12, R24, R14, R20 ;  /* 0x0000000e180c723c */ /* 0x004fe20000041814 */
[----:B------:R-:W0:Y:S11]  /*458d0*/  S2R R20, SR_TID.X ;  /* 0x0000000000147919 */ /* 0x000e360000002100 */
[----:B------:R-:W-:Y:S11]  /*458e0*/  @!UPT UIADD3 URZ, URZ, URZ, URZ ;  /* 0x0000003f3f3ff290 */ /* 0x000ff6000fffe03f */
[----:B------:R-:W-:Y:S01]  /*458f0*/  STL.64 [R1+0x2fd8], R14 ;  /* 0x002fd80e01007387 */ /* 0x000fe20000100a00 */
[--C-:B0-----:R-:W-:Y:S01]  /*45900*/  SHF.R.U32.HI R22, RZ, 0x2, R20.reuse ;  /* 0x00000002ff167819 */ /* 0x101fe20000011614 */
[----:B------:R-:W-:Y:S02]  /*45910*/  SHF.R.U32.HI R20, RZ, 0x2, R20 ;  /* 0x00000002ff147819 */ /* 0x000fe40000011614 */
[----:B------:R0:W-:Y:S02]  /*45920*/  STL.64 [R1+0x2fd0], R12 ;  /* 0x002fd00c01007387 */ /* 0x0001e40000100a00 */
[----:B------:R-:W-:Y:S02]  /*45930*/  SGXT.U32 R20, R20, 0x3 ;  /* 0x000000031414781a */ /* 0x000fe40000000000 */
[----:B------:R-:W-:Y:S01]  /*45940*/  SGXT.U32 R22, R22, 0x3 ;  /* 0x000000031616781a */ /* 0x000fe20000000000 */
[----:B0-----:R-:W2:Y:S01]  /*45950*/  LDL.LU R12, [R1+0x140] ;  /* 0x00014000010c7983 */ /* 0x001ea20000300800 */
[----:B------:R-:W2:Y:S02]  /*45960*/  LDL.LU R13, [R1+0x144] ;  /* 0x00014400010d7983 */ /* 0x000ea40000300800 */
[----:B------:R-:W2:Y:S02]  /*45970*/  LDL.LU R14, [R1+0x148] ;  /* 0x00014800010e7983 */ /* 0x000ea40000300800 */
[----:B------:R-:W2:Y:S01]  /*45980*/  LDL.LU R15, [R1+0x14c] ;  /* 0x00014c00010f7983 */ /* 0x000ea20000300800 */
[----:B------:R-:W3:Y:S01]  /*45990*/  LDL.LU R2, [R1+0xd0] ;  /* 0x0000d00001027983 */ /* 0x000ee20000300800 */
[----:B------:R-:W4:Y:S02]  /*459a0*/  LDL.LU R0, [R1+0xd4] ;  /* 0x0000d40001007983 */ /* 0x000f240000300800 */
[----:B------:R-:W2:Y:S01]  /*459b0*/  LDL.LU R29, [R1+0xd8] ;  /* 0x0000d800011d7983 */ /* 0x000ea20000300800 */
[----:B------:R-:W-:Y:S01]  /*459c0*/  LOP3.LUT R20, R4, 0x8, R20, 0xfe, !PT ;  /* 0x0000000804147812 */ /* 0x000fe200078efe14 */
[----:B------:R-:W2:Y:S01]  /*459d0*/  LDL.LU R21, [R1+0x64] ;  /* 0x0000640001157983 */ /* 0x000ea20000300800 */
[----:B------:R-:W2:Y:S01]  /*459e0*/  LDL.LU R23, [R1+0x6c] ;  /* 0x00006c0001177983 */ /* 0x000ea20000300800 */
[----:B------:R-:W-:Y:S01]  /*459f0*/  LOP3.LUT R22, R22, R4, RZ, 0xfc, !PT ;  /* 0x0000000416167212 */ /* 0x000fe200078efcff */
[----:B------:R-:W2:Y:S01]  /*45a00*/  LDL.LU R19, [R1+0xdc] ;  /* 0x0000dc0001137983 */ /* 0x000ea20000300800 */
[----:B------:R-:W-:Y:S01]  /*45a10*/  FSEL R4, R16, -INF , P5 ;  /* 0xff80000010047808 */ /* 0x000fe20002800000 */
[----:B------:R-:W2:Y:S01]  /*45a20*/  LDL.LU R9, [R1+0x60] ;  /* 0x0000600001097983 */ /* 0x000ea20000300800 */
[----:B------:R0:W-:Y:S01]  /*45a30*/  STL [R1+0x70], R18 ;  /* 0x0000701201007387 */ /* 0x0001e20000100800 */
[----:B------:R-:W-:-:S02]  /*45a40*/  ISETP.GE.AND P5, PT, R20, R3, PT ;  /* 0x000000031400720c */ /* 0x000fc40003fa6270 */
[----:B------:R-:W1:Y:S04]  /*45a50*/  S2R R20, SR_TID.X ;  /* 0x0000000000147919 */ /* 0x000e680000002100 */
[----:B0-----:R-:W3:Y:S01]  /*45a60*/  LDL.LU R18, [R1+0x50] ;  /* 0x0000500001127983 */ /* 0x001ee20000300800 */
[----:B------:R-:W3:Y:S02]  /*45a70*/  LDL.LU R16, [R1+0x20] ;  /* 0x0000200001107983 */ /* 0x000ee40000300800 */
[----:B------:R0:W-:Y:S02]  /*45a80*/  STL [R1+0x7c], R4 ;  /* 0x00007c0401007387 */ /* 0x0001e40000100800 */
[----:B0-----:R-:W0:Y:S01]  /*45a90*/  S2R R4, SR_CTAID.X ;  /* 0x0000000000047919 */ /* 0x001e220000002500 */
[----:B------:R-:W-:-:S02]  /*45aa0*/  ISETP.GE.AND P4, PT, R22, R3, PT ;  /* 0x000000031600720c */ /* 0x000fc40003f86270 */
[--C-:B-1----:R-:W-:Y:S01]  /*45ab0*/  SHF.R.U32.HI R22, RZ, 0x2, R20.reuse ;  /* 0x00000002ff167819 */ /* 0x102fe20000011614 */
[----:B------:R-:W-:-:S03]  /*45ac0*/  SHF.R.U32.HI R20, RZ, 0x2, R20 ;  /* 0x00000002ff147819 */ /* 0x000fc60000011614 */
[----:B------:R-:W-:Y:S02]  /*45ad0*/  SGXT.U32 R22, R22, 0x3 ;  /* 0x000000031616781a */ /* 0x000fe40000000000 */
[----:B------:R-:W-:Y:S01]  /*45ae0*/  SGXT.U32 R20, R20, 0x3 ;  /* 0x000000031414781a */ /* 0x000fe20000000000 */
[----:B------:R1:W-:Y:S04]  /*45af0*/  STL [R1+0xe8], R17 ;  /* 0x0000e81101007387 */ /* 0x0003e80000100800 */
[----:B-1----:R-:W3:Y:S01]  /*45b00*/  LDL.LU R17, [R1+0x28] ;  /* 0x0000280001117983 */ /* 0x002ee20000300800 */
[----:B0-----:R-:W-:-:S05]  /*45b10*/  IMAD.SHL.U32 R4, R4, 0x40, RZ ;  /* 0x0000004004047824 */ /* 0x001fca00078e00ff */
[C---:B------:R-:W-:Y:S02]  /*45b20*/  LOP3.LUT R22, R4.reuse, 0x10, R22, 0xfe, !PT ;  /* 0x0000001004167812 */ /* 0x040fe400078efe16 */
[----:B------:R-:W-:Y:S02]  /*45b30*/  LOP3.LUT R20, R4, 0x18, R20, 0xfe, !PT ;  /* 0x0000001804147812 */ /* 0x000fe400078efe14 */
[----:B------:R-:W3:Y:S01]  /*45b40*/  LDL.LU R4, [R1+0x2ff0] ;  /* 0x002ff00001047983 */ /* 0x000ee20000300800 */
[-C--:B------:R-:W-:Y:S02]  /*45b50*/  ISETP.GE.AND P6, PT, R22, R3.reuse, PT ;  /* 0x000000031600720c */ /* 0x080fe40003fc6270 */
[----:B------:R-:W4:Y:S02]  /*45b60*/  LDL.LU R22, [R1+0x2fec] ;  /* 0x002fec0001167983 */ /* 0x000f240000300800 */
[----:B------:R0:W-:Y:S01]  /*45b70*/  STL [R1+0x110], R10 ;  /* 0x0001100a01007387 */ /* 0x0001e20000100800 */
[----:B------:R-:W-:Y:S01]  /*45b80*/  ISETP.GE.AND P1, PT, R20, R3, PT ;  /* 0x000000031400720c */ /* 0x000fe20003f26270 */
[----:B0-----:R-:W4:Y:S01]  /*45b90*/  LDL.LU R10, [R1+0x58] ;  /* 0x00005800010a7983 */ /* 0x001f220000300800 */
[----:B------:R-:W4:Y:S02]  /*45ba0*/  LDL.LU R20, [R1+0x2fe8] ;  /* 0x002fe80001147983 */ /* 0x000f240000300800 */
[----:B------:R0:W-:Y:S02]  /*45bb0*/  STL [R1+0x11c], R8 ;  /* 0x00011c0801007387 */ /* 0x0001e40000100800 */
[----:B0-----:R-:W4:Y:S01]  /*45bc0*/  LDL.LU R8, [R1+0x68] ;  /* 0x0000680001087983 */ /* 0x001f220000300800 */
[----:B------:R-:W-:-:S05]  /*45bd0*/  FMUL R11, R11, c[0x0][0x188] ;  /* 0x000062000b0b7a20 */ /* 0x000fca0000400000 */
[----:B------:R-:W-:Y:S01]  /*45be0*/  FSEL R11, R11, -INF , P3 ;  /* 0xff8000000b0b7808 */ /* 0x000fe20001800000 */
[----:B--2---:R-:W-:-:S05]  /*45bf0*/  FMUL R9, R9, c[0x0][0x188] ;  /* 0x0000620009097a20 */ /* 0x004fca0000400000 */
[----:B------:R-:W-:Y:S01]  /*45c00*/  FSEL R9, R9, -INF , P4 ;  /* 0xff80000009097808 */ /* 0x000fe20002000000 */
[----:B------:R-:W-:Y:S01]  /*45c10*/  HMMA.16816.F32.BF16 R24, R24, R6, R12 ;  /* 0x000000061818723c */ /* 0x000fe2000004180c */
[-C--:B---3--:R-:W-:Y:S02]  /*45c20*/  ISETP.GE.AND P4, PT, R4, R3.reuse, PT ;  /* 0x000000030400720c */ /* 0x088fe40003f86270 */
[-C--:B----4-:R-:W-:Y:S02]  /*45c30*/  ISETP.GE.AND P3, PT, R22, R3.reuse, PT ;  /* 0x000000031600720c */ /* 0x090fe40003f66270 */
[-C--:B------:R-:W-:Y:S02]  /*45c40*/  ISETP.GE.AND P2, PT, R20, R3.reuse, PT ;  /* 0x000000031400720c */ /* 0x080fe40003f46270 */
[----:B------:R-:W2:Y:S01]  /*45c50*/  LDL.LU R20, [R1+0x2fe4] ;  /* 0x002fe40001147983 */ /* 0x000ea20000300800 */
[----:B------:R0:W-:Y:S02]  /*45c60*/  STL [R1+0x128], R11 ;  /* 0x0001280b01007387 */ /* 0x0001e40000100800 */
[----:B------:R-:W-:Y:S01]  /*45c70*/  FMUL R8, R8, c[0x0][0x188] ;  /* 0x0000620008087a20 */ /* 0x000fe20000400000 */
[----:B0-----:R-:W3:Y:S01]  /*45c80*/  LDL.LU R11, [R1+0x54] ;  /* 0x00005400010b7983 */ /* 0x001ee20000300800 */
[----:B------:R-:W4:Y:S03]  /*45c90*/  LDL.LU R22, [R1+0x2fe0] ;  /* 0x002fe00001167983 */ /* 0x000f260000300800 */
[----:B------:R-:W-:Y:S01]  /*45ca0*/  FSEL R4, R8, -INF , P5 ;  /* 0xff80000008047808 */ /* 0x000fe20002800000 */
[----:B------:R0:W-:Y:S01]  /*45cb0*/  STL [R1+0x68], R9 ;  /* 0x0000680901007387 */ /* 0x0001e20000100800 */
[----:B------:R-:W-:-:S03]  /*45cc0*/  ISETP.GE.AND P5, PT, R5, R3, PT ;  /* 0x000000030500720c */ /* 0x000fc60003fa6270 */
[----:B0-----:R-:W2:Y:S01]  /*45cd0*/  LDL.LU R9, [R1+0x5c] ;  /* 0x00005c0001097983 */ /* 0x001ea20000300800 */
[----:B------:R0:W-:Y:S02]  /*45ce0*/  STL [R1+0x60], R4 ;  /* 0x0000600401007387 */ /* 0x0001e40000100800 */
[----:B------:R-:W2:Y:S02]  /*45cf0*/  LDL.LU.64 R14, [R1+0x2fd8] ;  /* 0x002fd800010e7983 */ /* 0x000ea40000300a00 */
[----:B------:R-:W2:Y:S01]  /*45d00*/  LDL.LU.64 R12, [R1+0x2fd0] ;  /* 0x002fd000010c7983 */ /* 0x000ea20000300a00 */
[----:B------:R-:W2:Y:S04]  /*45d10*/  LDL.LU.64 R6, [R1+0x2fc8] ;  /* 0x002fc80001067983 */ /* 0x000ea80000300a00 */
[----:B0-----:R-:W2:Y:S01]  /*45d20*/  LDL.LU.64 R4, [R1+0x2fc0] ;  /* 0x002fc00001047983 */ /* 0x001ea20000300a00 */
[----:B------:R-:W-:-:S02]  /*45d30*/  FMUL R2, R2, c[0x0][0x188] ;  /* 0x0000620002027a20 */ /* 0x000fc40000400000 */
[----:B------:R-:W-:-:S05]  /*45d40*/  FMUL R16, R16, c[0x0][0x188] ;  /* 0x0000620010107a20 */ /* 0x000fca0000400000 */
[----:B------:R-:W-:-:S05]  /*45d50*/  FSEL R16, R16, -INF , P6 ;  /* 0xff80000010107808 */ /* 0x000fca0003000000 */
[----:B------:R0:W-:Y:S04]  /*45d60*/  STL [R1+0x3c], R16 ;  /* 0x00003c1001007387 */ /* 0x0001e80000100800 */
[----:B0-----:R-:W0:Y:S01]  /*45d70*/  S2R R16, SR_TID.X ;  /* 0x0000000000107919 */ /* 0x001e220000002100 */
[----:B------:R-:W-:-:S05]  /*45d80*/  FMUL R17, R17, c[0x0][0x188] ;  /* 0x0000620011117a20 */ /* 0x000fca0000400000 */
[----:B------:R-:W-:Y:S02]  /*45d90*/  FSEL R17, R17, -INF , P1 ;  /* 0xff80000011117808 */ /* 0x000fe40000800000 */
[----:B0-----:R-:W-:-:S04]  /*45da0*/  SHF.R.U32.HI R16, RZ, 0x2, R16 ;  /* 0x00000002ff107819 */ /* 0x001fc80000011610 */
[----:B------:R-:W-:Y:S01]  /*45db0*/  SGXT.U32 R16, R16, 0x3 ;  /* 0x000000031010781a */ /* 0x000fe20000000000 */
[----:B------:R0:W-:Y:S04]  /*45dc0*/  STL [R1+0x38], R17 ;  /* 0x0000381101007387 */ /* 0x0001e80000100800 */
[----:B0-----:R-:W0:Y:S01]  /*45dd0*/  S2R R17, SR_CTAID.X ;  /* 0x0000000000117919 */ /* 0x001e220000002500 */
[----:B------:R-:W-:Y:S01]  /*45de0*/  FMUL R29, R29, c[0x0][0x188] ;  /* 0x000062001d1d7a20 */ /* 0x000fe20000400000 */
[----:B0-----:R-:W-:Y:S01]  /*45df0*/  SHF.L.U32 R17, R17, 0x6, RZ ;  /* 0x0000000611117819 */ /* 0x001fe200000006ff */
[----:B------:R-:W-:Y:S02]  /*45e00*/  FMUL R0, R0, c[0x0][0x188] ;  /* 0x0000620000007a20 */ /* 0x000fe40000400000 */
[----:B------:R-:W-:-:S02]  /*45e10*/  FMUL R19, R19, c[0x0][0x188] ;  /* 0x0000620013137a20 */ /* 0x000fc40000400000 */
[----:B------:R-:W-:Y:S02]  /*45e20*/  FMUL R18, R18, c[0x0][0x188] ;  /* 0x0000620012127a20 */ /* 0x000fe40000400000 */
[----:B------:R-:W-:Y:S02]  /*45e30*/  FMUL R10, R10, c[0x0][0x188] ;  /* 0x000062000a0a7a20 */ /* 0x000fe40000400000 */
[----:B--2---:R-:W-:Y:S02]  /*45e40*/  FMUL R8, R5, c[0x0][0x188] ;  /* 0x0000620005087a20 */ /* 0x004fe40000400000 */
[----:B------:R-:W-:Y:S01]  /*45e50*/  FMUL R3, R4, c[0x0][0x188] ;  /* 0x0000620004037a20 */ /* 0x000fe20000400000 */
[----:B------:R-:W0:Y:S01]  /*45e60*/  S2R R5, SR_TID.X ;  /* 0x0000000000057919 */ /* 0x000e220000002100 */
[----:B------:R-:W-:Y:S01]  /*45e70*/  MOV R4, R2 ;  /* 0x0000000200047202 */ /* 0x000fe20000000f00 */
[----:B------:R-:W-:Y:S02]  /*45e80*/  FMUL R2, R6, c[0x0][0x188] ;  /* 0x0000620006027a20 */ /* 0x000fe40000400000 */
[----:B------:R-:W1:Y:S01]  /*45e90*/  S2R R6, SR_CTAID.X ;  /* 0x0000000000067919 */ /* 0x000e620000002500 */
[----:B0-----:R-:W-:-:S02]  /*45ea0*/  SHF.R.U32.HI R5, RZ, 0x2, R5 ;  /* 0x00000002ff057819 */ /* 0x001fc40000011605 */
[----:B-1----:R-:W-:Y:S02]  /*45eb0*/  SHF.L.U32 R6, R6, 0x6, RZ ;  /* 0x0000000606067819 */ /* 0x002fe400000006ff */
[----:B------:R-:W-:-:S04]  /*45ec0*/  SGXT.U32 R5, R5, 0x3 ;  /* 0x000000030505781a */ /* 0x000fc80000000000 */
[----:B------:R-:W-:Y:S01]  /*45ed0*/  LOP3.LUT R5, R5, R6, RZ, 0xfc, !PT ;  /* 0x0000000605057212 */ /* 0x000fe200078efcff */
[----:B------:R-:W-:Y:S02]  /*45ee0*/  IMAD.MOV.U32 R6, RZ, RZ, R4 ;  /* 0x000000ffff067224 */ /* 0x000fe400078e0004 */
[----:B------:R-:W-:Y:S02]  /*45ef0*/  FMUL R4, R20, c[0x0][0x188] ;  /* 0x0000620014047a20 */ /* 0x000fe40000400000 */
[----:B------:R-:W0:Y:S01]  /*45f00*/  S2R R20, SR_CTAID.X ;  /* 0x0000000000147919 */ /* 0x000e220000002500 */
[CC--:B------:R-:W-:Y:S02]  /*45f10*/  ISETP.GE.AND P6, PT, R5.reuse, R28.reuse, PT ;  /* 0x0000001c0500720c */ /* 0x0c0fe40003fc6270 */
[----:B------:R-:W-:Y:S01]  /*45f20*/  ISETP.GT.AND P1, PT, R5, R28, PT ;  /* 0x0000001c0500720c */ /* 0x000fe20003f24270 */
[----:B----4-:R-:W-:Y:S01]  /*45f30*/  FMUL R5, R22, c[0x0][0x188] ;  /* 0x0000620016057a20 */ /* 0x010fe20000400000 */
[----:B------:R-:W-:Y:S01]  /*45f40*/  MOV R22, R6 ;  /* 0x0000000600167202 */ /* 0x000fe20000000f00 */
[----:B------:R-:W-:Y:S01]  /*45f50*/  FMUL R6, R12, c[0x0][0x188] ;  /* 0x000062000c067a20 */ /* 0x000fe20000400000 */
[----:B------:R-:W-:-:S02]  /*45f60*/  FSEL R12, R4, -INF , P2 ;  /* 0xff800000040c7808 */ /* 0x000fc40001000000 */
[----:B------:R-:W-:Y:S02]  /*45f70*/  FSEL R5, R5, -INF , P3 ;  /* 0xff80000005057808 */ /* 0x000fe40001800000 */
[----:B0-----:R-:W-:-:S04]  /*45f80*/  SHF.L.U32 R20, R20, 0x6, RZ ;  /* 0x0000000614147819 */ /* 0x001fc800000006ff */
[----:B------:R-:W-:Y:S02]  /*45f90*/  LOP3.LUT R16, R20, 0x8, R16, 0xfe, !PT ;  /* 0x0000000814107812 */ /* 0x000fe400078efe10 */
[----:B------:R-:W0:Y:S02]  /*45fa0*/  S2R R20, SR_TID.X ;  /* 0x0000000000147919 */ /* 0x000e240000002100 */
[CC--:B------:R-:W-:Y:S02]  /*45fb0*/  ISETP.GE.AND P2, PT, R16.reuse, R28.reuse, PT ;  /* 0x0000001c1000720c */ /* 0x0c0fe40003f46270 */
[----:B------:R-:W-:Y:S02]  /*45fc0*/  ISETP.GT.AND P3, PT, R16, R28, PT ;  /* 0x0000001c1000720c */ /* 0x000fe40003f64270 */
[----:B------:R-:W1:Y:S04]  /*45fd0*/  S2R R16, SR_CTAID.X ;  /* 0x0000000000107919 */ /* 0x000e680000002500 */
[----:B------:R0:W-:Y:S02]  /*45fe0*/  STL [R1+0x34], R12 ;  /* 0x0000340c01007387 */ /* 0x0001e40000100800 */
[----:B0-----:R-:W-:-:S04]  /*45ff0*/  SHF.R.U32.HI R12, RZ, 0x2, R20 ;  /* 0x00000002ff0c7819 */ /* 0x001fc80000011614 */
[----:B------:R-:W-:Y:S01]  /*46000*/  SGXT.U32 R12, R12, 0x3 ;  /* 0x000000030c0c781a */ /* 0x000fe20000000000 */
[----:B-1----:R-:W-:-:S05]  /*46010*/  IMAD.SHL.U32 R16, R16, 0x40, RZ ;  /* 0x0000004010107824 */ /* 0x002fca00078e00ff */
[----:B------:R-:W-:Y:S02]  /*46020*/  LOP3.LUT R12, R16, 0x10, R12, 0xfe, !PT ;  /* 0x00000010100c7812 */ /* 0x000fe400078efe0c */
[----:B------:R-:W0:Y:S04]  /*46030*/  S2R R16, SR_TID.X ;  /* 0x0000000000107919 */ /* 0x000e280000002100 */
[----:B------:R1:W-:Y:S01]  /*46040*/  STL [R1+0xc0], R5 ;  /* 0x0000c00501007387 */ /* 0x0003e20000100800 */
[----:B------:R-:W-:Y:S01]  /*46050*/  FMUL R4, R14, c[0x0][0x188] ;  /* 0x000062000e047a20 */ /* 0x000fe20000400000 */
[----:B-1----:R-:W-:Y:S02]  /*46060*/  FSEL R5, R6, -INF , P4 ;  /* 0xff80000006057808 */ /* 0x002fe40002000000 */
[--C-:B0-----:R-:W-:Y:S01]  /*46070*/  SHF.R.U32.HI R20, RZ, 0x2, R16.reuse ;  /* 0x00000002ff147819 */ /* 0x101fe20000011610 */
[----:B------:R-:W-:-:S04]  /*46080*/  SHF.R.U32.HI R16, RZ, 0x2, R16 ;  /* 0x00000002ff107819 */ /* 0x000fc80000011610 */
[----:B------:R-:W-:Y:S01]  /*46090*/  SGXT.U32 R16, R16, 0x3 ;  /* 0x000000031010781a */ /* 0x000fe20000000000 */
[----:B------:R0:W-:Y:S03]  /*460a0*/  STL [R1+0xf8], R5 ;  /* 0x0000f80501007387 */ /* 0x0001e60000100800 */
[----:B------:R-:W-:Y:S02]  /*460b0*/  LOP3.LUT R16, R17, 0x20, R16, 0xfe, !PT ;  /* 0x0000002011107812 */ /* 0x000fe400078efe10 */
[----:B0-----:R-:W-:Y:S01]  /*460c0*/  FSEL R5, R4, -INF , P5 ;  /* 0xff80000004057808 */ /* 0x001fe20002800000 */
[----:B------:R-:W-:Y:S01]  /*460d0*/  FSEL R4, R22, -INF , P6 ;  /* 0xff80000016047808 */ /* 0x000fe20003000000 */
[----:B------:R-:W-:Y:S01]  /*460e0*/  FSEL R22, R29, -INF , P2 ;  /* 0xff8000001d167808 */ /* 0x000fe20001000000 */
[-C--:B------:R-:W-:Y:S02]  /*460f0*/  ISETP.GE.AND P2, PT, R16, R28.reuse, PT ;  /* 0x0000001c1000720c */ /* 0x080fe40003f46270 */
[----:B------:R-:W0:Y:S01]  /*46100*/  S2R R16, SR_TID.X ;  /* 0x0000000000107919 */ /* 0x000e220000002100 */
[----:B------:R-:W-:-:S02]  /*46110*/  ISETP.GE.AND P4, PT, R12, R28, PT ;  /* 0x0000001c0c00720c */ /* 0x000fc40003f86270 */
[----:B------:R-:W-:Y:S02]  /*46120*/  ISETP.GT.AND P5, PT, R12, R28, PT ;  /* 0x0000001c0c00720c */ /* 0x000fe40003fa4270 */
[----:B------:R-:W1:Y:S01]  /*46130*/  S2R R12, SR_CTAID.X ;  /* 0x00000000000c7919 */ /* 0x000e620000002500 */
[----:B------:R-:W-:-:S03]  /*46140*/  SGXT.U32 R20, R20, 0x3 ;  /* 0x000000031414781a */ /* 0x000fc60000000000 */
[----:B------:R-:W-:Y:S01]  /*46150*/  STL [R1+0x120], R5 ;  /* 0x0001200501007387 */ /* 0x000fe20000100800 */
[----:B------:R2:W-:Y:S01]  /*46160*/  STL [R1+0x30], R4 ;  /* 0x0000300401007387 */ /* 0x0005e20000100800 */
[----:B------:R-:W-:Y:S01]  /*46170*/  LOP3.LUT R20, R17, 0x18, R20, 0xfe, !PT ;  /* 0x0000001811147812 */ /* 0x000fe200078efe14 */
[----:B---3--:R-:W-:Y:S01]  /*46180*/  FMUL R11, R11, c[0x0][0x188] ;  /* 0x000062000b0b7a20 */ /* 0x008fe20000400000 */
[----:B------:R-:W-:Y:S02]  /*46190*/  FSEL R29, R19, -INF , P3 ;  /* 0xff800000131d7808 */ /* 0x000fe40001800000 */
[-C--:B------:R-:W-:Y:S02]  /*461a0*/  ISETP.GE.AND P6, PT, R20, R28.reuse, PT ;  /* 0x0000001c1400720c */ /* 0x080fe40003fc6270 */
[----:B--2---:R-:W-:Y:S01]  /*461b0*/  FSEL R4, R0, -INF , P1 ;  /* 0xff80000000047808 */ /* 0x004fe20000800000 */
[----:B------:R-:W-:Y:S01]  /*461c0*/  ISETP.GT.AND P1, PT, R20, R28, PT ;  /* 0x0000001c1400720c */ /* 0x000fe20003f24270 */
[----:B------:R-:W2:Y:S01]  /*461d0*/  LDL.LU R0, [R1+0x2fb8] ;  /* 0x002fb80001007983 */ /* 0x000ea20000300800 */
[----:B------:R-:W-:-:S02]  /*461e0*/  FSEL R20, R18, -INF , P4 ;  /* 0xff80000012147808 */ /* 0x000fc40002000000 */
[----:B------:R3:W-:Y:S02]  /*461f0*/  STL [R1+0x28], R4 ;  /* 0x0000280401007387 */ /* 0x0007e40000100800 */
[----:B------:R-:W4:Y:S01]  /*46200*/  S2R R18, SR_TID.X ;  /* 0x0000000000127919 */ /* 0x000f220000002100 */
[----:B0-----:R-:W-:Y:S01]  /*46210*/  SHF.R.U32.HI R19, RZ, 0x2, R16 ;  /* 0x00000002ff137819 */ /* 0x001fe20000011610 */
[----:B------:R-:W-:Y:S01]  /*46220*/  STL [R1+0x18], R22 ;  /* 0x0000181601007387 */ /* 0x000fe20000100800 */
[----:B-1----:R-:W-:Y:S02]  /*46230*/  SHF.L.U32 R12, R12, 0x6, RZ ;  /* 0x000000060c0c7819 */ /* 0x002fe400000006ff */
[----:B------:R-:W-:Y:S02]  /*46240*/  SGXT.U32 R19, R19, 0x3 ;  /* 0x000000031313781a */ /* 0x000fe40000000000 */
[----:B---3--:R-:W-:Y:S01]  /*46250*/  FSEL R4, R11, -INF , P5 ;  /* 0xff8000000b047808 */ /* 0x008fe20002800000 */
[----:B------:R-:W-:Y:S01]  /*46260*/  STL [R1+0x14], R29 ;  /* 0x0000141d01007387 */ /* 0x000fe20000100800 */
[----:B------:R-:W-:-:S03]  /*46270*/  LOP3.LUT R19, R12, 0x20, R19, 0xfe, !PT ;  /* 0x000000200c137812 */ /* 0x000fc600078efe13 */
[----:B------:R0:W-:Y:S01]  /*46280*/  STL [R1+0xc], R4 ;  /* 0x00000c0401007387 */ /* 0x0001e20000100800 */
[----:B------:R-:W-:Y:S01]  /*46290*/  ISETP.GT.AND P3, PT, R19, R28, PT ;  /* 0x0000001c1300720c */ /* 0x000fe20003f64270 */
[----:B------:R-:W-:Y:S01]  /*462a0*/  STL [R1+0x10], R20 ;  /* 0x0000101401007387 */ /* 0x000fe20000100800 */
[----:B0-----:R-:W-:-:S05]  /*462b0*/  FSEL R4, R10, -INF , P6 ;  /* 0xff8000000a047808 */ /* 0x001fca0003000000 */
[----:B------:R0:W-:Y:S02]  /*462c0*/  STL [R1+0x8], R4 ;  /* 0x0000080401007387 */ /* 0x0001e40000100800 */
[----:B0-----:R-:W-:Y:S01]  /*462d0*/  FSEL R4, R3, -INF , P2 ;  /* 0xff80000003047808 */ /* 0x001fe20001000000 */
[----:B------:R-:W-:Y:S02]  /*462e0*/  FSEL R3, R8, -INF , P3 ;  /* 0xff80000008037808 */ /* 0x000fe40001800000 */
[----:B------:R-:W-:Y:S02]  /*462f0*/  FMUL R8, R24, c[0x0][0x188] ;  /* 0x0000620018087a20 */ /* 0x000fe40000400000 */
[----:B------:R-:W0:Y:S01]  /*46300*/  S2R R24, SR_CTAID.X ;  /* 0x0000000000187919 */ /* 0x000e220000002500 */
[----:B------:R-:W-:Y:S02]  /*46310*/  SHF.R.U32.HI R14, RZ, 0x2, R16 ;  /* 0x00000002ff0e7819 */ /* 0x000fe40000011610 */
[--C-:B----4-:R-:W-:Y:S01]  /*46320*/  SHF.R.U32.HI R17, RZ, 0x2, R18.reuse ;  /* 0x00000002ff117819 */ /* 0x110fe20000011612 */
[----:B------:R-:W-:Y:S01]  /*46330*/  SHF.R.U32.HI R16, RZ, 0x2, R18 ;  /* 0x00000002ff107819 */ /* 0x000fe20000011612 */
[----:B------:R-:W-:-:S02]  /*46340*/  SGXT.U32 R14, R14, 0x3 ;  /* 0x000000030e0e781a */ /* 0x000fc40000000000 */
[----:B------:R-:W-:Y:S02]  /*46350*/  SGXT.U32 R17, R17, 0x3 ;  /* 0x000000031111781a */ /* 0x000fe40000000000 */
[----:B------:R-:W-:Y:S01]  /*46360*/  SGXT.U32 R16, R16, 0x3 ;  /* 0x000000031010781a */ /* 0x000fe20000000000 */
[----:B------:R-:W-:Y:S01]  /*46370*/  FMUL R9, R9, c[0x0][0x188] ;  /* 0x0000620009097a20 */ /* 0x000fe20000400000 */
[C---:B------:R-:W-:Y:S02]  /*46380*/  LOP3.LUT R14, R12.reuse, 0x28, R14, 0xfe, !PT ;  /* 0x000000280c0e7812 */ /* 0x040fe400078efe0e */
[C---:B------:R-:W-:Y:S02]  /*46390*/  LOP3.LUT R17, R12.reuse, 0x30, R17, 0xfe, !PT ;  /* 0x000000300c117812 */ /* 0x040fe400078efe11 */
[----:B------:R-:W-:Y:S01]  /*463a0*/  LOP3.LUT R16, R12, 0x38, R16, 0xfe, !PT ;  /* 0x000000380c107812 */ /* 0x000fe200078efe10 */
[----:B------:R-:W-:Y:S01]  /*463b0*/  IADD3 R12, R28, 0x61, RZ ;  /* 0x000000611c0c7810 */ /* 0x000fe20007ffe0ff */
[----:B------:R-:W-:-:S02]  /*463c0*/  FSEL R5, R9, -INF , P1 ;  /* 0xff80000009057808 */ /* 0x000fc40000800000 */
[CC--:B------:R-:W-:Y:S02]  /*463d0*/  ISETP.GE.AND P4, PT, R14.reuse, R28.reuse, PT ;  /* 0x0000001c0e00720c */ /* 0x0c0fe40003f86270 */
[-C--:B------:R-:W-:Y:S02]  /*463e0*/  ISETP.GT.AND P5, PT, R14, R28.reuse, PT ;  /* 0x0000001c0e00720c */ /* 0x080fe40003fa4270 */
[CC--:B------:R-:W-:Y:S01]  /*463f0*/  ISETP.GE.AND P6, PT, R17.reuse, R28.reuse, PT ;  /* 0x0000001c1100720c */ /* 0x0c0fe20003fc6270 */
[-C--:B------:R-:W-:Y:S01]  /*46400*/  ISETP.GT.AND P1, PT, R17, R28.reuse, PT ;  /* 0x0000001c1100720c */ /* 0x080fe20003f24270 */
[CC--:B------:R-:W-:Y:S02]  /*46410*/  ISETP.GE.AND P2, PT, R16.reuse, R28.reuse, PT ;  /* 0x0000001c1000720c */ /* 0x0c0fe40003f46270 */
[----:B------:R-:W-:Y:S01]  /*46420*/  ISETP.GT.AND P3, PT, R16, R28, PT ;  /* 0x0000001c1000720c */ /* 0x000fe20003f64270 */
[----:B------:R-:W-:Y:S02]  /*46430*/  SHF.R.U32.HI R28, RZ, 0x2, R18 ;  /* 0x00000002ff1c7819 */ /* 0x000fe40000011612 */
[----:B0-----:R-:W-:-:S02]  /*46440*/  IMAD.SHL.U32 R24, R24, 0x40, RZ ;  /* 0x0000004018187824 */ /* 0x001fc400078e00ff */
[----:B------:R-:W-:Y:S02]  /*46450*/  SGXT.U32 R28, R28, 0x3 ;  /* 0x000000031c1c781a */ /* 0x000fe40000000000 */
[----:B------:R-:W-:Y:S02]  /*46460*/  SHF.R.U32.HI R18, RZ, 0x2, R18 ;  /* 0x00000002ff127819 */ /* 0x000fe40000011612 */
[----:B------:R-:W-:Y:S02]  /*46470*/  LOP3.LUT R28, R28, R24, RZ, 0xfc, !PT ;  /* 0x000000181c1c7212 */ /* 0x000fe400078efcff */
[----:B------:R-:W-:Y:S02]  /*46480*/  FSEL R6, R2, -INF , P4 ;  /* 0xff80000002067808 */ /* 0x000fe40002000000 */
[----:B------:R-:W-:Y:S01]  /*46490*/  SGXT.U32 R18, R18, 0x3 ;  /* 0x000000031212781a */ /* 0x000fe20000000000 */
[----:B------:R-:W-:Y:S01]  /*464a0*/  FMUL R7, R7, c[0x0][0x188] ;  /* 0x0000620007077a20 */ /* 0x000fe20000400000 */
[----:B------:R-:W-:Y:S01]  /*464b0*/  ISETP.GE.AND P4, PT, R28, R12, PT ;  /* 0x0000000c1c00720c */ /* 0x000fe20003f86270 */
[----:B------:R-:W-:Y:S01]  /*464c0*/  FMUL R10, R26, c[0x0][0x188] ;  /* 0x000062001a0a7a20 */ /* 0x000fe20000400000 */
[----:B------:R-:W0:Y:S01]  /*464d0*/  S2R R28, SR_TID.X ;  /* 0x00000000001c7919 */ /* 0x000e220000002100 */
[----:B------:R-:W-:-:S02]  /*464e0*/  LOP3.LUT R18, R24, 0x8, R18, 0xfe, !PT ;  /* 0x0000000818127812 */ /* 0x000fc400078efe12 */
[----:B------:R-:W1:Y:S01]  /*464f0*/  S2R R24, SR_CTAID.X ;  /* 0x0000000000187919 */ /* 0x000e620000002500 */
[----:B------:R-:W-:Y:S01]  /*46500*/  FSEL R7, R7, -INF , P5 ;  /* 0xff80000007077808 */ /* 0x000fe20002800000 */
[----:B------:R-:W-:Y:S01]  /*46510*/  FMUL R11, R27, c[0x0][0x188] ;  /* 0x000062001b0b7a20 */ /* 0x000fe20000400000 */
[----:B------:R-:W-:Y:S02]  /*46520*/  ISETP.GE.AND P5, PT, R18, R12, PT ;  /* 0x0000000c1200720c */ /* 0x000fe40003fa6270 */
[----:B------:R-:W-:Y:S01]  /*46530*/  FSEL R10, R10, -INF , P2 ;  /* 0xff8000000a0a7808 */ /* 0x000fe20001000000 */
[----:B------:R-:W-:Y:S01]  /*46540*/  FMUL R21, R21, c[0x0][0x188] ;  /* 0x0000620015157a20 */ /* 0x000fe20000400000 */
[----:B------:R-:W3:Y:S01]  /*46550*/  LDL.LU R2, [R1+0x2fb4] ;  /* 0x002fb40001027983 */ /* 0x000ee20000300800 */
[----:B------:R-:W-:Y:S02]  /*46560*/  FSEL R11, R11, -INF , P3 ;  /* 0xff8000000b0b7808 */ /* 0x000fe40001800000 */
[----:B------:R4:W-:Y:S02]  /*46570*/  STL [R1+0xc4], R10 ;  /* 0x0000c40a01007387 */ /* 0x0009e40000100800 */
[----:B------:R-:W-:Y:S01]  /*46580*/  FMUL R23, R23, c[0x0][0x188] ;  /* 0x0000620017177a20 */ /* 0x000fe20000400000 */
[--C-:B0-----:R-:W-:Y:S01]  /*46590*/  SHF.R.U32.HI R18, RZ, 0x2, R28.reuse ;  /* 0x00000002ff127819 */ /* 0x101fe2000001161c */
[----:B------:R-:W-:Y:S01]  /*465a0*/  SHF.R.U32.HI R28, RZ, 0x2, R28 ;  /* 0x00000002ff1c7819 */ /* 0x000fe2000001161c */
[----:B-1----:R-:W-:-:S03]  /*465b0*/  SHF.L.U32 R24, R24, 0x6, RZ ;  /* 0x0000000618187819 */ /* 0x002fc600000006ff */
[----:B------:R-:W-:Y:S02]  /*465c0*/  SGXT.U32 R28, R28, 0x3 ;  /* 0x000000031c1c781a */ /* 0x000fe40000000000 */
[----:B------:R-:W-:Y:S02]  /*465d0*/  SGXT.U32 R18, R18, 0x3 ;  /* 0x000000031212781a */ /* 0x000fe40000000000 */
[----:B----4-:R-:W-:Y:S02]  /*465e0*/  FSEL R10, R21, -INF , P4 ;  /* 0xff800000150a7808 */ /* 0x010fe40002000000 */
[----:B------:R-:W-:Y:S02]  /*465f0*/  LOP3.LUT R28, R24, 0x10, R28, 0xfe, !PT ;  /* 0x00000010181c7812 */ /* 0x000fe400078efe1c */
[----:B------:R-:W-:Y:S01]  /*46600*/  FSEL R8, R8, -INF , P6 ;  /* 0xff80000008087808 */ /* 0x000fe20003000000 */
[----:B------:R0:W-:Y:S01]  /*46610*/  STL [R1+0xcc], R11 ;  /* 0x0000cc0b01007387 */ /* 0x0001e20000100800 */
[----:B------:R-:W-:-:S02]  /*46620*/  LOP3.LUT R18, R24, 0x18, R18, 0xfe, !PT ;  /* 0x0000001818127812 */ /* 0x000fc400078efe12 */
[-C--:B------:R-:W-:Y:S01]  /*46630*/  ISETP.GE.AND P6, PT, R28, R12.reuse, PT ;  /* 0x0000000c1c00720c */ /* 0x080fe20003fc6270 */
[----:B------:R-:W4:Y:S01]  /*46640*/  LDL.LU R21, [R1+0x2fb0] ;  /* 0x002fb00001157983 */ /* 0x000f220000300800 */
[----:B------:R-:W4:Y:S04]  /*46650*/  LDL R24, [R1+0x28] ;  /* 0x0000280001187983 */ /* 0x000f280000100800 */
[----:B------:R-:W4:Y:S01]  /*46660*/  LDL R28, [R1+0x30] ;  /* 0x00003000011c7983 */ /* 0x000f220000100800 */
[----:B------:R1:W-:Y:S01]  /*46670*/  STL [R1+0x2f48], R10 ;  /* 0x002f480a01007387 */ /* 0x0003e20000100800 */
[----:B0-----:R-:W-:Y:S02]  /*46680*/  FSEL R11, R23, -INF , P5 ;  /* 0xff800000170b7808 */ /* 0x001fe40002800000 */
[----:B------:R-:W4:Y:S01]  /*46690*/  LDL.LU R23, [R1+0x2fac] ;  /* 0x002fac0001177983 */ /* 0x000f220000300800 */
[----:B------:R-:W-:Y:S01]  /*466a0*/  FMUL R9, R25, c[0x0][0x188] ;  /* 0x0000620019097a20 */ /* 0x000fe20000400000 */
[----:B------:R-:W-:-:S02]  /*466b0*/  ISETP.GE.AND P5, PT, R16, R12, PT ;  /* 0x0000000c1000720c */ /* 0x000fc40003fa6270 */
[-C--:B------:R-:W-:Y:S02]  /*466c0*/  ISETP.GE.AND P2, PT, R19, R12.reuse, PT ;  /* 0x0000000c1300720c */ /* 0x080fe40003f46270 */
[-C--:B------:R-:W-:Y:S02]  /*466d0*/  ISETP.GE.AND P3, PT, R14, R12.reuse, PT ;  /* 0x0000000c0e00720c */ /* 0x080fe40003f66270 */
[-C--:B------:R-:W-:Y:S02]  /*466e0*/  ISETP.GE.AND P4, PT, R17, R12.reuse, PT ;  /* 0x0000000c1100720c */ /* 0x080fe40003f86270 */
[----:B------:R-:W-:Y:S01]  /*466f0*/  FSEL R9, R9, -INF , P1 ;  /* 0xff80000009097808 */ /* 0x000fe20000800000 */
[----:B------:R-:W-:Y:S01]  /*46700*/  ISETP.GE.AND P1, PT, R18, R12, PT ;  /* 0x0000000c1200720c */ /* 0x000fe20003f26270 */
[----:B------:R0:W-:Y:S01]  /*46710*/  STL [R1+0x2f4c], R11 ;  /* 0x002f4c0b01007387 */ /* 0x0001e20000100800 */
[----:B-1----:R-:W4:Y:S02]  /*46720*/  LDL R10, [R1+0x10c] ;  /* 0x00010c00010a7983 */ /* 0x002f240000100800 */
[----:B------:R-:W4:Y:S02]  /*46730*/  LDL R27, [R1+0x130] ;  /* 0x00013000011b7983 */ /* 0x000f240000100800 */
[----:B------:R-:W4:Y:S01]  /*46740*/  LDL R26, [R1+0x138] ;  /* 0x00013800011a7983 */ /* 0x000f220000100800 */
[----:B------:R-:W4:Y:S04]  /*46750*/  LDL R25, [R1+0x13c] ;  /* 0x00013c0001197983 */ /* 0x000f280000100800 */
[----:B0-----:R-:W4:Y:S01]  /*46760*/  LDL R11, [R1+0xac] ;  /* 0x0000ac00010b7983 */ /* 0x001f220000100800 */
[----:B------:R-:W-:Y:S01]  /*46770*/  FMNMX R22, R22, R29, !PT ;  /* 0x0000001d16167209 */ /* 0x000fe20007800000 */
[----:B--2---:R-:W-:-:S05]  /*46780*/  FMUL R12, R0, c[0x0][0x188] ;  /* 0x00006200000c7a20 */ /* 0x004fca0000400000 */
[----:B------:R-:W-:Y:S01]  /*46790*/  FSEL R17, R12, -INF , P1 ;  /* 0xff8000000c117808 */ /* 0x000fe20000800000 */
[----:B---3--:R-:W-:-:S05]  /*467a0*/  FMUL R16, R2, c[0x0][0x188] ;  /* 0x0000620002107a20 */ /* 0x008fca0000400000 */
[----:B------:R-:W-:Y:S01]  /*467b0*/  FSEL R16, R16, -INF , P6 ;  /* 0xff80000010107808 */ /* 0x000fe20003000000 */
[----:B----4-:R-:W-:-:S05]  /*467c0*/  FMUL R14, R21, c[0x0][0x188] ;  /* 0x00006200150e7a20 */ /* 0x010fca0000400000 */
[----:B------:R-:W-:Y:S01]  /*467d0*/  FSEL R18, R14, -INF , P2 ;  /* 0xff8000000e127808 */ /* 0x000fe20001000000 */
[----:B------:R-:W-:Y:S02]  /*467e0*/  FMUL R19, R23, c[0x0][0x188] ;  /* 0x0000620017137a20 */ /* 0x000fe40000400000 */
[----:B------:R-:W2:Y:S01]  /*467f0*/  LDL R23, [R1+0x8] ;  /* 0x0000080001177983 */ /* 0x000ea20000100800 */
[----:B------:R0:W-:Y:S02]  /*46800*/  STL [R1+0x2f50], R16 ;  /* 0x002f501001007387 */ /* 0x0001e40000100800 */
[----:B------:R-:W3:Y:S01]  /*46810*/  LDL R12, [R1+0xc] ;  /* 0x00000c00010c7983 */ /* 0x000ee20000100800 */
[----:B------:R-:W-:Y:S02]  /*46820*/  FSEL R19, R19, -INF , P3 ;  /* 0xff80000013137808 */ /* 0x000fe40001800000 */
[----:B------:R-:W-:Y:S01]  /*46830*/  FMNMX R21, R28, R24, !PT ;  /* 0x000000181c157209 */ /* 0x000fe20007800000 */
[----:B0-----:R-:W4:Y:S01]  /*46840*/  LDL R16, [R1+0xa8] ;  /* 0x0000a80001107983 */ /* 0x001f220000100800 */
[----:B------:R0:W-:Y:S02]  /*46850*/  STL [R1+0x2f54], R17 ;  /* 0x002f541101007387 */ /* 0x0001e40000100800 */
[----:B------:R-:W4:Y:S01]  /*46860*/  LDL R14, [R1+0xcc] ;  /* 0x0000cc00010e7983 */ /* 0x000f220000100800 */
[----:B0-----:R-:W4:Y:S01]  /*46870*/  LDL R17, [R1+0xc4] ;  /* 0x0000c40001117983 */ /* 0x001f220000100800 */
[----:B------:R-:W-:Y:S02]  /*46880*/  STL [R1+0x2f58], R18 ;  /* 0x002f581201007387 */ /* 0x000fe40000100800 */
[----:B------:R-:W-:Y:S02]  /*46890*/  STL [R1+0x2f5c], R19 ;  /* 0x002f5c1301007387 */ /* 0x000fe40000100800 */
[----:B------:R-:W4:Y:S01]  /*468a0*/  LDL R24, [R1+0x154] ;  /* 0x0001540001187983 */ /* 0x000f220000100800 */
[----:B------:R-:W4:Y:S04]  /*468b0*/  LDL R28, [R1+0x15c] ;  /* 0x00015c00011c7983 */ /* 0x000f280000100800 */
[----:B------:R-:W4:Y:S01]  /*468c0*/  LDL R29, [R1+0xa0] ;  /* 0x0000a000011d7983 */ /* 0x000f220000100800 */
[----:B------:R-:W-:-:S02]  /*468d0*/  FMUL R13, R13, c[0x0][0x188] ;  /* 0x000062000d0d7a20 */ /* 0x000fc40000400000 */
[----:B------:R-:W-:-:S03]  /*468e0*/  FMUL R15, R15, c[0x0][0x188] ;  /* 0x000062000f0f7a20 */ /* 0x000fc60000400000 */
[----:B------:R-:W-:Y:S02]  /*468f0*/  FSEL R2, R13, -INF , P4 ;  /* 0xff8000000d027808 */ /* 0x000fe40002000000 */
[----:B------:R-:W-:-:S03]  /*46900*/  FSEL R0, R15, -INF , P5 ;  /* 0xff8000000f007808 */ /* 0x000fc60002800000 */
[----:B------:R-:W-:Y:S01]  /*46910*/  STL [R1+0x24], R2 ;  /* 0x0000240201007387 */ /* 0x000fe20000100800 */
[----:B------:R-:W-:Y:S02]  /*46920*/  STL [R1+0x2f60], R2 ;  /* 0x002f600201007387 */ /* 0x000fe40000100800 */
[----:B------:R-:W-:Y:S02]  /*46930*/  STL [R1+0x100], R0 ;  /* 0x0001000001007387 */ /* 0x000fe40000100800 */
[----:B------:R-:W-:Y:S01]  /*46940*/  STL [R1+0x2f64], R0 ;  /* 0x002f640001007387 */ /* 0x000fe20000100800 */
[----:B------:R-:W-:Y:S01]  /*46950*/  STL [R1+0x2f68], R5 ;  /* 0x002f680501007387 */ /* 0x000fe20000100800 */
[----:B------:R-:W-:Y:S01]  /*46960*/  FMNMX R13, R4, R3, !PT ;  /* 0x00000003040d7209 */ /* 0x000fe20007800000 */
[----:B------:R-:W-:Y:S02]  /*46970*/  STL [R1+0x2f70], R4 ;  /* 0x002f700401007387 */ /* 0x000fe40000100800 */
[----:B------:R-:W-:Y:S01]  /*46980*/  STL [R1+0x2f6c], R3 ;  /* 0x002f6c0301007387 */ /* 0x000fe20000100800 */
[----:B------:R-:W-:Y:S01]  /*46990*/  FMNMX R15, R8, R9, !PT ;  /* 0x00000009080f7209 */ /* 0x000fe20007800000 */
[----:B------:R-:W-:Y:S01]  /*469a0*/  STL [R1+0x2f78], R6 ;  /* 0x002f780601007387 */ /* 0x000fe20000100800 */
[----:B------:R-:W-:Y:S01]  /*469b0*/  STL [R1+0x2f74], R7 ;  /* 0x002f740701007387 */ /* 0x000fe20000100800 */
[----:B------:R-:W-:Y:S01]  /*469c0*/  FMNMX R13, R26, R13, !PT ;  /* 0x0000000d1a0d7209 */ /* 0x000fe20007800000 */
[----:B------:R-:W-:Y:S01]  /*469d0*/  STL [R1+0x2f80], R8 ;  /* 0x002f800801007387 */ /* 0x000fe20000100800 */
[----:B------:R-:W-:Y:S01]  /*469e0*/  STL [R1+0x2f7c], R9 ;  /* 0x002f7c0901007387 */ /* 0x000fe20000100800 */
[----:B--2---:R-:W-:-:S02]  /*469f0*/  FMNMX R23, R23, R5, !PT ;  /* 0x0000000517177209 */ /* 0x004fc40007800000 */
[----:B---3--:R-:W-:Y:S01]  /*46a00*/  FMNMX R20, R20, R12, !PT ;  /* 0x0000000c14147209 */ /* 0x008fe20007800000 */
[----:B------:R-:W-:Y:S01]  /*46a10*/  FMNMX R12, R6, R7, !PT ;  /* 0x00000007060c7209 */ /* 0x000fe20007800000 */
[----:B------:R-:W-:Y:S02]  /*46a20*/  FMNMX R23, R27, R23, !PT ;  /* 0x000000171b177209 */ /* 0x000fe40007800000 */
[----:B------:R-:W-:Y:S02]  /*46a30*/  FMNMX R20, R10, R20, !PT ;  /* 0x000000140a147209 */ /* 0x000fe40007800000 */
[----:B------:R-:W-:Y:S02]  /*46a40*/  FMNMX R12, R25, R12, !PT ;  /* 0x0000000c190c7209 */ /* 0x000fe40007800000 */
[----:B----4-:R-:W-:Y:S01]  /*46a50*/  FMNMX R21, R16, R21, !PT ;  /* 0x0000001510157209 */ /* 0x010fe20007800000 */
[----:B------:R0:W-:Y:S01]  /*46a60*/  STL [R1+0x2fa8], R20 ;  /* 0x002fa81401007387 */ /* 0x0001e20000100800 */
[----:B------:R1:W-:Y:S02]  /*46a70*/  STL [R1+0x2fa4], R23 ;  /* 0x002fa41701007387 */ /* 0x0003e40000100800 */
[----:B------:R2:W-:Y:S02]  /*46a80*/  STL [R1+0x2fa0], R13 ;  /* 0x002fa00d01007387 */ /* 0x0005e40000100800 */
[----:B------:R3:W-:Y:S01]  /*46a90*/  STL [R1+0x2f9c], R12 ;  /* 0x002f9c0c01007387 */ /* 0x0007e20000100800 */
[----:B------:R-:W-:-:S02]  /*46aa0*/  FMNMX R14, R17, R14, !PT ;  /* 0x0000000e110e7209 */ /* 0x000fc40007800000 */
[----:B------:R-:W-:Y:S02]  /*46ab0*/  FMNMX R15, R24, R15, !PT ;  /* 0x0000000f180f7209 */ /* 0x000fe40007800000 */
[----:B------:R-:W-:Y:S02]  /*46ac0*/  FMNMX R14, R28, R14, !PT ;  /* 0x0000000e1c0e7209 */ /* 0x000fe40007800000 */
[----:B------:R-:W-:Y:S01]  /*46ad0*/  FMNMX R21, R29, R21, !PT ;  /* 0x000000151d157209 */ /* 0x000fe20007800000 */
[----:B------:R3:W-:Y:S02]  /*46ae0*/  STL [R1+0x2f98], R15 ;  /* 0x002f980f01007387 */ /* 0x0007e40000100800 */
[----:B------:R3:W-:Y:S02]  /*46af0*/  STL [R1+0x2f94], R14 ;  /* 0x002f940e01007387 */ /* 0x0007e40000100800 */
[----:B0-----:R-:W4:Y:S02]  /*46b00*/  LDL R20, [R1+0xa4] ;  /* 0x0000a40001147983 */ /* 0x001f240000100800 */
[----:B-1----:R-:W4:Y:S01]  /*46b10*/  LDL R23, [R1+0xe4] ;  /* 0x0000e40001177983 */ /* 0x002f220000100800 */
[----:B--2---:R-:W2:Y:S04]  /*46b20*/  LDL R13, [R1+0x108] ;  /* 0x00010800010d7983 */ /* 0x004ea80000100800 */
[----:B---3--:R-:W3:Y:S04]  /*46b30*/  LDL R12, [R1+0x118] ;  /* 0x00011800010c7983 */ /* 0x008ee80000100800 */
[----:B------:R-:W2:Y:S04]  /*46b40*/  LDL R15, [R1+0x134] ;  /* 0x00013400010f7983 */ /* 0x000ea80000100800 */
[----:B------:R-:W2:Y:S01]  /*46b50*/  LDL R14, [R1+0x150] ;  /* 0x00015000010e7983 */ /* 0x000ea20000100800 */
[----:B------:R0:W-:Y:S02]  /*46b60*/  STL [R1+0x2f90], R21 ;  /* 0x002f901501007387 */ /* 0x0001e40000100800 */
[----:B------:R-:W2:Y:S01]  /*46b70*/  LDL R8, [R1+0xe0] ;  /* 0x0000e00001087983 */ /* 0x000ea20000100800 */
[----:B0-----:R-:W3:Y:S04]  /*46b80*/  LDL R21, [R1+0x158] ;  /* 0x0001580001157983 */ /* 0x001ee80000100800 */
[----:B--2---:R0:W-:Y:S04]  /*46b90*/  STL [R1+0x2f84], R8 ;  /* 0x002f840801007387 */ /* 0x0041e80000100800 */
[----:B0-----:R-:W2:Y:S01]  /*46ba0*/  LDL R8, [R1+0x84] ;  /* 0x0000840001087983 */ /* 0x001ea20000100800 */
[----:B------:R-:W-:-:S03]  /*46bb0*/  FMNMX R22, R11, R22, !PT ;  /* 0x000000160b167209 */ /* 0x000fc60007800000 */
[----:B--2---:R0:W-:Y:S04]  /*46bc0*/  STL [R1+0x2f88], R8 ;  /* 0x002f880801007387 */ /* 0x0041e80000100800 */
[----:B0-----:R-:W2:Y:S01]  /*46bd0*/  LDL R8, [R1+0x88] ;  /* 0x0000880001087983 */ /* 0x001ea20000100800 */
[----:B----4-:R-:W-:-:S03]  /*46be0*/  FMNMX R22, R20, R22, !PT ;  /* 0x0000001614167209 */ /* 0x010fc60007800000 */
[----:B--2---:R0:W-:Y:S01]  /*46bf0*/  STL [R1+0x2f8c], R8 ;  /* 0x002f8c0801007387 */ /* 0x0041e20000100800 */
[----:B------:R-:W2:Y:S02]  /*46c00*/  LDL R9, [R1+0x104] ;  /* 0x0001040001097983 */ /* 0x000ea40000100800 */
[----:B------:R-:W4:Y:S02]  /*46c10*/  LDL R6, [R1+0x114] ;  /* 0x0001140001067983 */ /* 0x000f240000100800 */
[----:B------:R-:W2:Y:S01]  /*46c20*/  LDL R7, [R1+0x124] ;  /* 0x0001240001077983 */ /* 0x000ea20000100800 */
[----:B------:R-:W2:Y:S04]  /*46c30*/  LDL R4, [R1+0x12c] ;  /* 0x00012c0001047983 */ /* 0x000ea80000100800 */
[----:B------:R-:W2:Y:S04]  /*46c40*/  LDL R3, [R1+0x74] ;  /* 0x0000740001037983 */ /* 0x000ea80000100800 */
[----:B------:R-:W2:Y:S04]  /*46c50*/  LDL R5, [R1+0x78] ;  /* 0x0000780001057983 */ /* 0x000ea80000100800 */
[----:B------:R-:W2:Y:S04]  /*46c60*/  LDL R0, [R1+0x70] ;  /* 0x0000700001007983 */ /* 0x000ea80000100800 */
[----:B0-----:R-:W2:Y:S04]  /*46c70*/  LDL R8, [R1+0x80] ;  /* 0x0000800001087983 */ /* 0x001ea80000100800 */
[----:B------:R-:W2:Y:S04]  /*46c80*/  LDL R2, [R1+0x7c] ;  /* 0x00007c0001027983 */ /* 0x000ea80000100800 */
        /* <DEDUP_REMOVED lines=11> */
[----:B------:R-:W2:Y:S01]  /*46d40*/  LDL R29, [R1+0x120] ;  /* 0x00012000011d7983 */ /* 0x000ea20000100800 */
[----:B------:R-:W2:Y:S02]  /*46d50*/  LDL.LU R20, [R1+0x2fa8] ;  /* 0x002fa80001147983 */ /* 0x000ea40000300800 */
[----:B--2---:R-:W-:-:S02]  /*46d60*/  FMNMX R20, R23, R20, !PT ;  /* 0x0000001417147209 */ /* 0x004fc40007800000 */
[----:B------:R-:W2:Y:S02]  /*46d70*/  LDL.LU R23, [R1+0x2fa4] ;  /* 0x002fa40001177983 */ /* 0x000ea40000300800 */
[----:B--2---:R-:W-:Y:S02]  /*46d80*/  FMNMX R23, R13, R23, !PT ;  /* 0x000000170d177209 */ /* 0x004fe40007800000 */
[----:B------:R-:W3:Y:S02]  /*46d90*/  LDL.LU R13, [R1+0x2fa0] ;  /* 0x002fa000010d7983 */ /* 0x000ee40000300800 */
[----:B---3--:R-:W-:Y:S02]  /*46da0*/  FMNMX R13, R12, R13, !PT ;  /* 0x0000000d0c0d7209 */ /* 0x008fe40007800000 */
[----:B------:R-:W2:Y:S02]  /*46db0*/  LDL.LU R12, [R1+0x2f9c] ;  /* 0x002f9c00010c7983 */ /* 0x000ea40000300800 */
[----:B--2---:R-:W-:-:S02]  /*46dc0*/  FMNMX R12, R15, R12, !PT ;  /* 0x0000000c0f0c7209 */ /* 0x004fc40007800000 */
[----:B------:R-:W2:Y:S02]  /*46dd0*/  LDL.LU R15, [R1+0x2f98] ;  /* 0x002f9800010f7983 */ /* 0x000ea40000300800 */
[----:B--2---:R-:W-:Y:S02]  /*46de0*/  FMNMX R15, R14, R15, !PT ;  /* 0x0000000f0e0f7209 */ /* 0x004fe40007800000 */
[----:B------:R-:W2:Y:S02]  /*46df0*/  LDL.LU R14, [R1+0x2f94] ;  /* 0x002f9400010e7983 */ /* 0x000ea40000300800 */
[----:B--2---:R-:W-:Y:S02]  /*46e00*/  FMNMX R14, R21, R14, !PT ;  /* 0x0000000e150e7209 */ /* 0x004fe40007800000 */
[----:B------:R-:W2:Y:S02]  /*46e10*/  LDL.LU R21, [R1+0x2f90] ;  /* 0x002f900001157983 */ /* 0x000ea40000300800 */
[----:B--2---:R-:W-:-:S02]  /*46e20*/  FMNMX R21, R8, R21, !PT ;  /* 0x0000001508157209 */ /* 0x004fc40007800000 */
[----:B------:R-:W2:Y:S02]  /*46e30*/  LDL.LU R8, [R1+0x2f8c] ;  /* 0x002f8c0001087983 */ /* 0x000ea40000300800 */
[----:B--2---:R-:W-:Y:S02]  /*46e40*/  FMNMX R22, R8, R22, !PT ;  /* 0x0000001608167209 */ /* 0x004fe40007800000 */
[----:B------:R-:W2:Y:S02]  /*46e50*/  LDL.LU R8, [R1+0x2f88] ;  /* 0x002f880001087983 */ /* 0x000ea40000300800 */
[----:B--2---:R-:W-:Y:S02]  /*46e60*/  FMNMX R20, R8, R20, !PT ;  /* 0x0000001408147209 */ /* 0x004fe40007800000 */
[----:B------:R-:W2:Y:S01]  /*46e70*/  LDL.LU R8, [R1+0x2f84] ;  /* 0x002f840001087983 */ /* 0x000ea20000300800 */
[----:B------:R-:W-:Y:S02]  /*46e80*/  FMNMX R13, R9, R13, !PT ;  /* 0x0000000d090d7209 */ /* 0x000fe40007800000 */
[----:B----4-:R-:W-:-:S02]  /*46e90*/  FMNMX R12, R6, R12, !PT ;  /* 0x0000000c060c7209 */ /* 0x010fc40007800000 */
[----:B------:R-:W-:Y:S02]  /*46ea0*/  FMNMX R15, R7, R15, !PT ;  /* 0x0000000f070f7209 */ /* 0x000fe40007800000 */
[----:B------:R-:W-:Y:S02]  /*46eb0*/  FMNMX R14, R4, R14, !PT ;  /* 0x0000000e040e7209 */ /* 0x000fe40007800000 */
[----:B------:R-:W-:Y:S02]  /*46ec0*/  FMNMX R21, R3, R21, !PT ;  /* 0x0000001503157209 */ /* 0x000fe40007800000 */
[----:B------:R-:W-:Y:S02]  /*46ed0*/  FMNMX R22, R5, R22, !PT ;  /* 0x0000001605167209 */ /* 0x000fe40007800000 */
[----:B------:R-:W-:Y:S02]  /*46ee0*/  FMNMX R20, R0, R20, !PT ;  /* 0x0000001400147209 */ /* 0x000fe40007800000 */
[----:B------:R-:W-:-:S02]  /*46ef0*/  FMNMX R13, R19, R13, !PT ;  /* 0x0000000d130d7209 */ /* 0x000fc40007800000 */
[----:B------:R-:W-:Y:S02]  /*46f00*/  FMNMX R12, R18, R12, !PT ;  /* 0x0000000c120c7209 */ /* 0x000fe40007800000 */
[----:B------:R-:W-:Y:S02]  /*46f10*/  FMNMX R15, R17, R15, !PT ;  /* 0x0000000f110f7209 */ /* 0x000fe40007800000 */
[----:B------:R-:W-:Y:S02]  /*46f20*/  FMNMX R14, R16, R14, !PT ;  /* 0x0000000e100e7209 */ /* 0x000fe40007800000 */
[----:B------:R-:W-:Y:S02]  /*46f30*/  FMNMX R21, R11, R21, !PT ;  /* 0x000000150b157209 */ /* 0x000fe40007800000 */
[----:B------:R-:W-:Y:S02]  /*46f40*/  FMNMX R22, R10, R22, !PT ;  /* 0x000000160a167209 */ /* 0x000fe40007800000 */
[----:B--2---:R-:W-:-:S02]  /*46f50*/  FMNMX R23, R8, R23, !PT ;  /* 0x0000001708177209 */ /* 0x004fc40007800000 */
[----:B------:R0:W5:Y:S01]  /*46f60*/  LDL.LU R8, [R1+0x2f80] ;  /* 0x002f800001087983 */ /* 0x0001620000300800 */
[----:B------:R0:W5:Y:S02]  /*46f70*/  LDL.LU R9, [R1+0x2f7c] ;  /* 0x002f7c0001097983 */ /* 0x0001640000300800 */
[----:B------:R0:W5:Y:S02]  /*46f80*/  LDL.LU R6, [R1+0x2f78] ;  /* 0x002f780001067983 */ /* 0x0001640000300800 */
[----:B------:R0:W5:Y:S01]  /*46f90*/  LDL.LU R7, [R1+0x2f74] ;  /* 0x002f740001077983 */ /* 0x0001620000300800 */
[----:B------:R0:W5:Y:S01]  /*46fa0*/  LDL.LU R4, [R1+0x2f70] ;  /* 0x002f700001047983 */ /* 0x0001620000300800 */
[----:B------:R0:W5:Y:S02]  /*46fb0*/  LDL.LU R3, [R1+0x2f6c] ;  /* 0x002f6c0001037983 */ /* 0x0001640000300800 */
[----:B------:R0:W5:Y:S02]  /*46fc0*/  LDL.LU R5, [R1+0x2f68] ;  /* 0x002f680001057983 */ /* 0x0001640000300800 */
[----:B------:R-:W2:Y:S01]  /*46fd0*/  LDL.LU R0, [R1+0x2f64] ;  /* 0x002f640001007983 */ /* 0x000ea20000300800 */
[----:B------:R-:W-:-:S02]  /*46fe0*/  FMNMX R23, R2, R23, !PT ;  /* 0x0000001702177209 */ /* 0x000fc40007800000 */
[----:B------:R-:W3:Y:S01]  /*46ff0*/  LDL.LU R2, [R1+0x2f60] ;  /* 0x002f600001027983 */ /* 0x000ee20000300800 */
[----:B------:R-:W4:Y:S02]  /*47000*/  LDL.LU R19, [R1+0x2f5c] ;  /* 0x002f5c0001137983 */ /* 0x000f240000300800 */
[----:B------:R-:W3:Y:S02]  /*47010*/  LDL.LU R18, [R1+0x2f58] ;  /* 0x002f580001127983 */ /* 0x000ee40000300800 */
[----:B------:R-:W3:Y:S01]  /*47020*/  LDL.LU R17, [R1+0x2f54] ;  /* 0x002f540001117983 */ /* 0x000ee20000300800 */
[----:B------:R-:W3:Y:S01]  /*47030*/  LDL.LU R16, [R1+0x2f50] ;  /* 0x002f500001107983 */ /* 0x000ee20000300800 */
[----:B------:R-:W3:Y:S02]  /*47040*/  LDL.LU R11, [R1+0x2f4c] ;  /* 0x002f4c00010b7983 */ /* 0x000ee40000300800 */
[----:B------:R-:W3:Y:S01]  /*47050*/  LDL.LU R10, [R1+0x2f48] ;  /* 0x002f4800010a7983 */ /* 0x000ee20000300800 */
[----:B------:R-:W-:-:S02]  /*47060*/  FMNMX R13, R25, R13, !PT ;  /* 0x0000000d190d7209 */ /* 0x000fc40007800000 */
[----:B------:R-:W-:Y:S02]  /*47070*/  FMNMX R12, R24, R12, !PT ;  /* 0x0000000c180c7209 */ /* 0x000fe40007800000 */
[----:B------:R-:W-:Y:S02]  /*47080*/  FMNMX R14, R29, R14, !PT ;  /* 0x0000000e1d0e7209 */ /* 0x000fe40007800000 */
[----:B------:R-:W-:Y:S02]  /*47090*/  FMNMX R15, R28, R15, !PT ;  /* 0x0000000f1c0f7209 */ /* 0x000fe40007800000 */
[----:B--2---:R-:W-:Y:S02]  /*470a0*/  FMNMX R14, R0, R14, !PT ;  /* 0x0000000e000e7209 */ /* 0x004fe40007800000 */
[----:B----4-:R-:W-:Y:S02]  /*470b0*/  FMNMX R12, R19, R12, !PT ;  /* 0x0000000c130c7209 */ /* 0x010fe40007800000 */
[----:B---3--:R-:W-:-:S02]  /*470c0*/  FMNMX R24, R11, R22, !PT ;  /* 0x000000160b187209 */ /* 0x008fc40007800000 */
[----:B------:R-:W-:Y:S01]  /*470d0*/  FMNMX R21, R10, R21, !PT ;  /* 0x000000150a157209 */ /* 0x000fe20007800000 */
[----:B------:R-:W-:Y:S01]  /*470e0*/  FMNMX R22, R18, R13, !PT ;  /* 0x0000000d12167209 */ /* 0x000fe20007800000 */
[----:B------:R-:W-:Y:S01]  /*470f0*/  FMNMX R15, R2, R15, !PT ;  /* 0x0000000f020f7209 */ /* 0x000fe20007800000 */
[----:B------:R-:W1:Y:S04]  /*47100*/  SHFL.BFLY PT, R28, R24, 0x2, 0x1f ;  /* 0x0c401f00181c7f89 */ /* 0x000e6800000e0000 */
[----:B------:R-:W2:Y:S04]  /*47110*/  SHFL.BFLY PT, R29, R21, 0x2, 0x1f ;  /* 0x0c401f00151d7f89 */ /* 0x000ea800000e0000 */
[----:B------:R-:W3:Y:S04]  /*47120*/  SHFL.BFLY PT, R25, R22, 0x2, 0x1f ;  /* 0x0c401f0016197f89 */ /* 0x000ee800000e0000 */
[----:B------:R-:W4:Y:S04]  /*47130*/  SHFL.BFLY PT, R13, R12, 0x2, 0x1f ;  /* 0x0c401f000c0d7f89 */ /* 0x000f2800000e0000 */
[----:B------:R-:W0:Y:S04]  /*47140*/  SHFL.BFLY PT, R0, R14, 0x2, 0x1f ;  /* 0x0c401f000e007f89 */ /* 0x000e2800000e0000 */
[----:B------:R-:W0:Y:S01]  /*47150*/  SHFL.BFLY PT, R2, R15, 0x2, 0x1f ;  /* 0x0c401f000f027f89 */ /* 0x000e2200000e0000 */
[----:B-1----:R-:W-:-:S02]  /*47160*/  FMNMX R24, R24, R28, !PT ;  /* 0x0000001c18187209 */ /* 0x002fc40007800000 */
[----:B--2---:R-:W-:Y:S02]  /*47170*/  FMNMX R21, R21, R29, !PT ;  /* 0x0000001d15157209 */ /* 0x004fe40007800000 */
[----:B---3--:R-:W-:Y:S01]  /*47180*/  FMNMX R22, R22, R25, !PT ;  /* 0x0000001916167209 */ /* 0x008fe20007800000 */
[----:B----4-:R-:W-:Y:S02]  /*47190*/  FMNMX R25, R12, R13, !PT ;  /* 0x0000000d0c197209 */ /* 0x010fe40007800000 */
[----:B0-----:R-:W-:Y:S01]  /*471a0*/  IMAD.MOV.U32 R13, RZ, RZ, R0 ;  /* 0x000000ffff0d7224 */ /* 0x001fe200078e0000 */
[----:B------:R-:W-:Y:S01]  /*471b0*/  MOV R12, R2 ;  /* 0x00000002000c7202 */ /* 0x000fe20000000f00 */
[----:B------:R-:W0:Y:S04]  /*471c0*/  SHFL.BFLY PT, R0, R21, 0x1, 0x1f ;  /* 0x0c201f0015007f89 */ /* 0x000e2800000e0000 */
[----:B------:R-:W1:Y:S01]  /*471d0*/  SHFL.BFLY PT, R2, R24, 0x1, 0x1f ;  /* 0x0c201f0018027f89 */ /* 0x000e6200000e0000 */
[----:B0-----:R-:W-:-:S02]  /*471e0*/  FMNMX R21, R21, R0, !PT ;  /* 0x0000000015157209 */ /* 0x001fc40007800000 */
[----:B-1----:R-:W-:Y:S01]  /*471f0*/  FMNMX R24, R24, R2, !PT ;  /* 0x0000000218187209 */ /* 0x002fe20007800000 */
[----:B------:R0:W5:Y:S01]  /*47200*/  LDL.LU R0, [R1+0x2f44] ;  /* 0x002f440001007983 */ /* 0x0001620000300800 */
[----:B------:R0:W5:Y:S01]  /*47210*/  LDL.LU R2, [R1+0x2f40] ;  /* 0x002f400001027983 */ /* 0x0001620000300800 */
[----:B------:R-:W-:Y:S02]  /*47220*/  FMNMX R20, R27, R20, !PT ;  /* 0x000000141b147209 */ /* 0x000fe40007800000 */
[----:B------:R-:W-:Y:S02]  /*47230*/  FMNMX R23, R26, R23, !PT ;  /* 0x000000171a177209 */ /* 0x000fe40007800000 */
[----:B------:R-:W-:Y:S02]  /*47240*/  FMNMX R20, R16, R20, !PT ;  /* 0x0000001410147209 */ /* 0x000fe40007800000 */
[----:B------:R-:W-:-:S03]  /*47250*/  FMNMX R23, R17, R23, !PT ;  /* 0x0000001711177209 */ /* 0x000fc60007800000 */
[----:B------:R-:W1:Y:S04]  /*47260*/  SHFL.BFLY PT, R27, R20, 0x2, 0x1f ;  /* 0x0c401f00141b7f89 */ /* 0x000e6800000e0000 */
[----:B------:R-:W2:Y:S04]  /*47270*/  SHFL.BFLY PT, R26, R23, 0x2, 0x1f ;  /* 0x0c401f00171a7f89 */ /* 0x000ea800000e0000 */
[----:B------:R-:W3:Y:S04]  /*47280*/  SHFL.BFLY PT, R28, R22, 0x1, 0x1f ;  /* 0x0c201f00161c7f89 */ /* 0x000ee800000e0000 */
[----:B------:R-:W4:Y:S01]  /*47290*/  SHFL.BFLY PT, R29, R25, 0x1, 0x1f ;  /* 0x0c201f00191d7f89 */ /* 0x000f2200000e0000 */
[----:B-1----:R-:W-:-:S02]  /*472a0*/  FMNMX R20, R20, R27, !PT ;  /* 0x0000001b14147209 */ /* 0x002fc40007800000 */
[----:B--2---:R-:W-:-:S03]  /*472b0*/  FMNMX R23, R23, R26, !PT ;  /* 0x0000001a17177209 */ /* 0x004fc60007800000 */
[----:B------:R-:W1:Y:S04]  /*472c0*/  SHFL.BFLY PT, R26, R20, 0x1, 0x1f ;  /* 0x0c201f00141a7f89 */ /* 0x000e6800000e0000 */
[----:B------:R-:W2:Y:S01]  /*472d0*/  SHFL.BFLY PT, R27, R23, 0x1, 0x1f ;  /* 0x0c201f00171b7f89 */ /* 0x000ea200000e0000 */
[----:B------:R-:W-:Y:S02]  /*472e0*/  FMNMX R15, R15, R12, !PT ;  /* 0x0000000c0f0f7209 */ /* 0x000fe40007800000 */
[----:B------:R-:W-:Y:S01]  /*472f0*/  FMNMX R14, R14, R13, !PT ;  /* 0x0000000d0e0e7209 */ /* 0x000fe20007800000 */
[----:B------:R-:W-:Y:S02]  /*47300*/  BSSY B0, `(.L_x_1) ;  /* 0x0000012000007945 */ /* 0x000fe40003800000 */
[----:B------:R0:W0:Y:S04]  /*47310*/  SHFL.BFLY PT, R13, R15, 0x1, 0x1f ;  /* 0x0c201f000f0d7f89 */ /* 0x00002800000e0000 */
[----:B------:R0:W0:Y:S01]  /*47320*/  SHFL.BFLY PT, R12, R14, 0x1, 0x1f ;  /* 0x0c201f000e0c7f89 */ /* 0x00002200000e0000 */
[----:B---3--:R-:W-:-:S02]  /*47330*/  FMNMX R22, R22, R28, !PT ;  /* 0x0000001c16167209 */ /* 0x008fc40007800000 */
[----:B----4-:R-:W-:Y:S02]  /*47340*/  FMNMX R25, R25, R29, !PT ;  /* 0x0000001d19197209 */ /* 0x010fe40007800000 */
[----:B-1----:R-:W-:Y:S02]  /*47350*/  FMNMX R20, R20, R26, !PT ;  /* 0x0000001a14147209 */ /* 0x002fe40007800000 */
[----:B--2---:R-:W-:Y:S01]  /*47360*/  FMNMX R23, R23, R27, !PT ;  /* 0x0000001b17177209 */ /* 0x004fe20007800000 */
[----:B------:R-:W-:Y:S05]  /*47370*/  @P0 BRA `(.L_x_2) ;  /* 0x000000a000000947 */ /* 0x000fea0003800000 */
[----:B------:R-:W1:Y:S02]  /*47380*/  S2R R27, SR_TID.X ;  /* 0x00000000001b7919 */ /* 0x000e640000002100 */
[C---:B-1----:R-:W-:Y:S02]  /*47390*/  LOP3.LUT R26, R27.reuse, 0x1c, RZ, 0xc0, !PT ;  /* 0x0000001c1b1a7812 */ /* 0x042fe400078ec0ff */
[----:B------:R-:W-:Y:S02]  /*473a0*/  LOP3.LUT R27, R27, 0x7f, RZ, 0xc0, !PT ;  /* 0x0000007f1b1b7812 */ /* 0x000fe400078ec0ff */
[----:B------:R-:W-:-:S02]  /*473b0*/  SHF.L.U32 R26, R26, 0x2, RZ ;  /* 0x000000021a1a7819 */ /* 0x000fc400000006ff */
[----:B------:R-:W-:-:S04]  /*473c0*/  SHF.R.U32.HI R27, RZ, 0x3, R27 ;  /* 0x00000003ff1b7819 */ /* 0x000fc8000001161b */
[----:B------:R-:W-:-:S04]  /*473d0*/  LOP3.LUT R27, R27, 0xc, RZ, 0xc0, !PT ;  /* 0x0000000c1b1b7812 */ /* 0x000fc800078ec0ff */
[----:B------:R-:W-:Y:S02]  /*473e0*/  IADD3 R27, R26, R27, RZ ;  /* 0x0000001b1a1b7210 */ /* 0x000fe40007ffe0ff */
[----:B------:R-:W2:Y:S04]  /*473f0*/  LDL R26, [R1+0xf34] ;  /* 0x000f3400011a7983 */ /* 0x000ea80000100800 */
[----:B------:R1:W-:Y:S04]  /*47400*/  STS [R27], R21 ;  /* 0x000000151b007388 */ /* 0x0003e80000000800 */
[----:B--2---:R1:W-:Y:S02]  /*47410*/  STS [R26], R24 ;  /* 0x000000181a007388 */ /* 0x0043e40000000800 */
.L_x_2:
[----:B------:R-:W-:Y:S05]  /*47420*/  BSYNC B0 ;  /* 0x0000000000007941 */ /* 0x000fea0003800000 */
.L_x_1:
[----:B------:R-:W-:Y:S01]  /*47430*/  BSSY B0, `(.L_x_3) ;  /* 0x0000017000007945 */ /* 0x000fe20003800000 */
[----:B------:R-:W-:Y:S01]  /*47440*/  BSSY B1, `(.L_x_4) ;  /* 0x0000013000017945 */ /* 0x000fe20003800000 */
[----:B0-----:R-:W-:-:S02]  /*47450*/  FMNMX R13, R15, R13, !PT ;  /* 0x0000000d0f0d7209 */ /* 0x001fc40007800000 */
[----:B------:R-:W-:Y:S01]  /*47460*/  FMNMX R12, R14, R12, !PT ;  /* 0x0000000c0e0c7209 */ /* 0x000fe20007800000 */
[----:B------:R-:W-:Y:S05]  /*47470*/  @P0 BRA `(.L_x_5) ;  /* 0x0000005000000947 */ /* 0x000fea0003800000 */
[----:B-1----:R-:W2:Y:S04]  /*47480*/  LDL R21, [R1+0xf30] ;  /* 0x000f300001157983 */ /* 0x002ea80000100800 */
[----:B--2---:R0:W-:Y:S01]  /*47490*/  STS [R21], R20 ;  /* 0x0000001415007388 */ /* 0x0041e20000000800 */
[----:B------:R-:W-:Y:S05]  /*474a0*/  @P0 BRA `(.L_x_6) ;  /* 0x0000005000000947 */ /* 0x000fea0003800000 */
[----:B0-----:R-:W2:Y:S04]  /*474b0*/  LDL R21, [R1+0xf2c] ;  /* 0x000f2c0001157983 */ /* 0x001ea80000100800 */
[----:B--2---:R0:W-:Y:S02]  /*474c0*/  STS [R21], R23 ;  /* 0x0000001715007388 */ /* 0x0041e40000000800 */
.L_x_5:
[----:B------:R-:W-:Y:S05]  /*474d0*/  @P0 BRA `(.L_x_7) ;  /* 0x0000005000000947 */ /* 0x000fea0003800000 */
[----:B------:R-:W2:Y:S04]  /*474e0*/  LDL R14, [R1+0xf28] ;  /* 0x000f2800010e7983 */ /* 0x000ea80000100800 */
[----:B--2---:R2:W-:Y:S02]  /*474f0*/  STS [R14], R22 ;  /* 0x000000160e007388 */ /* 0x0045e40000000800 */
.L_x_6:
[----:B------:R-:W-:Y:S05]  /*47500*/  @P0 BRA `(.L_x_8) ;  /* 0x0000006000000947 */ /* 0x000fea0003800000 */
[----:B--2---:R-:W2:Y:S04]  /*47510*/  LDL R14, [R1+0xf24] ;  /* 0x000f2400010e7983 */ /* 0x004ea80000100800 */
[----:B--2---:R2:W-:Y:S02]  /*47520*/  STS [R14], R25 ;  /* 0x000000190e007388 */ /* 0x0045e40000000800 */
.L_x_7:
[----:B------:R-:W-:Y:S01]  /*47530*/  @P0 BREAK B1 ;  /* 0x0000000000010942 */ /* 0x000fe20003800000 */
[----:B------:R-:W-:Y:S05]  /*47540*/  @P0 BRA `(.L_x_9) ;  /* 0x0000005000000947 */ /* 0x000fea0003800000 */
[----:B--2---:R-:W2:Y:S04]  /*47550*/  LDL R14, [R1+0xf20] ;  /* 0x000f2000010e7983 */ /* 0x004ea80000100800 */
[----:B--2---:R2:W-:Y:S02]  /*47560*/  STS [R14], R13 ;  /* 0x0000000d0e007388 */ /* 0x0045e40000000800 */
.L_x_8:
[----:B------:R-:W-:Y:S05]  /*47570*/  BSYNC B1 ;  /* 0x0000000000017941 */ /* 0x000fea0003800000 */
.L_x_4:
[----:B--2---:R-:W2:Y:S04]  /*47580*/  LDL R13, [R1+0xf1c] ;  /* 0x000f1c00010d7983 */ /* 0x004ea80000100800 */
[----:B--2---:R2:W-:Y:S02]  /*47590*/  @!P0 STS [R13], R12 ;  /* 0x0000000c0d008388 */ /* 0x0045e40000000800 */
.L_x_9:
[----:B------:R-:W-:Y:S05]  /*475a0*/  BSYNC B0 ;  /* 0x0000000000007941 */ /* 0x000fea0003800000 */
.L_x_3:
[----:B------:R-:W-:Y:S01]  /*475b0*/  WARPSYNC 0xffffffff ;  /* 0xffffffff00007948 */ /* 0x000fe20003800000 */
[----:B------:R-:W3:Y:S04]  /*475c0*/  LDL R28, [R1+0x7d8] ;  /* 0x0007d800011c7983 */ /* 0x000ee80000100800 */
[----:B-1----:R-:W4:Y:S04]  /*475d0*/  LDL.LU R26, [R1+0x30] ;  /* 0x00003000011a7983 */ /* 0x002f280000300800 */
[----:B--2---:R-:W2:Y:S04]  /*475e0*/  LDL.LU R25, [R1+0x28] ;  /* 0x0000280001197983 */ /* 0x004ea80000300800 */
[----:B------:R-:W1:Y:S04]  /*475f0*/  S2R R12, SR_TID.X ;  /* 0x00000000000c7919 */ /* 0x000e680000002100 */
[----:B------:R-:W0:Y:S04]  /*47600*/  S2R R29, SR_TID.X ;  /* 0x00000000001d7919 */ /* 0x000e280000002100 */
[----:B0-----:R-:W2:Y:S04]  /*47610*/  LDL.LU R20, [R1+0xa8] ;  /* 0x0000a80001147983 */ /* 0x001ea80000300800 */
[----:B------:R-:W2:Y:S04]  /*47620*/  LDL.LU R24, [R1+0xa0] ;  /* 0x0000a00001187983 */ /* 0x000ea80000300800 */
[----:B------:R-:W2:Y:S04]  /*47630*/  LDL.LU R21, [R1+0x80] ;  /* 0x0000800001157983 */ /* 0x000ea80000300800 */
[----:B------:R-:W2:Y:S01]  /*47640*/  LDL.LU R23, [R1+0x74] ;  /* 0x0000740001177983 */ /* 0x000ea20000300800 */
[----:B-1----:R-:W-:-:S03]  /*47650*/  LOP3.LUT R27, R12, 0x7f, RZ, 0xc0, !PT ;  /* 0x0000007f0c1b7812 */ /* 0x002fc600078ec0ff */
[----:B------:R-:W-:Y:S06]  /*47660*/  BAR.SYNC.DEFER_BLOCKING 0x0 ;  /* 0x0000000000007b1d */ /* 0x000fec0000010000 */
[----:B------:R-:W2:Y:S04]  /*47670*/  LDL.LU R22, [R1+0x68] ;  /* 0x0000680001167983 */ /* 0x000ea80000300800 */
[----:B-----5:R-:W-:Y:S04]  /*47680*/  STL [R1+0x2f44], R2 ;  /* 0x002f440201007387 */ /* 0x020fe80000100800 */
[----:B------:R-:W-:Y:S04]  /*47690*/  STL [R1+0x2f40], R0 ;  /* 0x002f400001007387 */ /* 0x000fe80000100800 */
[----:B------:R-:W0:Y:S04]  /*476a0*/  LDS R14, [R27.X4] ;  /* 0x000000001b0e7984 */ /* 0x000e280000004800 */
[----:B------:R-:W1:Y:S04]  /*476b0*/  LDS R12, [R27.X4+0x200] ;  /* 0x000200001b0c7984 */ /* 0x000e680000004800 */
[----:B0-----:R-:W0:Y:S04]  /*476c0*/  SHFL.BFLY PT, R15, R14, 0x2, 0x1f ;  /* 0x0c401f000e0f7f89 */ /* 0x001e2800000e0000 */
[----:B-1----:R-:W1:Y:S01]  /*476d0*/  SHFL.BFLY PT, R13, R12, 0x2, 0x1f ;  /* 0x0c401f000c0d7f89 */ /* 0x002e6200000e0000 */
[----:B0-----:R-:W-:-:S02]  /*476e0*/  FMNMX R15, R14, R15, !PT ;  /* 0x0000000f0e0f7209 */ /* 0x001fc40007800000 */
[----:B-1----:R-:W-:-:S03]  /*476f0*/  FMNMX R13, R12, R13, !PT ;  /* 0x0000000d0c0d7209 */ /* 0x002fc60007800000 */
[----:B------:R-:W0:Y:S04]  /*47700*/  SHFL.BFLY PT, R12, R15, 0x1, 0x1f ;  /* 0x0c201f000f0c7f89 */ /* 0x000e2800000e0000 */
[----:B------:R-:W1:Y:S01]  /*47710*/  SHFL.BFLY PT, R14, R13, 0x1, 0x1f ;  /* 0x0c201f000d0e7f89 */ /* 0x000e6200000e0000 */
[----:B0-----:R-:W-:Y:S02]  /*47720*/  FMNMX R12, R15, R12, !PT ;  /* 0x0000000c0f0c7209 */ /* 0x001fe40007800000 */
[----:B-1----:R-:W-:-:S03]  /*47730*/  FMNMX R14, R13, R14, !PT ;  /* 0x0000000e0d0e7209 */ /* 0x002fc60007800000 */
[----:B------:R-:W-:Y:S04]  /*47740*/  @!P0 STS [R27.X4], R12 ;  /* 0x0000000c1b008388 */ /* 0x000fe80000004800 */
[----:B------:R0:W-:Y:S02]  /*47750*/  @!P0 STS [R27.X4+0x200], R14 ;  /* 0x0002000e1b008388 */ /* 0x0001e40000004800 */
[----:B0-----:R-:W-:Y:S02]  /*47760*/  SHF.R.U32.HI R27, RZ, 0x2, R29 ;  /* 0x00000002ff1b7819 */ /* 0x001fe4000001161d */
[----:B------:R-:W-:Y:S01]  /*47770*/  LOP3.LUT R29, R29, 0x1c, RZ, 0xc0, !PT ;  /* 0x0000001c1d1d7812 */ /* 0x000fe200078ec0ff */
[----:B------:R-:W-:Y:S01]  /*47780*/  BAR.SYNC.DEFER_BLOCKING 0x0 ;  /* 0x0000000000007b1d */ /* 0x000fe20000010000 */
[----:B------:R-:W-:-:S04]  /*47790*/  SGXT.U32 R27, R27, 0x3 ;  /* 0x000000031b1b781a */ /* 0x000fc80000000000 */
[----:B------:R-:W-:Y:S01]  /*477a0*/  LOP3.LUT R27, R27, 0x8, RZ, 0xfc, !PT ;  /* 0x000000081b1b7812 */ /* 0x000fe200078efcff */
[----:B------:R-:W3:Y:S02]  /*477b0*/  LDS R12, [R29.X4] ;  /* 0x000000001d0c7984 */ /* 0x000ee40000004800 */
[----:B---3--:R-:W-:Y:S02]  /*477c0*/  FMNMX R2, R12, R28, !PT ;  /* 0x0000001c0c027209 */ /* 0x008fe40007800000 */
[----:B------:R-:W0:Y:S03]  /*477d0*/  LDS R12, [R27.X16] ;  /* 0x000000001b0c7984 */ /* 0x000e26000000c800 */
[--C-:B----4-:R-:W-:Y:S01]  /*477e0*/  FADD R13, R26, -R2.reuse ;  /* 0x800000021a0d7221 */ /* 0x110fe20000000000 */
[----:B------:R-:W-:Y:S03]  /*477f0*/  STL [R1+0x744], R2 ;  /* 0x0007440201007387 */ /* 0x000fe60000100800 */
[----:B------:R-:W-:Y:S01]  /*47800*/  FMUL R13, R13, 1.4426950216293334961 ;  /* 0x3fb8aa3b0d0d7820 */ /* 0x000fe20000400000 */
[----:B------:R-:W3:Y:S01]  /*47810*/  LDL.LU R26, [R1+0x18] ;  /* 0x00001800011a7983 */ /* 0x000ee20000300800 */
[----:B--2---:R-:W-:-:S02]  /*47820*/  FADD R14, R25, -R2 ;  /* 0x80000002190e7221 */ /* 0x004fc40000000000 */
[----:B------:R1:W2:Y:S01]  /*47830*/  MUFU.EX2 R0, R13 ;  /* 0x0000000d00007308 */ /* 0x0002a20000000800 */
[----:B------:R-:W4:Y:S01]  /*47840*/  LDL.LU R25, [R1+0x14] ;  /* 0x0000140001197983 */ /* 0x000f220000300800 */
[----:B------:R-:W-:-:S06]  /*47850*/  FMUL R14, R14, 1.4426950216293334961 ;  /* 0x3fb8aa3b0e0e7820 */ /* 0x000fcc0000400000 */
[----:B------:R-:W0:Y:S01]  /*47860*/  MUFU.EX2 R14, R14 ;  /* 0x0000000e000e7308 */ /* 0x000e220000000800 */
[----:B-1----:R-:W-:Y:S01]  /*47870*/  FADD R13, R20, -R2 ;  /* 0x80000002140d7221 */ /* 0x002fe20000000000 */
[----:B--2---:R1:W-:Y:S04]  /*47880*/  STL [R1+0xf4], R0 ;  /* 0x0000f40001007387 */ /* 0x0043e80000100800 */
[----:B-1----:R-:W2:Y:S04]  /*47890*/  LDL R0, [R1+0x7dc] ;  /* 0x0007dc0001007983 */ /* 0x002ea80000100800 */
[----:B------:R-:W3:Y:S01]  /*478a0*/  LDL.LU R20, [R1+0xac] ;  /* 0x0000ac0001147983 */ /* 0x000ee20000300800 */
[----:B------:R-:W-:-:S03]  /*478b0*/  FMUL R13, R13, 1.4426950216293334961 ;  /* 0x3fb8aa3b0d0d7820 */ /* 0x000fc60000400000 */
[----:B0-----:R0:W-:Y:S01]  /*478c0*/  STL [R1+0xdc], R14 ;  /* 0x0000dc0e01007387 */ /* 0x0011e20000100800 */
[----:B------:R1:W1:Y:S01]  /*478d0*/  MUFU.EX2 R15, R13 ;  /* 0x0000000d000f7308 */ /* 0x0002620000000800 */
[--C-:B0-----:R-:W-:Y:S02]  /*478e0*/  FADD R14, R24, -R2.reuse ;  /* 0x80000002180e7221 */ /* 0x101fe40000000000 */
[----:B-1----:R-:W-:Y:S02]  /*478f0*/  FADD R13, R21, -R2 ;  /* 0x80000002150d7221 */ /* 0x002fe40000000000 */
[----:B------:R-:W-:Y:S01]  /*47900*/  FMUL R14, R14, 1.4426950216293334961 ;  /* 0x3fb8aa3b0e0e7820 */ /* 0x000fe20000400000 */
[----:B------:R0:W-:Y:S05]  /*47910*/  STL [R1+0xfc], R15 ;  /* 0x0000fc0f01007387 */ /* 0x0001ea0000100800 */
[----:B------:R-:W1:Y:S01]  /*47920*/  MUFU.EX2 R14, R14 ;  /* 0x0000000e000e7308 */ /* 0x000e620000000800 */
[----:B------:R-:W4:Y:S01]  /*47930*/  LDL.LU R21, [R1+0xa4] ;  /* 0x0000a40001157983 */ /* 0x000f220000300800 */
[----:B------:R-:W-:-:S06]  /*47940*/  FMUL R13, R13, 1.4426950216293334961 ;  /* 0x3fb8aa3b0d0d7820 */ /* 0x000fcc0000400000 */
[----:B0-----:R0:W0:Y:S01]  /*47950*/  MUFU.EX2 R15, R13 ;  /* 0x0000000d000f7308 */ /* 0x0010220000000800 */
[----:B-1----:R1:W-:Y:S01]  /*47960*/  STL [R1+0xf0], R14 ;  /* 0x0000f00e01007387 */ /* 0x0023e20000100800 */
[----:B0-----:R-:W-:-:S03]  /*47970*/  FADD R13, R22, -R2 ;  /* 0x80000002160d7221 */ /* 0x001fc60000000000 */
[----:B------:R0:W-:Y:S01]  /*47980*/  STL [R1+0xec], R15 ;  /* 0x0000ec0f01007387 */ /* 0x0001e20000100800 */
[----:B-1----:R-:W-:-:S03]  /*47990*/  FADD R14, R23, -R2 ;  /* 0x80000002170e7221 */ /* 0x002fc60000000000 */
[----:B------:R-:W4:Y:S01]  /*479a0*/  LDL.LU R22, [R1+0x88] ;  /* 0x0000880001167983 */ /* 0x000f220000300800 */
[----:B------:R-:W-:-:S06]  /*479b0*/  FMUL R14, R14, 1.4426950216293334961 ;  /* 0x3fb8aa3b0e0e7820 */ /* 0x000fcc0000400000 */
[----:B------:R-:W1:Y:S01]  /*479c0*/  MUFU.EX2 R14, R14 ;  /* 0x0000000e000e7308 */ /* 0x000e620000000800 */
[----:B------:R-:W0:Y:S01]  /*479d0*/  S2R R24, SR_TID.X ;  /* 0x0000000000187919 */ /* 0x000e220000002100 */
[----:B------:R-:W-:Y:S02]  /*479e0*/  FMUL R13, R13, 1.4426950216293334961 ;  /* 0x3fb8aa3b0d0d7820 */ /* 0x000fe40000400000 */
[----:B------:R-:W-:-:S04]  /*479f0*/  FADD R10, R10, -R2 ;  /* 0x800000020a0a7221 */ /* 0x000fc80000000000 */
[----:B------:R3:W0:Y:S01]  /*47a00*/  MUFU.EX2 R2, R13 ;  /* 0x0000000d00027308 */ /* 0x0006220000000800 */
[----:B------:R-:W-:Y:S01]  /*47a10*/  FMUL R10, R10, 1.4426950216293334961 ;  /* 0x3fb8aa3b0a0a7820 */ /* 0x000fe20000400000 */
[----:B-1----:R1:W-:Y:S04]  /*47a20*/  STL [R1+0xd8], R14 ;  /* 0x0000d80e01007387 */ /* 0x0023e80000100800 */
[----:B------:R-:W4:Y:S02]  /*47a30*/  LDL.LU R29, [R1+0x78] ;  /* 0x00007800011d7983 */ /* 0x000f240000300800 */
[----:B------:R0:W0:Y:S01]  /*47a40*/  MUFU.EX2 R28, R10 ;  /* 0x0000000a001c7308 */ /* 0x0000220000000800 */
[----:B--2---:R-:W-:-:S05]  /*47a50*/  FMNMX R23, R12, R0, !PT ;  /* 0x000000000c177209 */ /* 0x004fca0007800000 */
[----:B---3--:R-:W-:-:S04]  /*47a60*/  FADD R13, R26, -R23 ;  /* 0x800000171a0d7221 */ /* 0x008fc80000000000 */
[----:B0-----:R-:W-:-:S04]  /*47a70*/  FMUL R10, R13, 1.4426950216293334961 ;  /* 0x3fb8aa3b0d0a7820 */ /* 0x001fc80000400000 */
[----:B------:R-:W0:Y:S01]  /*47a80*/  MUFU.EX2 R15, R10 ;  /* 0x0000000a000f7308 */ /* 0x000e220000000800 */
[----:B------:R-:W-:Y:S02]  /*47a90*/  SHF.R.U32.HI R0, RZ, 0x2, R24 ;  /* 0x00000002ff007819 */ /* 0x000fe40000011618 */
[----:B------:R-:W2:Y:S04]  /*47aa0*/  LDL.LU R24, [R1+0x60] ;  /* 0x0000600001187983 */ /* 0x000ea80000300800 */
[----:B------:R3:W-:Y:S01]  /*47ab0*/  STL [R1+0xd4], R2 ;  /* 0x0000d40201007387 */ /* 0x0007e20000100800 */
[----:B----4-:R-:W-:-:S03]  /*47ac0*/  FADD R13, R25, -R23 ;  /* 0x80000017190d7221 */ /* 0x010fc60000000000 */
[----:B------:R-:W-:Y:S04]  /*47ad0*/  STL [R1+0x740], R23 ;  /* 0x0007401701007387 */ /* 0x000fe80000100800 */
[----:B------:R-:W-:Y:S04]  /*47ae0*/  STL [R1+0xd0], R28 ;  /* 0x0000d01c01007387 */ /* 0x000fe80000100800 */
[----:B------:R-:W-:Y:S04]  /*47af0*/  STL [R1+0x2f8c], R28 ;  /* 0x002f8c1c01007387 */ /* 0x000fe80000100800 */
[----:B------:R-:W4:Y:S04]  /*47b00*/  LDL.LU R27, [R1+0x10] ;  /* 0x00001000011b7983 */ /* 0x000f280000300800 */
[----:B------:R-:W4:Y:S04]  /*47b10*/  LDL.LU R25, [R1+0xc] ;  /* 0x00000c0001197983 */ /* 0x000f280000300800 */
[----:B0-----:R-:W-:Y:S04]  /*47b20*/  STL [R1+0xbc], R15 ;  /* 0x0000bc0f01007387 */ /* 0x001fe80000100800 */
[----:B-1----:R-:W4:Y:S01]  /*47b30*/  LDL R14, [R1+0x7e0] ;  /* 0x0007e000010e7983 */ /* 0x002f220000100800 */
[----:B------:R-:W-:Y:S01]  /*47b40*/  SGXT.U32 R0, R0, 0x3 ;  /* 0x000000030000781a */ /* 0x000fe20000000000 */
[----:B------:R-:W-:-:S02]  /*47b50*/  FMUL R10, R13, 1.4426950216293334961 ;  /* 0x3fb8aa3b0d0a7820 */ /* 0x000fc40000400000 */
[--C-:B------:R-:W-:Y:S01]  /*47b60*/  FADD R13, R20, -R23.reuse ;  /* 0x80000017140d7221 */ /* 0x100fe20000000000 */
[----:B------:R-:W-:Y:S01]  /*47b70*/  LOP3.LUT R0, R0, 0x10, RZ, 0xfc, !PT ;  /* 0x0000001000007812 */ /* 0x000fe200078efcff */
[----:B------:R0:W1:Y:S01]  /*47b80*/  MUFU.EX2 R20, R10 ;  /* 0x0000000a00147308 */ /* 0x0000620000000800 */
[----:B---3--:R-:W3:Y:S04]  /*47b90*/  LDL.LU R2, [R1+0x10c] ;  /* 0x00010c0001027983 */ /* 0x008ee80000300800 */
[----:B------:R1:W4:Y:S01]  /*47ba0*/  LDS R12, [R0.X16] ;  /* 0x00000000000c7984 */ /* 0x000322000000c800 */
[----:B0-----:R-:W-:Y:S02]  /*47bb0*/  FMUL R10, R13, 1.4426950216293334961 ;  /* 0x3fb8aa3b0d0a7820 */ /* 0x001fe40000400000 */
[----:B------:R-:W-:-:S02]  /*47bc0*/  FADD R13, R21, -R23 ;  /* 0x80000017150d7221 */ /* 0x000fc40000000000 */
[----:B------:R0:W1:Y:S02]  /*47bd0*/  MUFU.EX2 R21, R10 ;  /* 0x0000000a00157308 */ /* 0x0000640000000800 */
[----:B0-----:R-:W-:Y:S02]  /*47be0*/  FMUL R10, R13, 1.4426950216293334961 ;  /* 0x3fb8aa3b0d0a7820 */ /* 0x001fe40000400000 */
[----:B------:R-:W-:-:S04]  /*47bf0*/  FADD R13, R22, -R23 ;  /* 0x80000017160d7221 */ /* 0x000fc80000000000 */
[----:B------:R0:W1:Y:S02]  /*47c00*/  MUFU.EX2 R22, R10 ;  /* 0x0000000a00167308 */ /* 0x0000640000000800 */
[----:B0-----:R-:W-:Y:S02]  /*47c10*/  FMUL R10, R13, 1.4426950216293334961 ;  /* 0x3fb8aa3b0d0a7820 */ /* 0x001fe40000400000 */
[----:B------:R-:W-:-:S04]  /*47c20*/  FADD R13, R29, -R23 ;  /* 0x800000171d0d7221 */ /* 0x000fc80000000000 */
[----:B-1----:R0:W1:Y:S01]  /*47c30*/  MUFU.EX2 R0, R10 ;  /* 0x0000000a00007308 */ /* 0x0020620000000800 */
[----:B------:R-:W-:Y:S04]  /*47c40*/  STL [R1+0xb0], R20 ;  /* 0x0000b01401007387 */ /* 0x000fe80000100800 */
[----:B------:R-:W3:Y:S01]  /*47c50*/  LDL.LU R26, [R1+0xe4] ;  /* 0x0000e400011a7983 */ /* 0x000ee20000300800 */
[----:B0-----:R-:W-:-:S03]  /*47c60*/  FMUL R10, R13, 1.4426950216293334961 ;  /* 0x3fb8aa3b0d0a7820 */ /* 0x001fc60000400000 */
[----:B------:R-:W-:Y:S04]  /*47c70*/  STL [R1+0xc8], R21 ;  /* 0x0000c81501007387 */ /* 0x000fe80000100800 */
[----:B------:R-:W3:Y:S01]  /*47c80*/  LDL.LU R29, [R1+0x84] ;  /* 0x00008400011d7983 */ /* 0x000ee20000300800 */
[----:B------:R-:W0:Y:S03]  /*47c90*/  MUFU.EX2 R10, R10 ;  /* 0x0000000a000a7308 */ /* 0x000e260000000800 */
[----:B------:R-:W-:Y:S04]  /*47ca0*/  STL [R1+0xb8], R22 ;  /* 0x0000b81601007387 */ /* 0x000fe80000100800 */
[----:B-1----:R1:W-:Y:S04]  /*47cb0*/  STL [R1+0xb4], R0 ;  /* 0x0000b40001007387 */ /* 0x0023e80000100800 */
[----:B-1----:R-:W1:Y:S01]  /*47cc0*/  S2R R0, SR_TID.X ;  /* 0x0000000000007919 */ /* 0x002e620000002100 */
[----:B------:R-:W-:-:S04]  /*47cd0*/  FADD R11, R11, -R23 ;  /* 0x800000170b0b7221 */ /* 0x000fc80000000000 */
[----:B------:R-:W-:Y:S01]  /*47ce0*/  FMUL R11, R11, 1.4426950216293334961 ;  /* 0x3fb8aa3b0b0b7820 */ /* 0x000fe20000400000 */
[----:B-1----:R-:W-:-:S04]  /*47cf0*/  SHF.R.U32.HI R0, RZ, 0x2, R0 ;  /* 0x00000002ff007819 */ /* 0x002fc80000011600 */
[----:B------:R-:W-:-:S04]  /*47d00*/  SGXT.U32 R0, R0, 0x3 ;  /* 0x000000030000781a */ /* 0x000fc80000000000 */
[----:B------:R-:W-:Y:S01]  /*47d10*/  LOP3.LUT R0, R0, 0x18, RZ, 0xfc, !PT ;  /* 0x0000001800007812 */ /* 0x000fe200078efcff */
[----:B--2---:R-:W-:Y:S02]  /*47d20*/  FADD R13, R24, -R23 ;  /* 0x80000017180d7221 */ /* 0x004fe40000000000 */
[----:B------:R-:W2:Y:S04]  /*47d30*/  LDL.LU R24, [R1+0x70] ;  /* 0x0000700001187983 */ /* 0x000ea80000300800 */
[----:B0-----:R0:W-:Y:S04]  /*47d40*/  STL [R1+0xac], R10 ;  /* 0x0000ac0a01007387 */ /* 0x0011e80000100800 */
[----:B------:R-:W2:Y:S01]  /*47d50*/  LDL.LU R23, [R1+0x3c] ;  /* 0x00003c0001177983 */ /* 0x000ea20000300800 */
[----:B0-----:R-:W-:Y:S01]  /*47d60*/  FMUL R10, R13, 1.4426950216293334961 ;  /* 0x3fb8aa3b0d0a7820 */ /* 0x001fe20000400000 */
[----:B----4-:R-:W-:-:S03]  /*47d70*/  FMNMX R28, R12, R14, !PT ;  /* 0x0000000e0c1c7209 */ /* 0x010fc60007800000 */
[----:B------:R0:W1:Y:S02]  /*47d80*/  MUFU.EX2 R12, R10 ;  /* 0x0000000a000c7308 */ /* 0x0000640000000800 */
[----:B------:R-:W-:Y:S04]  /*47d90*/  STL [R1+0x73c], R28 ;  /* 0x00073c1c01007387 */ /* 0x000fe80000100800 */
[----:B0-----:R-:W0:Y:S04]  /*47da0*/  LDS R10, [R0.X16] ;  /* 0x00000000000a7984 */ /* 0x001e28000000c800 */
[----:B-1----:R1:W-:Y:S02]  /*47db0*/  STL [R1+0xa8], R12 ;  /* 0x0000a80c01007387 */ /* 0x0023e40000100800 */
[----:B-1----:R-:W-:-:S02]  /*47dc0*/  FADD R12, R27, -R28 ;  /* 0x8000001c1b0c7221 */ /* 0x002fc40000000000 */
[----:B------:R1:W4:Y:S02]  /*47dd0*/  MUFU.EX2 R27, R11 ;  /* 0x0000000b001b7308 */ /* 0x0003240000000800 */
[----:B-1----:R-:W-:-:S06]  /*47de0*/  FMUL R11, R12, 1.4426950216293334961 ;  /* 0x3fb8aa3b0c0b7820 */ /* 0x002fcc0000400000 */
[----:B------:R-:W1:Y:S01]  /*47df0*/  MUFU.EX2 R0, R11 ;  /* 0x0000000b00007308 */ /* 0x000e620000000800 */
[--C-:B------:R-:W-:Y:S02]  /*47e00*/  FADD R12, R25, -R28.reuse ;  /* 0x8000001c190c7221 */ /* 0x100fe40000000000 */
[----:B------:R-:W2:Y:S02]  /*47e10*/  LDL.LU R25, [R1+0x8] ;  /* 0x0000080001197983 */ /* 0x000ea40000300800 */
[----:B------:R-:W-:Y:S02]  /*47e20*/  FMUL R12, R12, 1.4426950216293334961 ;  /* 0x3fb8aa3b0c0c7820 */ /* 0x000fe40000400000 */
[----:B----4-:R-:W-:Y:S04]  /*47e30*/  STL [R1+0xa4], R27 ;  /* 0x0000a41b01007387 */ /* 0x010fe80000100800 */
[----:B-1----:R1:W-:Y:S02]  /*47e40*/  STL [R1+0x88], R0 ;  /* 0x0000880001007387 */ /* 0x0023e40000100800 */
[----:B-1----:R-:W1:Y:S02]  /*47e50*/  MUFU.EX2 R0, R12 ;  /* 0x0000000c00007308 */ /* 0x002e640000000800 */
[----:B-1----:R1:W-:Y:S04]  /*47e60*/  STL [R1+0x78], R0 ;  /* 0x0000780001007387 */ /* 0x0023e80000100800 */
[----:B------:R-:W0:Y:S04]  /*47e70*/  LDL R13, [R1+0x7e4] ;  /* 0x0007e400010d7983 */ /* 0x000e280000100800 */
[----:B------:R-:W4:Y:S04]  /*47e80*/  LDL.LU R14, [R1+0x130] ;  /* 0x00013000010e7983 */ /* 0x000f280000300800 */
[----:B-1----:R-:W4:Y:S01]  /*47e90*/  LDL.LU R0, [R1+0x108] ;  /* 0x0001080001007983 */ /* 0x002f220000300800 */
[----:B---3--:R-:W-:-:S04]  /*47ea0*/  FADD R11, R2, -R28 ;  /* 0x8000001c020b7221 */ /* 0x008fc80000000000 */
[----:B------:R-:W-:Y:S02]  /*47eb0*/  FMUL R12, R11, 1.4426950216293334961 ;  /* 0x3fb8aa3b0b0c7820 */ /* 0x000fe40000400000 */
[--C-:B------:R-:W-:Y:S02]  /*47ec0*/  FADD R11, R26, -R28.reuse ;  /* 0x8000001c1a0b7221 */ /* 0x100fe40000000000 */
[----:B------:R1:W3:Y:S02]  /*47ed0*/  MUFU.EX2 R26, R12 ;  /* 0x0000000c001a7308 */ /* 0x0002e40000000800 */
[----:B------:R-:W-:Y:S02]  /*47ee0*/  FMUL R11, R11, 1.4426950216293334961 ;  /* 0x3fb8aa3b0b0b7820 */ /* 0x000fe40000400000 */
[----:B-1----:R-:W-:-:S04]  /*47ef0*/  FADD R12, R29, -R28 ;  /* 0x8000001c1d0c7221 */ /* 0x002fc80000000000 */
[----:B------:R1:W3:Y:S02]  /*47f00*/  MUFU.EX2 R2, R11 ;  /* 0x0000000b00027308 */ /* 0x0002e40000000800 */
[----:B-1----:R-:W-:Y:S01]  /*47f10*/  FMUL R11, R12, 1.4426950216293334961 ;  /* 0x3fb8aa3b0c0b7820 */ /* 0x002fe20000400000 */
[----:B---3--:R-:W-:Y:S04]  /*47f20*/  STL [R1+0xa0], R26 ;  /* 0x0000a01a01007387 */ /* 0x008fe80000100800 */
[----:B------:R-:W-:Y:S04]  /*47f30*/  STL [R1+0x2f88], R26 ;  /* 0x002f881a01007387 */ /* 0x000fe80000100800 */
[----:B------:R1:W-:Y:S04]  /*47f40*/  STL [R1+0x9c], R2 ;  /* 0x00009c0201007387 */ /* 0x0003e80000100800 */
[----:B-1----:R-:W3:Y:S01]  /*47f50*/  LDL.LU R2, [R1+0xe0] ;  /* 0x0000e00001027983 */ /* 0x002ee20000300800 */
[----:B--2---:R-:W-:-:S02]  /*47f60*/  FADD R12, R24, -R28 ;  /* 0x8000001c180c7221 */ /* 0x004fc40000000000 */
[----:B------:R1:W2:Y:S02]  /*47f70*/  MUFU.EX2 R24, R11 ;  /* 0x0000000b00187308 */ /* 0x0002a40000000800 */
[----:B-1----:R-:W-:Y:S02]  /*47f80*/  FMUL R11, R12, 1.4426950216293334961 ;  /* 0x3fb8aa3b0c0b7820 */ /* 0x002fe40000400000 */
[----:B------:R-:W-:Y:S01]  /*47f90*/  FADD R12, R23, -R28 ;  /* 0x8000001c170c7221 */ /* 0x000fe20000000000 */
[----:B--2---:R1:W-:Y:S03]  /*47fa0*/  STL [R1+0x98], R24 ;  /* 0x0000981801007387 */ /* 0x0043e60000100800 */
[----:B------:R2:W2:Y:S01]  /*47fb0*/  MUFU.EX2 R26, R11 ;  /* 0x0000000b001a7308 */ /* 0x0004a20000000800 */
[----:B------:R-:W3:Y:S04]  /*47fc0*/  LDL.LU R29, [R1+0x7c] ;  /* 0x00007c00011d7983 */ /* 0x000ee80000300800 */
[----:B-1----:R-:W1:Y:S01]  /*47fd0*/  S2R R24, SR_TID.X ;  /* 0x0000000000187919 */ /* 0x002e620000002100 */
[----:B--2---:R-:W-:-:S06]  /*47fe0*/  FMUL R11, R12, 1.4426950216293334961 ;  /* 0x3fb8aa3b0c0b7820 */ /* 0x004fcc0000400000 */
[----:B------:R-:W2:Y:S01]  /*47ff0*/  MUFU.EX2 R11, R11 ;  /* 0x0000000b000b7308 */ /* 0x000ea20000000800 */
[----:B------:R-:W-:Y:S01]  /*48000*/  STL [R1+0x94], R26 ;  /* 0x0000941a01007387 */ /* 0x000fe20000100800 */
[----:B------:R-:W-:Y:S01]  /*48010*/  FADD R12, R16, -R28 ;  /* 0x8000001c100c7221 */ /* 0x000fe20000000000 */
[----:B0-----:R-:W-:Y:S02]  /*48020*/  FMNMX R23, R10, R13, !PT ;  /* 0x0000000d0a177209 */ /* 0x001fe40007800000 */
[----:B-1----:R-:W-:Y:S02]  /*48030*/  SHF.R.U32.HI R13, RZ, 0x2, R24 ;  /* 0x00000002ff0d7819 */ /* 0x002fe40000011618 */
[----:B------:R-:W3:Y:S04]  /*48040*/  LDL.LU R24, [R1+0x38] ;  /* 0x0000380001187983 */ /* 0x000ee80000300800 */
[----:B------:R-:W-:Y:S04]  /*48050*/  STL [R1+0x738], R23 ;  /* 0x0007381701007387 */ /* 0x000fe80000100800 */
[----:B--2---:R0:W-:Y:S02]  /*48060*/  STL [R1+0x90], R11 ;  /* 0x0000900b01007387 */ /* 0x0041e40000100800 */
[----:B0-----:R-:W-:-:S02]  /*48070*/  FMUL R11, R12, 1.4426950216293334961 ;  /* 0x3fb8aa3b0c0b7820 */ /* 0x001fc40000400000 */
[----:B------:R-:W-:Y:S02]  /*48080*/  FADD R12, R25, -R23 ;  /* 0x80000017190c7221 */ /* 0x000fe40000000000 */
[----:B------:R0:W1:Y:S02]  /*48090*/  MUFU.EX2 R25, R11 ;  /* 0x0000000b00197308 */ /* 0x0000640000000800 */
[----:B0-----:R-:W-:-:S06]  /*480a0*/  FMUL R11, R12, 1.4426950216293334961 ;  /* 0x3fb8aa3b0c0b7820 */ /* 0x001fcc0000400000 */
[----:B------:R-:W0:Y:S01]  /*480b0*/  MUFU.EX2 R11, R11 ;  /* 0x0000000b000b7308 */ /* 0x000e220000000800 */
[----:B-1----:R-:W-:Y:S04]  /*480c0*/  STL [R1+0x8c], R25 ;  /* 0x00008c1901007387 */ /* 0x002fe80000100800 */
[----:B------:R-:W-:Y:S01]  /*480d0*/  STL [R1+0x2f50], R25 ;  /* 0x002f501901007387 */ /* 0x000fe20000100800 */
[----:B------:R-:W-:-:S03]  /*480e0*/  FADD R5, R5, -R23 ;  /* 0x8000001705057221 */ /* 0x000fc60000000000 */
[----:B0-----:R0:W-:Y:S04]  /*480f0*/  STL [R1+0x60], R11 ;  /* 0x0000600b01007387 */ /* 0x0011e80000100800 */
[----:B------:R-:W2:Y:S01]  /*48100*/  LDL R12, [R1+0x7e8] ;  /* 0x0007e800010c7983 */ /* 0x000ea20000100800 */
[----:B0-----:R-:W-:Y:S02]  /*48110*/  FMUL R11, R5, 1.4426950216293334961 ;  /* 0x3fb8aa3b050b7820 */ /* 0x001fe40000400000 */
[----:B----4-:R-:W-:Y:S02]  /*48120*/  FADD R5, R14, -R23 ;  /* 0x800000170e057221 */ /* 0x010fe40000000000 */
[----:B------:R0:W-:Y:S01]  /*48130*/  MUFU.EX2 R26, R11 ;  /* 0x0000000b001a7308 */ /* 0x0001e20000000800 */
[----:B------:R-:W4:Y:S01]  /*48140*/  LDL.LU R14, [R1+0x138] ;  /* 0x00013800010e7983 */ /* 0x000f220000300800 */
[----:B0-----:R-:W-:-:S02]  /*48150*/  FMUL R11, R5, 1.4426950216293334961 ;  /* 0x3fb8aa3b050b7820 */ /* 0x001fc40000400000 */
[----:B------:R-:W-:-:S04]  /*48160*/  FADD R5, R0, -R23 ;  /* 0x8000001700057221 */ /* 0x000fc80000000000 */
[----:B------:R-:W0:Y:S02]  /*48170*/  MUFU.EX2 R0, R11 ;  /* 0x0000000b00007308 */ /* 0x000e240000000800 */
[----:B0-----:R0:W-:Y:S04]  /*48180*/  STL [R1+0x84], R0 ;  /* 0x0000840001007387 */ /* 0x0011e80000100800 */
[----:B0-----:R-:W4:Y:S01]  /*48190*/  LDL.LU R0, [R1+0x118] ;  /* 0x0001180001007983 */ /* 0x001f220000300800 */
[----:B------:R-:W-:Y:S01]  /*481a0*/  SGXT.U32 R13, R13, 0x3 ;  /* 0x000000030d0d781a */ /* 0x000fe20000000000 */
[----:B------:R-:W-:-:S03]  /*481b0*/  FMUL R11, R5, 1.4426950216293334961 ;  /* 0x3fb8aa3b050b7820 */ /* 0x000fc60000400000 */
[----:B------:R-:W-:Y:S01]  /*481c0*/  LOP3.LUT R13, R13, 0x20, RZ, 0xfc, !PT ;  /* 0x000000200d0d7812 */ /* 0x000fe200078efcff */
[----:B---3--:R-:W-:Y:S02]  /*481d0*/  FADD R5, R2, -R23 ;  /* 0x8000001702057221 */ /* 0x008fe40000000000 */
[----:B------:R-:W0:Y:S02]  /*481e0*/  MUFU.EX2 R2, R11 ;  /* 0x0000000b00027308 */ /* 0x000e240000000800 */
[----:B------:R-:W2:Y:S04]  /*481f0*/  LDS R10, [R13.X16] ;  /* 0x000000000d0a7984 */ /* 0x000ea8000000c800 */
[----:B------:R-:W-:Y:S01]  /*48200*/  STL [R1+0x5c], R26 ;  /* 0x00005c1a01007387 */ /* 0x000fe20000100800 */
[----:B------:R-:W-:-:S03]  /*48210*/  FMUL R5, R5, 1.4426950216293334961 ;  /* 0x3fb8aa3b05057820 */ /* 0x000fc60000400000 */
[----:B0-----:R0:W-:Y:S04]  /*48220*/  STL [R1+0x80], R2 ;  /* 0x0000800201007387 */ /* 0x0011e80000100800 */
[----:B0-----:R-:W3:Y:S01]  /*48230*/  LDL.LU R2, [R1+0x104] ;  /* 0x0001040001027983 */ /* 0x001ee20000300800 */
[----:B------:R-:W0:Y:S03]  /*48240*/  MUFU.EX2 R13, R5 ;  /* 0x00000005000d7308 */ /* 0x000e260000000800 */
[----:B0-----:R-:W-:Y:S01]  /*48250*/  STL [R1+0x7c], R13 ;  /* 0x00007c0d01007387 */ /* 0x001fe20000100800 */
[----:B------:R-:W-:-:S03]  /*48260*/  FADD R11, R29, -R23 ;  /* 0x800000171d0b7221 */ /* 0x000fc60000000000 */
[----:B------:R-:W3:Y:S01]  /*48270*/  LDL.LU R29, [R1+0xe8] ;  /* 0x0000e800011d7983 */ /* 0x000ee20000300800 */
[----:B------:R-:W-:-:S06]  /*48280*/  FMUL R5, R11, 1.4426950216293334961 ;  /* 0x3fb8aa3b0b057820 */ /* 0x000fcc0000400000 */
[----:B------:R-:W0:Y:S02]  /*48290*/  MUFU.EX2 R5, R5 ;  /* 0x0000000500057308 */ /* 0x000e240000000800 */
[----:B0-----:R0:W-:Y:S01]  /*482a0*/  STL [R1+0x74], R5 ;  /* 0x0000740501007387 */ /* 0x0011e20000100800 */
[----:B------:R-:W-:-:S03]  /*482b0*/  FADD R11, R24, -R23 ;  /* 0x80000017180b7221 */ /* 0x000fc60000000000 */
[----:B------:R-:W1:Y:S01]  /*482c0*/  S2R R24, SR_TID.X ;  /* 0x0000000000187919 */ /* 0x000e620000002100 */
[----:B0-----:R-:W-:-:S04]  /*482d0*/  FMUL R5, R11, 1.4426950216293334961 ;  /* 0x3fb8aa3b0b057820 */ /* 0x001fc80000400000 */
[----:B------:R0:W0:Y:S01]  /*482e0*/  MUFU.EX2 R11, R5 ;  /* 0x00000005000b7308 */ /* 0x0000220000000800 */
[----:B-1----:R-:W-:-:S04]  /*482f0*/  SHF.R.U32.HI R13, RZ, 0x2, R24 ;  /* 0x00000002ff0d7819 */ /* 0x002fc80000011618 */
[----:B------:R-:W-:Y:S02]  /*48300*/  SGXT.U32 R13, R13, 0x3 ;  /* 0x000000030d0d781a */ /* 0x000fe40000000000 */
[----:B--2---:R-:W-:Y:S01]  /*48310*/  FMNMX R12, R10, R12, !PT ;  /* 0x0000000c0a0c7209 */ /* 0x004fe20007800000 */
[----:B------:R-:W-:Y:S01]  /*48320*/  FADD R10, R17, -R23 ;  /* 0x80000017110a7221 */ /* 0x000fe20000000000 */
[----:B------:R-:W-:Y:S01]  /*48330*/  LOP3.LUT R13, R13, 0x28, RZ, 0xfc, !PT ;  /* 0x000000280d0d7812 */ /* 0x000fe200078efcff */
[----:B------:R-:W2:Y:S02]  /*48340*/  LDL.LU R23, [R1+0x34] ;  /* 0x0000340001177983 */ /* 0x000ea40000300800 */
[--C-:B------:R-:W-:Y:S02]  /*48350*/  FADD R4, R4, -R12.reuse ;  /* 0x8000000c04047221 */ /* 0x100fe40000000000 */
[----:B------:R-:W-:Y:S01]  /*48360*/  FADD R3, R3, -R12 ;  /* 0x8000000c03037221 */ /* 0x000fe20000000000 */
[----:B0-----:R0:W1:Y:S01]  /*48370*/  LDS R5, [R13.X16] ;  /* 0x000000000d057984 */ /* 0x001062000000c800 */
[----:B------:R-:W-:-:S02]  /*48380*/  FMUL R4, R4, 1.4426950216293334961 ;  /* 0x3fb8aa3b04047820 */ /* 0x000fc40000400000 */
[----:B------:R-:W-:Y:S02]  /*48390*/  FMUL R10, R10, 1.4426950216293334961 ;  /* 0x3fb8aa3b0a0a7820 */ /* 0x000fe40000400000 */
[----:B------:R0:W-:Y:S08]  /*483a0*/  MUFU.EX2 R25, R4 ;  /* 0x0000000400197308 */ /* 0x0001f00000000800 */
[----:B------:R-:W4:Y:S01]  /*483b0*/  MUFU.EX2 R24, R10 ;  /* 0x0000000a00187308 */ /* 0x000f220000000800 */
[----:B0-----:R-:W-:-:S07]  /*483c0*/  FMUL R4, R3, 1.4426950216293334961 ;  /* 0x3fb8aa3b03047820 */ /* 0x001fce0000400000 */
[----:B------:R0:W1:Y:S01]  /*483d0*/  MUFU.EX2 R10, R4 ;  /* 0x00000004000a7308 */ /* 0x0000620000000800 */
[----:B------:R-:W-:Y:S01]  /*483e0*/  STL [R1+0x734], R12 ;  /* 0x0007340c01007387 */ /* 0x000fe20000100800 */
[----:B----4-:R-:W-:-:S03]  /*483f0*/  FADD R3, R14, -R12 ;  /* 0x8000000c0e037221 */ /* 0x010fc60000000000 */
[----:B------:R-:W-:Y:S04]  /*48400*/  STL [R1+0x70], R11 ;  /* 0x0000700b01007387 */ /* 0x000fe80000100800 */
[----:B------:R-:W-:Y:S01]  /*48410*/  STL [R1+0x6c], R24 ;  /* 0x00006c1801007387 */ /* 0x000fe20000100800 */
[----:B0-----:R-:W-:-:S03]  /*48420*/  FMUL R4, R3, 1.4426950216293334961 ;  /* 0x3fb8aa3b03047820 */ /* 0x001fc60000400000 */
[----:B------:R-:W-:Y:S04]  /*48430*/  STL [R1+0x2f54], R24 ;  /* 0x002f541801007387 */ /* 0x000fe80000100800 */
[----:B------:R-:W-:Y:S01]  /*48440*/  STL [R1+0x44], R25 ;  /* 0x0000441901007387 */ /* 0x000fe20000100800 */
[----:B------:R-:W-:-:S03]  /*48450*/  FADD R3, R0, -R12 ;  /* 0x8000000c00037221 */ /* 0x000fc60000000000 */
[----:B-1----:R-:W-:Y:S04]  /*48460*/  STL [R1+0x3c], R10 ;  /* 0x00003c0a01007387 */ /* 0x002fe80000100800 */
[----:B------:R-:W4:Y:S04]  /*48470*/  LDL.LU R13, [R1+0x13c] ;  /* 0x00013c00010d7983 */ /* 0x000f280000300800 */
[----:B------:R-:W4:Y:S04]  /*48480*/  LDL R0, [R1+0x7ec] ;  /* 0x0007ec0001007983 */ /* 0x000f280000100800 */
[----:B------:R-:W4:Y:S01]  /*48490*/  LDL.LU R28, [R1+0x134] ;  /* 0x00013400011c7983 */ /* 0x000f220000300800 */
[----:B------:R-:W0:Y:S03]  /*484a0*/  MUFU.EX2 R4, R4 ;  /* 0x0000000400047308 */ /* 0x000e260000000800 */
[----:B0-----:R0:W-:Y:S04]  /*484b0*/  STL [R1+0x68], R4 ;  /* 0x0000680401007387 */ /* 0x0011e80000100800 */
[----:B------:R-:W4:Y:S01]  /*484c0*/  LDL.LU R14, [R1+0x114] ;  /* 0x00011400010e7983 */ /* 0x000f220000300800 */
[----:B0-----:R-:W-:-:S02]  /*484d0*/  FMUL R4, R3, 1.4426950216293334961 ;  /* 0x3fb8aa3b03047820 */ /* 0x001fc40000400000 */
[--C-:B---3--:R-:W-:Y:S02]  /*484e0*/  FADD R3, R2, -R12.reuse ;  /* 0x8000000c02037221 */ /* 0x108fe40000000000 */
[----:B------:R0:W1:Y:S02]  /*484f0*/  MUFU.EX2 R2, R4 ;  /* 0x0000000400027308 */ /* 0x0000640000000800 */
[----:B0-----:R-:W-:Y:S01]  /*48500*/  FMUL R4, R3, 1.4426950216293334961 ;  /* 0x3fb8aa3b03047820 */ /* 0x001fe20000400000 */
[----:B-1----:R0:W-:Y:S05]  /*48510*/  STL [R1+0x64], R2 ;  /* 0x0000640201007387 */ /* 0x0021ea0000100800 */
[----:B0-----:R-:W0:Y:S01]  /*48520*/  MUFU.EX2 R2, R4 ;  /* 0x0000000400027308 */ /* 0x001e220000000800 */
[----:B------:R-:W-:-:S02]  /*48530*/  FADD R3, R29, -R12 ;  /* 0x8000000c1d037221 */ /* 0x000fc40000000000 */
[----:B------:R-:W3:Y:S04]  /*48540*/  LDL.LU R29, [R1+0x110] ;  /* 0x00011000011d7983 */ /* 0x000ee80000300800 */
[----:B0-----:R0:W-:Y:S04]  /*48550*/  STL [R1+0x58], R2 ;  /* 0x0000580201007387 */ /* 0x0011e80000100800 */
[----:B0-----:R-:W0:Y:S01]  /*48560*/  S2R R2, SR_TID.X ;  /* 0x0000000000027919 */ /* 0x001e220000002100 */
[----:B------:R-:W-:-:S04]  /*48570*/  FMUL R3, R3, 1.4426950216293334961 ;  /* 0x3fb8aa3b03037820 */ /* 0x000fc80000400000 */
[----:B------:R1:W0:Y:S02]  /*48580*/  MUFU.EX2 R10, R3 ;  /* 0x00000003000a7308 */ /* 0x0002240000000800 */
[----:B0-----:R-:W-:-:S04]  /*48590*/  SHF.R.U32.HI R2, RZ, 0x2, R2 ;  /* 0x00000002ff027819 */ /* 0x001fc80000011602 */
[----:B------:R-:W-:-:S04]  /*485a0*/  SGXT.U32 R2, R2, 0x3 ;  /* 0x000000030202781a */ /* 0x000fc80000000000 */
[----:B------:R-:W-:Y:S01]  /*485b0*/  LOP3.LUT R2, R2, 0x30, RZ, 0xfc, !PT ;  /* 0x0000003002027812 */ /* 0x000fe200078efcff */
[--C-:B--2---:R-:W-:Y:S02]  /*485c0*/  FADD R4, R23, -R12.reuse ;  /* 0x8000000c17047221 */ /* 0x104fe40000000000 */
[----:B------:R-:W2:Y:S02]  /*485d0*/  LDL.LU R23, [R1+0xc0] ;  /* 0x0000c00001177983 */ /* 0x000ea40000300800 */
[----:B-1----:R-:W-:Y:S02]  /*485e0*/  FMUL R3, R4, 1.4426950216293334961 ;  /* 0x3fb8aa3b04037820 */ /* 0x002fe40000400000 */
[----:B------:R-:W-:-:S04]  /*485f0*/  FADD R4, R18, -R12 ;  /* 0x8000000c12047221 */ /* 0x000fc80000000000 */
[----:B------:R-:W-:Y:S01]  /*48600*/  FMUL R4, R4, 1.4426950216293334961 ;  /* 0x3fb8aa3b04047820 */ /* 0x000fe20000400000 */
[----:B------:R-:W-:Y:S01]  /*48610*/  STL [R1+0x54], R10 ;  /* 0x0000540a01007387 */ /* 0x000fe20000100800 */
[----:B----4-:R-:W-:-:S05]  /*48620*/  FMNMX R0, R5, R0, !PT ;  /* 0x0000000005007209 */ /* 0x010fca0007800000 */
[--C-:B------:R-:W-:Y:S01]  /*48630*/  FADD R6, R6, -R0.reuse ;  /* 0x8000000006067221 */ /* 0x100fe20000000000 */
[----:B------:R0:W1:Y:S03]  /*48640*/  MUFU.EX2 R5, R3 ;  /* 0x0000000300057308 */ /* 0x0000660000000800 */
[----:B------:R-:W-:Y:S01]  /*48650*/  FMUL R6, R6, 1.4426950216293334961 ;  /* 0x3fb8aa3b06067820 */ /* 0x000fe20000400000 */
[----:B0-----:R0:W4:Y:S04]  /*48660*/  LDS R3, [R2.X16] ;  /* 0x0000000002037984 */ /* 0x001128000000c800 */
[----:B0-----:R-:W0:Y:S08]  /*48670*/  MUFU.EX2 R2, R4 ;  /* 0x0000000400027308 */ /* 0x001e300000000800 */
[----:B------:R-:W0:Y:S01]  /*48680*/  MUFU.EX2 R4, R6 ;  /* 0x0000000600047308 */ /* 0x000e220000000800 */
[--C-:B------:R-:W-:Y:S01]  /*48690*/  FADD R7, R7, -R0.reuse ;  /* 0x8000000007077221 */ /* 0x100fe20000000000 */
[----:B------:R-:W-:Y:S03]  /*486a0*/  STL [R1+0x730], R0 ;  /* 0x0007300001007387 */ /* 0x000fe60000100800 */
[----:B------:R-:W-:Y:S01]  /*486b0*/  FMUL R7, R7, 1.4426950216293334961 ;  /* 0x3fb8aa3b07077820 */ /* 0x000fe20000400000 */
[----:B-1----:R-:W-:Y:S04]  /*486c0*/  STL [R1+0x50], R5 ;  /* 0x0000500501007387 */ /* 0x002fe80000100800 */
[----:B------:R-:W4:Y:S04]  /*486d0*/  LDL R10, [R1+0x7f0] ;  /* 0x0007f000010a7983 */ /* 0x000f280000100800 */
[----:B0-----:R-:W-:Y:S04]  /*486e0*/  STL [R1+0x4c], R2 ;  /* 0x00004c0201007387 */ /* 0x001fe80000100800 */
[----:B------:R-:W-:Y:S04]  /*486f0*/  STL [R1+0x1c], R4 ;  /* 0x00001c0401007387 */ /* 0x000fe80000100800 */
[----:B------:R0:W-:Y:S02]  /*48700*/  STL [R1+0x2f58], R2 ;  /* 0x002f580201007387 */ /* 0x0001e40000100800 */
[----:B0-----:R-:W0:Y:S01]  /*48710*/  MUFU.EX2 R2, R7 ;  /* 0x0000000700027308 */ /* 0x001e220000000800 */
[----:B------:R-:W-:-:S04]  /*48720*/  FADD R4, R13, -R0 ;  /* 0x800000000d047221 */ /* 0x000fc80000000000 */
[----:B------:R-:W-:Y:S01]  /*48730*/  FMUL R4, R4, 1.4426950216293334961 ;  /* 0x3fb8aa3b04047820 */ /* 0x000fe20000400000 */
[----:B0-----:R0:W-:Y:S01]  /*48740*/  STL [R1+0x18], R2 ;  /* 0x0000180201007387 */ /* 0x0011e20000100800 */
[--C-:B------:R-:W-:Y:S02]  /*48750*/  FADD R5, R28, -R0.reuse ;  /* 0x800000001c057221 */ /* 0x100fe40000000000 */
[----:B0-----:R-:W0:Y:S02]  /*48760*/  MUFU.EX2 R2, R4 ;  /* 0x0000000400027308 */ /* 0x001e240000000800 */
[----:B------:R-:W-:Y:S01]  /*48770*/  FMUL R5, R5, 1.4426950216293334961 ;  /* 0x3fb8aa3b05057820 */ /* 0x000fe20000400000 */
[----:B0-----:R0:W-:Y:S01]  /*48780*/  STL [R1+0x48], R2 ;  /* 0x0000480201007387 */ /* 0x0011e20000100800 */
[----:B------:R-:W-:-:S03]  /*48790*/  FADD R4, R14, -R0 ;  /* 0x800000000e047221 */ /* 0x000fc60000000000 */
[----:B------:R-:W4:Y:S01]  /*487a0*/  LDL.LU R12, [R1+0x154] ;  /* 0x00015400010c7983 */ /* 0x000f220000300800 */
[----:B0-----:R-:W0:Y:S03]  /*487b0*/  MUFU.EX2 R2, R5 ;  /* 0x0000000500027308 */ /* 0x001e260000000800 */
[----:B0-----:R0:W-:Y:S04]  /*487c0*/  STL [R1+0x40], R2 ;  /* 0x0000400201007387 */ /* 0x0011e80000100800 */
[----:B------:R-:W4:Y:S01]  /*487d0*/  LDL.LU R14, [R1+0x150] ;  /* 0x00015000010e7983 */ /* 0x000f220000300800 */
[----:B------:R-:W-:-:S04]  /*487e0*/  FMUL R4, R4, 1.4426950216293334961 ;  /* 0x3fb8aa3b04047820 */ /* 0x000fc80000400000 */
[----:B0-----:R-:W0:Y:S01]  /*487f0*/  MUFU.EX2 R2, R4 ;  /* 0x0000000400027308 */ /* 0x001e220000000800 */
[----:B---3--:R-:W-:-:S04]  /*48800*/  FADD R5, R29, -R0 ;  /* 0x800000001d057221 */ /* 0x008fc80000000000 */
[----:B------:R-:W-:-:S04]  /*48810*/  FMUL R5, R5, 1.4426950216293334961 ;  /* 0x3fb8aa3b05057820 */ /* 0x000fc80000400000 */
[----:B------:R1:W3:Y:S01]  /*48820*/  MUFU.EX2 R24, R5 ;  /* 0x0000000500187308 */ /* 0x0002e20000000800 */
[----:B0-----:R-:W-:Y:S04]  /*48830*/  STL [R1+0x38], R2 ;  /* 0x0000380201007387 */ /* 0x001fe80000100800 */
[----:B------:R-:W4:Y:S01]  /*48840*/  LDL.LU R16, [R1+0x124] ;  /* 0x0001240001107983 */ /* 0x000f220000300800 */
[----:B-1----:R-:W-:-:S03]  /*48850*/  FADD R5, R19, -R0 ;  /* 0x8000000013057221 */ /* 0x002fc60000000000 */
[----:B------:R-:W4:Y:S01]  /*48860*/  LDL.LU R13, [R1+0x11c] ;  /* 0x00011c00010d7983 */ /* 0x000f220000300800 */
[----:B------:R-:W-:-:S03]  /*48870*/  FMUL R5, R5, 1.4426950216293334961 ;  /* 0x3fb8aa3b05057820 */ /* 0x000fc60000400000 */
[----:B---3--:R-:W-:Y:S04]  /*48880*/  STL [R1+0x34], R24 ;  /* 0x0000341801007387 */ /* 0x008fe80000100800 */
[----:B------:R-:W-:Y:S01]  /*48890*/  STL [R1+0x2f5c], R24 ;  /* 0x002f5c1801007387 */ /* 0x000fe20000100800 */
[----:B--2---:R-:W-:-:S03]  /*488a0*/  FADD R4, R23, -R0 ;  /* 0x8000000017047221 */ /* 0x004fc60000000000 */
[----:B------:R-:W0:Y:S01]  /*488b0*/  S2R R23, SR_TID.X ;  /* 0x0000000000177919 */ /* 0x000e220000002100 */
[----:B------:R-:W-:-:S04]  /*488c0*/  FMUL R4, R4, 1.4426950216293334961 ;  /* 0x3fb8aa3b04047820 */ /* 0x000fc80000400000 */
[----:B------:R-:W1:Y:S01]  /*488d0*/  MUFU.EX2 R29, R4 ;  /* 0x00000004001d7308 */ /* 0x000e620000000800 */
[----:B0-----:R-:W-:-:S04]  /*488e0*/  SHF.R.U32.HI R0, RZ, 0x2, R23 ;  /* 0x00000002ff007819 */ /* 0x001fc80000011617 */
[----:B------:R-:W-:-:S04]  /*488f0*/  SGXT.U32 R0, R0, 0x3 ;  /* 0x000000030000781a */ /* 0x000fc80000000000 */
[----:B------:R-:W-:Y:S02]  /*48900*/  LOP3.LUT R0, R0, 0x38, RZ, 0xfc, !PT ;  /* 0x0000003800007812 */ /* 0x000fe400078efcff */
[----:B----4-:R-:W-:-:S03]  /*48910*/  FMNMX R28, R3, R10, !PT ;  /* 0x0000000a031c7209 */ /* 0x010fc60007800000 */
[----:B------:R0:W2:Y:S04]  /*48920*/  LDS R3, [R0.X16] ;  /* 0x0000000000037984 */ /* 0x0000a8000000c800 */
[----:B------:R-:W-:Y:S01]  /*48930*/  STL [R1+0x72c], R28 ;  /* 0x00072c1c01007387 */ /* 0x000fe20000100800 */
[----:B0-----:R-:W0:Y:S03]  /*48940*/  MUFU.EX2 R0, R5 ;  /* 0x0000000500007308 */ /* 0x001e260000000800 */
[----:B------:R-:W3:Y:S04]  /*48950*/  LDL.LU R23, [R1+0xf8] ;  /* 0x0000f80001177983 */ /* 0x000ee80000300800 */
[----:B------:R-:W2:Y:S04]  /*48960*/  LDL R2, [R1+0x7f4] ;  /* 0x0007f40001027983 */ /* 0x000ea80000100800 */
[----:B-1----:R-:W-:Y:S04]  /*48970*/  STL [R1+0x30], R29 ;  /* 0x0000301d01007387 */ /* 0x002fe80000100800 */
[----:B------:R-:W-:Y:S04]  /*48980*/  STL [R1+0x2f60], R29 ;  /* 0x002f601d01007387 */ /* 0x000fe80000100800 */
[----:B0-----:R-:W-:Y:S04]  /*48990*/  STL [R1+0x2c], R0 ;  /* 0x00002c0001007387 */ /* 0x001fe80000100800 */
[----:B------:R-:W-:Y:S01]  /*489a0*/  STL [R1+0x2f64], R0 ;  /* 0x002f640001007387 */ /* 0x000fe20000100800 */
[----:B------:R-:W-:-:S02]  /*489b0*/  FADD R5, R9, -R28 ;  /* 0x8000001c09057221 */ /* 0x000fc40000000000 */
[--C-:B------:R-:W-:Y:S02]  /*489c0*/  FADD R6, R14, -R28.reuse ;  /* 0x8000001c0e067221 */ /* 0x100fe40000000000 */
[----:B------:R-:W4:Y:S04]  /*489d0*/  LDL.LU R14, [R1+0x24] ;  /* 0x00002400010e7983 */ /* 0x000f280000300800 */
[----:B------:R-:W4:Y:S01]  /*489e0*/  LDL.LU R9, [R1+0xc4] ;  /* 0x0000c40001097983 */ /* 0x000f220000300800 */
[----:B------:R-:W-:Y:S02]  /*489f0*/  FADD R7, R12, -R28 ;  /* 0x8000001c0c077221 */ /* 0x000fe40000000000 */
[----:B------:R-:W-:Y:S02]  /*48a00*/  FMUL R11, R6, 1.4426950216293334961 ;  /* 0x3fb8aa3b060b7820 */ /* 0x000fe40000400000 */
[----:B------:R-:W-:-:S02]  /*48a10*/  FMUL R7, R7, 1.4426950216293334961 ;  /* 0x3fb8aa3b07077820 */ /* 0x000fc40000400000 */
[--C-:B------:R-:W-:Y:S02]  /*48a20*/  FADD R4, R8, -R28.reuse ;  /* 0x8000001c08047221 */ /* 0x100fe40000000000 */
[----:B------:R-:W-:Y:S01]  /*48a30*/  MUFU.EX2 R11, R11 ;  /* 0x0000000b000b7308 */ /* 0x000fe20000000800 */
[----:B------:R-:W-:-:S07]  /*48a40*/  FADD R6, R16, -R28 ;  /* 0x8000001c10067221 */ /* 0x000fce0000000000 */
[----:B------:R-:W0:Y:S01]  /*48a50*/  MUFU.EX2 R7, R7 ;  /* 0x0000000700077308 */ /* 0x000e220000000800 */
[----:B------:R-:W-:Y:S02]  /*48a60*/  FMUL R8, R6, 1.4426950216293334961 ;  /* 0x3fb8aa3b06087820 */ /* 0x000fe40000400000 */
[----:B------:R-:W-:-:S05]  /*48a70*/  FADD R6, R13, -R28 ;  /* 0x8000001c0d067221 */ /* 0x000fca0000000000 */
[----:B------:R1:W0:Y:S02]  /*48a80*/  MUFU.EX2 R12, R8 ;  /* 0x00000008000c7308 */ /* 0x0002240000000800 */
[----:B-1----:R-:W-:-:S06]  /*48a90*/  FMUL R8, R6, 1.4426950216293334961 ;  /* 0x3fb8aa3b06087820 */ /* 0x002fcc0000400000 */
[----:B------:R-:W1:Y:S01]  /*48aa0*/  MUFU.EX2 R13, R8 ;  /* 0x00000008000d7308 */ /* 0x000e620000000800 */
[----:B0-----:R-:W-:Y:S04]  /*48ab0*/  STL [R1+0x2f84], R7 ;  /* 0x002f840701007387 */ /* 0x001fe80000100800 */
[----:B------:R0:W-:Y:S04]  /*48ac0*/  STL [R1+0x2f74], R11 ;  /* 0x002f740b01007387 */ /* 0x0001e80000100800 */
[----:B------:R-:W4:Y:S04]  /*48ad0*/  LDL R16, [R1+0xf0] ;  /* 0x0000f00001107983 */ /* 0x000f280000100800 */
[----:B0-----:R-:W4:Y:S04]  /*48ae0*/  LDL R11, [R1+0xfc] ;  /* 0x0000fc00010b7983 */ /* 0x001f280000100800 */
[----:B------:R0:W-:Y:S04]  /*48af0*/  STL [R1+0x2f68], R12 ;  /* 0x002f680c01007387 */ /* 0x0001e80000100800 */
[----:B0-----:R-:W4:Y:S01]  /*48b00*/  LDL R12, [R1+0xf4] ;  /* 0x0000f400010c7983 */ /* 0x001f220000100800 */
[----:B---3--:R-:W-:-:S03]  /*48b10*/  FADD R6, R23, -R28 ;  /* 0x8000001c17067221 */ /* 0x008fc60000000000 */
[----:B------:R-:W3:Y:S04]  /*48b20*/  LDL.LU R23, [R1+0xcc] ;  /* 0x0000cc0001177983 */ /* 0x000ee80000300800 */
[----:B------:R-:W3:Y:S04]  /*48b30*/  LDL R7, [R1+0xec] ;  /* 0x0000ec0001077983 */ /* 0x000ee80000100800 */
[----:B------:R-:W3:Y:S04]  /*48b40*/  LDL R29, [R1+0xb4] ;  /* 0x0000b400011d7983 */ /* 0x000ee80000100800 */
[----:B-1----:R0:W-:Y:S01]  /*48b50*/  STL [R1+0x2f6c], R13 ;  /* 0x002f6c0d01007387 */ /* 0x0021e20000100800 */
[----:B------:R-:W-:Y:S01]  /*48b60*/  FMUL R6, R6, 1.4426950216293334961 ;  /* 0x3fb8aa3b06067820 */ /* 0x000fe20000400000 */
[----:B--2---:R-:W-:-:S02]  /*48b70*/  FMNMX R0, R3, R2, !PT ;  /* 0x0000000203007209 */ /* 0x004fc40007800000 */
[----:B------:R-:W2:Y:S04]  /*48b80*/  LDL R24, [R1+0xd8] ;  /* 0x0000d80001187983 */ /* 0x000ea80000100800 */
[----:B------:R-:W2:Y:S04]  /*48b90*/  LDL R19, [R1+0xac] ;  /* 0x0000ac0001137983 */ /* 0x000ea80000100800 */
[----:B0-----:R-:W2:Y:S04]  /*48ba0*/  LDL R13, [R1+0xdc] ;  /* 0x0000dc00010d7983 */ /* 0x001ea80000100800 */
[----:B------:R-:W2:Y:S04]  /*48bb0*/  LDL.LU R17, [R1+0x15c] ;  /* 0x00015c0001117983 */ /* 0x000ea80000300800 */
[----:B------:R-:W2:Y:S04]  /*48bc0*/  LDL R10, [R1+0xd4] ;  /* 0x0000d400010a7983 */ /* 0x000ea80000100800 */
[----:B------:R-:W2:Y:S04]  /*48bd0*/  LDL R2, [R1+0xa8] ;  /* 0x0000a80001027983 */ /* 0x000ea80000100800 */
[----:B------:R-:W2:Y:S01]  /*48be0*/  LDL.LU R18, [R1+0x158] ;  /* 0x0001580001127983 */ /* 0x000ea20000300800 */
[----:B----4-:R-:W-:-:S02]  /*48bf0*/  FADD R3, R14, -R28 ;  /* 0x8000001c0e037221 */ /* 0x010fc40000000000 */
[----:B------:R-:W0:Y:S01]  /*48c00*/  MUFU.EX2 R14, R6 ;  /* 0x00000006000e7308 */ /* 0x000e220000000800 */
[----:B------:R-:W4:Y:S01]  /*48c10*/  LDL.LU R28, [R1+0x2f8c] ;  /* 0x002f8c00011c7983 */ /* 0x000f220000300800 */
[----:B------:R-:W-:Y:S02]  /*48c20*/  FADD R8, R9, -R0 ;  /* 0x8000000009087221 */ /* 0x000fe40000000000 */
[----:B------:R-:W-:Y:S01]  /*48c30*/  FMUL R9, R3, 1.4426950216293334961 ;  /* 0x3fb8aa3b03097820 */ /* 0x000fe20000400000 */
[----:B------:R-:W-:Y:S01]  /*48c40*/  STL [R1+0x728], R0 ;  /* 0x0007280001007387 */ /* 0x000fe20000100800 */
[----:B------:R-:W-:-:S03]  /*48c50*/  FADD R3, R15, R20 ;  /* 0x000000140f037221 */ /* 0x000fc60000000000 */
[----:B0-----:R-:W-:Y:S04]  /*48c60*/  STL [R1+0x2f70], R14 ;  /* 0x002f700e01007387 */ /* 0x001fe80000100800 */
[----:B------:R-:W4:Y:S01]  /*48c70*/  LDL.LU R20, [R1+0x12c] ;  /* 0x00012c0001147983 */ /* 0x000f220000300800 */
[----:B------:R-:W-:-:S04]  /*48c80*/  FADD R3, R21, R3 ;  /* 0x0000000315037221 */ /* 0x000fc80000000000 */
[----:B------:R-:W-:Y:S02]  /*48c90*/  FADD R3, R22, R3 ;  /* 0x0000000316037221 */ /* 0x000fe40000000000 */
[----:B------:R-:W-:Y:S01]  /*48ca0*/  FMUL R8, R8, 1.4426950216293334961 ;  /* 0x3fb8aa3b08087820 */ /* 0x000fe20000400000 */
[----:B------:R-:W0:Y:S02]  /*48cb0*/  MUFU.EX2 R15, R9 ;  /* 0x00000009000f7308 */ /* 0x000e240000000800 */
[----:B0-----:R-:W-:Y:S04]  /*48cc0*/  STL [R1+0x2f78], R15 ;  /* 0x002f780f01007387 */ /* 0x001fe80000100800 */
[----:B------:R-:W4:Y:S04]  /*48cd0*/  LDL.LU R21, [R1+0x128] ;  /* 0x0001280001157983 */ /* 0x000f280000300800 */
[----:B------:R-:W4:Y:S01]  /*48ce0*/  LDL.LU R22, [R1+0x120] ;  /* 0x0001200001167983 */ /* 0x000f220000300800 */
[----:B---3--:R-:W-:-:S02]  /*48cf0*/  FADD R3, R29, R3 ;  /* 0x000000031d037221 */ /* 0x008fc40000000000 */
[----:B--2---:R-:W-:-:S04]  /*48d00*/  FADD R6, R12, R13 ;  /* 0x0000000d0c067221 */ /* 0x004fc80000000000 */
[----:B------:R-:W-:-:S04]  /*48d10*/  FADD R6, R11, R6 ;  /* 0x000000060b067221 */ /* 0x000fc80000000000 */
[----:B------:R-:W-:-:S04]  /*48d20*/  FADD R6, R16, R6 ;  /* 0x0000000610067221 */ /* 0x000fc80000000000 */
[----:B------:R-:W-:Y:S02]  /*48d30*/  FADD R6, R7, R6 ;  /* 0x0000000607067221 */ /* 0x000fe40000000000 */
[----:B------:R-:W-:Y:S02]  /*48d40*/  FADD R3, R19, R3 ;  /* 0x0000000313037221 */ /* 0x000fe40000000000 */
[----:B------:R-:W-:Y:S01]  /*48d50*/  FADD R6, R24, R6 ;  /* 0x0000000618067221 */ /* 0x000fe20000000000 */
[----:B------:R0:W-:Y:S03]  /*48d60*/  MUFU.EX2 R16, R8 ;  /* 0x0000000800107308 */ /* 0x0001e60000000800 */
[----:B------:R-:W-:Y:S02]  /*48d70*/  FADD R10, R10, R6 ;  /* 0x000000060a0a7221 */ /* 0x000fe40000000000 */
[----:B------:R-:W-:-:S02]  /*48d80*/  FADD R6, R2, R3 ;  /* 0x0000000302067221 */ /* 0x000fc40000000000 */
[--C-:B0-----:R-:W-:Y:S02]  /*48d90*/  FADD R8, R17, -R0.reuse ;  /* 0x8000000011087221 */ /* 0x101fe40000000000 */
[----:B------:R-:W-:Y:S02]  /*48da0*/  FADD R3, R18, -R0 ;  /* 0x8000000012037221 */ /* 0x000fe40000000000 */
[----:B------:R-:W-:Y:S02]  /*48db0*/  FMUL R8, R8, 1.4426950216293334961 ;  /* 0x3fb8aa3b08087820 */ /* 0x000fe40000400000 */
[----:B------:R-:W-:Y:S02]  /*48dc0*/  FADD R6, R27, R6 ;  /* 0x000000061b067221 */ /* 0x000fe40000000000 */
[----:B------:R-:W-:Y:S01]  /*48dd0*/  FMUL R19, R3, 1.4426950216293334961 ;  /* 0x3fb8aa3b03137820 */ /* 0x000fe20000400000 */
[----:B------:R0:W-:Y:S02]  /*48de0*/  MUFU.EX2 R18, R8 ;  /* 0x0000000800127308 */ /* 0x0001e40000000800 */
[----:B0-----:R-:W0:Y:S06]  /*48df0*/  SHFL.BFLY PT, R8, R6, 0x2, 0x1f ;  /* 0x0c401f0006087f89 */ /* 0x001e2c00000e0000 */
[----:B------:R-:W1:Y:S01]  /*48e00*/  MUFU.EX2 R19, R19 ;  /* 0x0000001300137308 */ /* 0x000e620000000800 */
[----:B------:R-:W-:-:S02]  /*48e10*/  FADD R9, R23, -R0 ;  /* 0x8000000017097221 */ /* 0x000fc40000000000 */
[----:B------:R-:W2:Y:S04]  /*48e20*/  LDL.LU R23, [R1+0x100] ;  /* 0x0001000001177983 */ /* 0x000ea80000300800 */
[----:B------:R-:W3:Y:S04]  /*48e30*/  LDL R24, [R1+0x78] ;  /* 0x0000780001187983 */ /* 0x000ee80000100800 */
[----:B------:R-:W3:Y:S01]  /*48e40*/  LDL R2, [R1+0x88] ;  /* 0x0000880001027983 */ /* 0x000ee20000100800 */
[----:B----4-:R-:W-:-:S04]  /*48e50*/  FADD R3, R20, -R0 ;  /* 0x8000000014037221 */ /* 0x010fc80000000000 */
[----:B------:R-:W-:-:S06]  /*48e60*/  FMUL R20, R3, 1.4426950216293334961 ;  /* 0x3fb8aa3b03147820 */ /* 0x000fcc0000400000 */
[----:B------:R-:W4:Y:S01]  /*48e70*/  MUFU.EX2 R20, R20 ;  /* 0x0000001400147308 */ /* 0x000f220000000800 */
[----:B-1----:R-:W-:Y:S01]  /*48e80*/  STL [R1+0x2f7c], R19 ;  /* 0x002f7c1301007387 */ /* 0x002fe20000100800 */
[----:B0-----:R-:W-:-:S03]  /*48e90*/  FADD R27, R6, R8 ;  /* 0x00000008061b7221 */ /* 0x001fc60000000000 */
[----:B----4-:R0:W-:Y:S04]  /*48ea0*/  STL [R1+0x2f80], R20 ;  /* 0x002f801401007387 */ /* 0x0101e80000100800 */
[----:B------:R-:W4:Y:S01]  /*48eb0*/  LDL R6, [R1+0x60] ;  /* 0x0000600001067983 */ /* 0x000f220000100800 */
[----:B------:R-:W-:Y:S02]  /*48ec0*/  FMUL R9, R9, 1.4426950216293334961 ;  /* 0x3fb8aa3b09097820 */ /* 0x000fe40000400000 */
[----:B------:R-:W-:Y:S01]  /*48ed0*/  FADD R10, R28, R10 ;  /* 0x0000000a1c0a7221 */ /* 0x000fe20000000000 */
[----:B------:R-:W4:Y:S01]  /*48ee0*/  LDL R7, [R1+0x48] ;  /* 0x0000480001077983 */ /* 0x000f220000100800 */
[----:B------:R1:W-:Y:S01]  /*48ef0*/  MUFU.EX2 R17, R9 ;  /* 0x0000000900117308 */ /* 0x0003e20000000800 */
[----:B------:R-:W-:-:S02]  /*48f00*/  FADD R3, R21, -R0 ;  /* 0x8000000015037221 */ /* 0x000fc40000000000 */
[----:B0-----:R-:W4:Y:S04]  /*48f10*/  LDL R20, [R1+0x9c] ;  /* 0x00009c0001147983 */ /* 0x001f280000100800 */
[----:B------:R-:W4:Y:S04]  /*48f20*/  LDL R19, [R1+0x80] ;  /* 0x0000800001137983 */ /* 0x000f280000100800 */
[----:B-1----:R-:W0:Y:S01]  /*48f30*/  SHFL.BFLY PT, R9, R10, 0x2, 0x1f ;  /* 0x0c401f000a097f89 */ /* 0x002e2200000e0000 */
[----:B------:R-:W-:Y:S02]  /*48f40*/  FMUL R21, R3, 1.4426950216293334961 ;  /* 0x3fb8aa3b03157820 */ /* 0x000fe40000400000 */
[----:B------:R-:W-:Y:S01]  /*48f50*/  FADD R3, R22, -R0 ;  /* 0x8000000016037221 */ /* 0x000fe20000000000 */
[----:B------:R-:W4:Y:S03]  /*48f60*/  LDL R15, [R1+0x64] ;  /* 0x00006400010f7983 */ /* 0x000f260000100800 */
[----:B------:R-:W-:Y:S01]  /*48f70*/  FMUL R22, R3, 1.4426950216293334961 ;  /* 0x3fb8aa3b03167820 */ /* 0x000fe20000400000 */
[----:B------:R-:W4:Y:S04]  /*48f80*/  LDL R11, [R1+0x40] ;  /* 0x00004000010b7983 */ /* 0x000f280000100800 */
[----:B------:R-:W4:Y:S04]  /*48f90*/  LDL R14, [R1+0x98] ;  /* 0x00009800010e7983 */ /* 0x000f280000100800 */
[----:B------:R-:W4:Y:S04]  /*48fa0*/  LDL R13, [R1+0x7c] ;  /* 0x00007c00010d7983 */ /* 0x000f280000100800 */
[----:B------:R-:W4:Y:S01]  /*48fb0*/  LDL R12, [R1+0x58] ;  /* 0x00005800010c7983 */ /* 0x000f220000100800 */
[----:B0-----:R-:W-:-:S03]  /*48fc0*/  FADD R28, R10, R9 ;  /* 0x000000090a1c7221 */ /* 0x001fc60000000000 */
[----:B------:R-:W4:Y:S04]  /*48fd0*/  LDL R29, [R1+0x94] ;  /* 0x00009400011d7983 */ /* 0x000f280000100800 */
[----:B------:R-:W4:Y:S04]  /*48fe0*/  LDL R10, [R1+0x84] ;  /* 0x00008400010a7983 */ /* 0x000f280000100800 */
[----:B------:R-:W4:Y:S01]  /*48ff0*/  LDL R9, [R1+0x68] ;  /* 0x0000680001097983 */ /* 0x000f220000100800 */
[----:B--2---:R-:W-:-:S03]  /*49000*/  FADD R3, R23, -R0 ;  /* 0x8000000017037221 */ /* 0x004fc60000000000 */
[----:B------:R-:W2:Y:S01]  /*49010*/  LDL R0, [R1+0x38] ;  /* 0x0000380001007983 */ /* 0x000ea20000100800 */
[----:B------:R-:W-:-:S04]  /*49020*/  FMUL R3, R3, 1.4426950216293334961 ;  /* 0x3fb8aa3b03037820 */ /* 0x000fc80000400000 */
[----:B------:R0:W-:Y:S01]  /*49030*/  MUFU.EX2 R23, R3 ;  /* 0x0000000300177308 */ /* 0x0001e20000000800 */
[----:B---3--:R-:W-:Y:S02]  /*49040*/  FADD R8, R2, R24 ;  /* 0x0000001802087221 */ /* 0x008fe40000000000 */
[----:B------:R-:W3:Y:S04]  /*49050*/  LDL R24, [R1+0x74] ;  /* 0x0000740001187983 */ /* 0x000ee80000100800 */
[----:B------:R-:W2:Y:S04]  /*49060*/  LDL R2, [R1+0x54] ;  /* 0x0000540001027983 */ /* 0x000ea80000100800 */
[----:B0-----:R-:W2:Y:S01]  /*49070*/  LDL R3, [R1+0x3c] ;  /* 0x00003c0001037983 */ /* 0x001ea20000100800 */
[----:B----4-:R-:W-:-:S03]  /*49080*/  FADD R6, R6, R26 ;  /* 0x0000001a06067221 */ /* 0x010fc60000000000 */
[----:B------:R-:W4:Y:S01]  /*49090*/  LDL.LU R26, [R1+0x2f88] ;  /* 0x002f8800011a7983 */ /* 0x000f220000300800 */
[----:B------:R-:W-:-:S03]  /*490a0*/  FADD R10, R10, R6 ;  /* 0x000000060a0a7221 */ /* 0x000fc60000000000 */
[----:B------:R-:W3:Y:S01]  /*490b0*/  LDL R6, [R1+0x18] ;  /* 0x0000180001067983 */ /* 0x000ee20000100800 */
[----:B------:R-:W-:Y:S03]  /*490c0*/  BSSY B0, `(.L_x_10) ;  /* 0x0000074000007945 */ /* 0x000fe60003800000 */
[----:B------:R-:W-:Y:S01]  /*490d0*/  BAR.SYNC.DEFER_BLOCKING 0x0 ;  /* 0x0000000000007b1d */ /* 0x000fe20000010000 */
[----:B----4-:R-:W-:-:S05]  /*490e0*/  FADD R26, R26, R8 ;  /* 0x000000081a1a7221 */ /* 0x010fca0000000000 */
[----:B------:R-:W4:Y:S01]  /*490f0*/  LDL R8, [R1+0x1c] ;  /* 0x00001c0001087983 */ /* 0x000f220000100800 */
[----:B------:R-:W-:Y:S02]  /*49100*/  FMUL R4, R4, 1.4426950216293334961 ;  /* 0x3fb8aa3b04047820 */ /* 0x000fe40000400000 */
[----:B------:R-:W-:-:S04]  /*49110*/  FMUL R5, R5, 1.4426950216293334961 ;  /* 0x3fb8aa3b05057820 */ /* 0x000fc80000400000 */
[----:B------:R-:W0:Y:S08]  /*49120*/  MUFU.EX2 R4, R4 ;  /* 0x0000000400047308 */ /* 0x000e300000000800 */
[----:B------:R-:W1:Y:S01]  /*49130*/  MUFU.EX2 R5, R5 ;  /* 0x0000000500057308 */ /* 0x000e620000000800 */
[----:B--2---:R-:W-:Y:S02]  /*49140*/  FADD R3, R25, R3 ;  /* 0x0000000319037221 */ /* 0x004fe40000000000 */
[----:B------:R-:W2:Y:S02]  /*49150*/  LDL R25, [R1+0x90] ;  /* 0x0000900001197983 */ /* 0x000ea40000100800 */
[----:B------:R-:W-:-:S02]  /*49160*/  FADD R9, R9, R3 ;  /* 0x0000000309097221 */ /* 0x000fc40000000000 */
[----:B0-----:R0:W-:Y:S01]  /*49170*/  STL [R1+0x2f4c], R4 ;  /* 0x002f4c0401007387 */ /* 0x0011e20000100800 */
[----:B------:R-:W-:Y:S02]  /*49180*/  FADD R26, R20, R26 ;  /* 0x0000001a141a7221 */ /* 0x000fe40000000000 */
[----:B------:R-:W-:Y:S02]  /*49190*/  FADD R10, R19, R10 ;  /* 0x0000000a130a7221 */ /* 0x000fe40000000000 */
[----:B------:R-:W-:Y:S02]  /*491a0*/  FADD R9, R15, R9 ;  /* 0x000000090f097221 */ /* 0x000fe40000000000 */
[----:B------:R-:W-:Y:S02]  /*491b0*/  FADD R26, R14, R26 ;  /* 0x0000001a0e1a7221 */ /* 0x000fe40000000000 */
[----:B------:R-:W-:Y:S02]  /*491c0*/  FADD R10, R13, R10 ;  /* 0x0000000a0d0a7221 */ /* 0x000fe40000000000 */
[----:B------:R-:W-:-:S02]  /*491d0*/  FADD R9, R12, R9 ;  /* 0x000000090c097221 */ /* 0x000fc40000000000 */
[----:B------:R-:W-:Y:S02]  /*491e0*/  FADD R26, R29, R26 ;  /* 0x0000001a1d1a7221 */ /* 0x000fe40000000000 */
[----:B---3--:R-:W-:Y:S02]  /*491f0*/  FADD R10, R24, R10 ;  /* 0x0000000a180a7221 */ /* 0x008fe40000000000 */
[----:B----4-:R-:W-:Y:S02]  /*49200*/  FADD R8, R8, R6 ;  /* 0x0000000608087221 */ /* 0x010fe40000000000 */
[----:B-1----:R-:W-:Y:S02]  /*49210*/  FADD R6, R4, R5 ;  /* 0x0000000504067221 */ /* 0x002fe40000000000 */
[----:B0-----:R-:W3:Y:S01]  /*49220*/  LDL R4, [R1+0x50] ;  /* 0x0000500001047983 */ /* 0x001ee20000100800 */
[----:B------:R-:W-:-:S03]  /*49230*/  FADD R8, R7, R8 ;  /* 0x0000000807087221 */ /* 0x000fc60000000000 */
[----:B------:R0:W-:Y:S01]  /*49240*/  STL [R1+0x2f48], R5 ;  /* 0x002f480501007387 */ /* 0x0001e20000100800 */
[----:B------:R-:W-:-:S03]  /*49250*/  FADD R8, R11, R8 ;  /* 0x000000080b087221 */ /* 0x000fc60000000000 */
[----:B0-----:R-:W4:Y:S04]  /*49260*/  LDL R5, [R1+0x70] ;  /* 0x0000700001057983 */ /* 0x001f280000100800 */
[----:B------:R-:W2:Y:S04]  /*49270*/  LDL.LU R7, [R1+0x2f84] ;  /* 0x002f840001077983 */ /* 0x000ea80000300800 */
[----:B------:R-:W2:Y:S04]  /*49280*/  LDL.LU R20, [R1+0x2f80] ;  /* 0x002f800001147983 */ /* 0x000ea80000300800 */
[----:B------:R-:W2:Y:S04]  /*49290*/  LDL.LU R19, [R1+0x2f7c] ;  /* 0x002f7c0001137983 */ /* 0x000ea80000300800 */
[----:B------:R-:W2:Y:S01]  /*492a0*/  LDL.LU R15, [R1+0x2f78] ;  /* 0x002f7800010f7983 */ /* 0x000ea20000300800 */
[----:B------:R-:W-:-:S03]  /*492b0*/  FADD R8, R0, R8 ;  /* 0x0000000800087221 */ /* 0x000fc60000000000 */
[----:B------:R-:W2:Y:S04]  /*492c0*/  LDL.LU R11, [R1+0x2f74] ;  /* 0x002f7400010b7983 */ /* 0x000ea80000300800 */
[----:B------:R-:W2:Y:S04]  /*492d0*/  LDL.LU R14, [R1+0x2f70] ;  /* 0x002f7000010e7983 */ /* 0x000ea80000300800 */
[----:B------:R-:W2:Y:S04]  /*492e0*/  LDL.LU R13, [R1+0x2f6c] ;  /* 0x002f6c00010d7983 */ /* 0x000ea80000300800 */
[----:B------:R-:W2:Y:S04]  /*492f0*/  LDL.LU R12, [R1+0x2f68] ;  /* 0x002f6800010c7983 */ /* 0x000ea80000300800 */
[----:B------:R-:W2:Y:S04]  /*49300*/  LDL.LU R0, [R1+0x2f64] ;  /* 0x002f640001007983 */ /* 0x000ea80000300800 */
[----:B------:R-:W2:Y:S04]  /*49310*/  LDL.LU R29, [R1+0x2f60] ;  /* 0x002f6000011d7983 */ /* 0x000ea80000300800 */
[----:B------:R-:W2:Y:S01]  /*49320*/  LDL.LU R24, [R1+0x2f5c] ;  /* 0x002f5c0001187983 */ /* 0x000ea20000300800 */
[----:B------:R-:W-:-:S03]  /*49330*/  FADD R9, R2, R9 ;  /* 0x0000000902097221 */ /* 0x000fc60000000000 */
[----:B------:R-:W3:Y:S01]  /*49340*/  LDL.LU R2, [R1+0x2f58] ;  /* 0x002f580001027983 */ /* 0x000ee20000300800 */
[----:B--2---:R-:W-:-:S03]  /*49350*/  FADD R8, R24, R8 ;  /* 0x0000000818087221 */ /* 0x004fc60000000000 */
[----:B------:R-:W2:Y:S01]  /*49360*/  LDL.LU R24, [R1+0x2f54] ;  /* 0x002f540001187983 */ /* 0x000ea20000300800 */
[----:B----4-:R-:W-:Y:S02]  /*49370*/  FADD R10, R5, R10 ;  /* 0x0000000a050a7221 */ /* 0x010fe40000000000 */
[----:B------:R-:W-:Y:S02]  /*49380*/  FADD R26, R25, R26 ;  /* 0x0000001a191a7221 */ /* 0x000fe40000000000 */
[----:B------:R-:W4:Y:S01]  /*49390*/  LDL.LU R25, [R1+0x2f50] ;  /* 0x002f500001197983 */ /* 0x000f220000300800 */
[----:B------:R-:W-:-:S03]  /*493a0*/  FADD R8, R29, R8 ;  /* 0x000000081d087221 */ /* 0x000fc60000000000 */
[----:B------:R-:W0:Y:S01]  /*493b0*/  SHFL.BFLY PT, R29, R28, 0x1, 0x1f ;  /* 0x0c201f001c1d7f89 */ /* 0x000e2200000e0000 */
[----:B------:R-:W-:Y:S02]  /*493c0*/  FADD R8, R0, R8 ;  /* 0x0000000800087221 */ /* 0x000fe40000000000 */
[----:B0-----:R-:W-:Y:S02]  /*493d0*/  FADD R29, R28, R29 ;  /* 0x0000001d1c1d7221 */ /* 0x001fe40000000000 */
[----:B--2---:R-:W-:-:S05]  /*493e0*/  FADD R10, R24, R10 ;  /* 0x0000000a180a7221 */ /* 0x004fca0000000000 */
[----:B------:R-:W0:Y:S04]  /*493f0*/  SHFL.BFLY PT, R0, R10, 0x2, 0x1f ;  /* 0x0c401f000a007f89 */ /* 0x000e2800000e0000 */
[----:B0-----:R-:W-:Y:S04]  /*49400*/  STL [R1], R0 ;  /* 0x0000000001007387 */ /* 0x001fe80000100800 */
[----:B------:R-:W2:Y:S01]  /*49410*/  LDL.LU R28, [R1] ;  /* 0x00000000011c7983 */ /* 0x000ea20000300800 */
[----:B------:R-:W0:Y:S01]  /*49420*/  MUFU.EX2 R21, R21 ;  /* 0x0000001500157308 */ /* 0x000e220000000800 */
[----:B------:R-:W-:-:S02]  /*49430*/  FADD R3, R16, R17 ;  /* 0x0000001110037221 */ /* 0x000fc40000000000 */
[----:B------:R-:W-:Y:S02]  /*49440*/  FADD R6, R7, R6 ;  /* 0x0000000607067221 */ /* 0x000fe40000000000 */
[----:B------:R-:W-:-:S03]  /*49450*/  FADD R3, R18, R3 ;  /* 0x0000000312037221 */ /* 0x000fc60000000000 */
[----:B------:R-:W1:Y:S01]  /*49460*/  MUFU.EX2 R22, R22 ;  /* 0x0000001600167308 */ /* 0x000e620000000800 */
[----:B------:R-:W-:Y:S02]  /*49470*/  FADD R6, R11, R6 ;  /* 0x000000060b067221 */ /* 0x000fe40000000000 */
[----:B------:R-:W-:Y:S02]  /*49480*/  FADD R3, R19, R3 ;  /* 0x0000000313037221 */ /* 0x000fe40000000000 */
[----:B------:R-:W-:Y:S02]  /*49490*/  FADD R6, R12, R6 ;  /* 0x000000060c067221 */ /* 0x000fe40000000000 */
[----:B------:R-:W-:Y:S02]  /*494a0*/  FADD R3, R20, R3 ;  /* 0x0000000314037221 */ /* 0x000fe40000000000 */
[----:B------:R-:W-:Y:S02]  /*494b0*/  FADD R6, R13, R6 ;  /* 0x000000060d067221 */ /* 0x000fe40000000000 */
[----:B0-----:R-:W-:-:S02]  /*494c0*/  FADD R3, R21, R3 ;  /* 0x0000000315037221 */ /* 0x001fc40000000000 */
[----:B---3--:R-:W-:Y:S02]  /*494d0*/  FADD R9, R4, R9 ;  /* 0x0000000904097221 */ /* 0x008fe40000000000 */
[----:B----4-:R-:W-:Y:S02]  /*494e0*/  FADD R26, R25, R26 ;  /* 0x0000001a191a7221 */ /* 0x010fe40000000000 */
[----:B------:R-:W-:Y:S02]  /*494f0*/  FADD R6, R14, R6 ;  /* 0x000000060e067221 */ /* 0x000fe40000000000 */
[----:B-1----:R-:W-:Y:S02]  /*49500*/  FADD R3, R22, R3 ;  /* 0x0000000316037221 */ /* 0x002fe40000000000 */
[----:B------:R-:W-:Y:S01]  /*49510*/  FADD R9, R2, R9 ;  /* 0x0000000902097221 */ /* 0x000fe20000000000 */
[----:B------:R-:W0:Y:S01]  /*49520*/  SHFL.BFLY PT, R24, R27, 0x1, 0x1f ;  /* 0x0c201f001b187f89 */ /* 0x000e2200000e0000 */
[----:B------:R-:W-:-:S02]  /*49530*/  FADD R6, R15, R6 ;  /* 0x000000060f067221 */ /* 0x000fc40000000000 */
[----:B------:R-:W-:Y:S01]  /*49540*/  FADD R3, R23, R3 ;  /* 0x0000000317037221 */ /* 0x000fe20000000000 */
[----:B------:R-:W-:Y:S04]  /*49550*/  SHFL.BFLY PT, R25, R26, 0x2, 0x1f ;  /* 0x0c401f001a197f89 */ /* 0x000fe800000e0000 */
[----:B------:R-:W1:Y:S04]  /*49560*/  SHFL.BFLY PT, R4, R9, 0x2, 0x1f ;  /* 0x0c401f0009047f89 */ /* 0x000e6800000e0000 */
[----:B------:R-:W3:Y:S04]  /*49570*/  SHFL.BFLY PT, R5, R8, 0x2, 0x1f ;  /* 0x0c401f0008057f89 */ /* 0x000ee800000e0000 */
[----:B------:R-:W4:Y:S04]  /*49580*/  SHFL.BFLY PT, R2, R6, 0x2, 0x1f ;  /* 0x0c401f0006027f89 */ /* 0x000f2800000e0000 */
[----:B------:R-:W4:Y:S04]  /*49590*/  SHFL.BFLY PT, R0, R3, 0x2, 0x1f ;  /* 0x0c401f0003007f89 */ /* 0x000f2800000e0000 */
[----:B------:R1:W-:Y:S01]  /*495a0*/  STL [R1+0x20], R29 ;  /* 0x0000201d01007387 */ /* 0x0003e20000100800 */
[----:B0-----:R-:W-:-:S02]  /*495b0*/  FADD R24, R27, R24 ;  /* 0x000000181b187221 */ /* 0x001fc40000000000 */
[----:B-1----:R-:W-:Y:S02]  /*495c0*/  FADD R27, R9, R4 ;  /* 0x00000004091b7221 */ /* 0x002fe40000000000 */
[----:B------:R-:W-:Y:S01]  /*495d0*/  FADD R29, R26, R25 ;  /* 0x000000191a1d7221 */ /* 0x000fe20000000000 */
[----:B------:R0:W-:Y:S01]  /*495e0*/  STL [R1+0x4], R24 ;  /* 0x0000041801007387 */ /* 0x0001e20000100800 */
[----:B---3--:R-:W-:-:S03]  /*495f0*/  FADD R26, R8, R5 ;  /* 0x00000005081a7221 */ /* 0x008fc60000000000 */
[----:B------:R-:W1:Y:S01]  /*49600*/  SHFL.BFLY PT, R8, R29, 0x1, 0x1f ;  /* 0x0c201f001d087f89 */ /* 0x000e6200000e0000 */
[----:B----4-:R-:W-:-:S03]  /*49610*/  FADD R25, R6, R2 ;  /* 0x0000000206197221 */ /* 0x010fc60000000000 */
[----:B------:R3:W5:Y:S01]  /*49620*/  LDL.LU R4, [R1+0x2f4c] ;  /* 0x002f4c0001047983 */ /* 0x0007620000300800 */
[----:B0-----:R-:W-:-:S03]  /*49630*/  FADD R24, R3, R0 ;  /* 0x0000000003187221 */ /* 0x001fc60000000000 */
[----:B------:R-:W-:Y:S04]  /*49640*/  SHFL.BFLY PT, R3, R27, 0x1, 0x1f ;  /* 0x0c201f001b037f89 */ /* 0x000fe800000e0000 */
[----:B------:R3:W5:Y:S04]  /*49650*/  LDL.LU R5, [R1+0x2f48] ;  /* 0x002f480001057983 */ /* 0x0007680000300800 */
[----:B------:R3:W5:Y:S04]  /*49660*/  LDL.LU R2, [R1+0x2f44] ;  /* 0x002f440001027983 */ /* 0x0007680000300800 */
[----:B------:R3:W5:Y:S04]  /*49670*/  LDL.LU R0, [R1+0x2f40] ;  /* 0x002f400001007983 */ /* 0x0007680000300800 */
[----:B-1----:R-:W-:Y:S04]  /*49680*/  STL [R1+0x8], R8 ;  /* 0x0000080801007387 */ /* 0x002fe80000100800 */
[----:B------:R-:W-:Y:S01]  /*49690*/  SHFL.BFLY PT, R8, R26, 0x1, 0x1f ;  /* 0x0c201f001a087f89 */ /* 0x000fe200000e0000 */
[----:B--2---:R-:W-:-:S05]  /*496a0*/  FADD R28, R10, R28 ;  /* 0x0000001c0a1c7221 */ /* 0x004fca0000000000 */
[----:B------:R-:W0:Y:S04]  /*496b0*/  SHFL.BFLY PT, R6, R28, 0x1, 0x1f ;  /* 0x0c201f001c067f89 */ /* 0x000e2800000e0000 */
[----:B0-----:R-:W-:Y:S04]  /*496c0*/  STL [R1+0xc], R6 ;  /* 0x00000c0601007387 */ /* 0x001fe80000100800 */
[----:B------:R-:W-:Y:S04]  /*496d0*/  STL [R1+0x10], R3 ;  /* 0x0000100301007387 */ /* 0x000fe80000100800 */
[----:B------:R-:W0:Y:S04]  /*496e0*/  SHFL.BFLY PT, R3, R24, 0x1, 0x1f ;  /* 0x0c201f0018037f89 */ /* 0x000e2800000e0000 */
[----:B------:R-:W1:Y:S04]  /*496f0*/  SHFL.BFLY PT, R6, R25, 0x1, 0x1f ;  /* 0x0c201f0019067f89 */ /* 0x000e6800000e0000 */
[----:B------:R3:W-:Y:S04]  /*49700*/  STL [R1+0x14], R8 ;  /* 0x0000140801007387 */ /* 0x0007e80000100800 */
[----:B0-----:R3:W-:Y:S04]  /*49710*/  STL [R1+0x28], R3 ;  /* 0x0000280301007387 */ /* 0x0017e80000100800 */
[----:B-1----:R3:W-:Y:S01]  /*49720*/  STL [R1+0x24], R6 ;  /* 0x0000240601007387 */ /* 0x0027e20000100800 */
[----:B------:R-:W-:Y:S05]  /*49730*/  @P0 BRA `(.L_x_11) ;  /* 0x000000c000000947 */ /* 0x000fea0003800000 */
[----:B------:R-:W0:Y:S04]  /*49740*/  S2R R9, SR_TID.X ;  /* 0x0000000000097919 */ /* 0x000e280000002100 */
[----:B---3--:R-:W2:Y:S01]  /*49750*/  LDL.LU R8, [R1+0x20] ;  /* 0x0000200001087983 */ /* 0x008ea20000300800 */
[----:B0-----:R-:W-:-:S02]  /*49760*/  LOP3.LUT R10, R9, 0x1c, RZ, 0xc0, !PT ;  /* 0x0000001c090a7812 */ /* 0x001fc400078ec0ff */
[----:B------:R-:W-:-:S03]  /*49770*/  LOP3.LUT R9, R9, 0x7f, RZ, 0xc0, !PT ;  /* 0x0000007f09097812 */ /* 0x000fc600078ec0ff */
[----:B------:R-:W-:Y:S01]  /*49780*/  IMAD.SHL.U32 R10, R10, 0x4, RZ ;  /* 0x000000040a0a7824 */ /* 0x000fe200078e00ff */
[----:B------:R-:W-:Y:S02]  /*49790*/  SHF.R.U32.HI R6, RZ, 0x3, R9 ;  /* 0x00000003ff067819 */ /* 0x000fe40000011609 */
[----:B------:R-:W3:Y:S02]  /*497a0*/  LDL R9, [R1+0xf34] ;  /* 0x000f340001097983 */ /* 0x000ee40000100800 */
[----:B------:R-:W-:-:S04]  /*497b0*/  LOP3.LUT R6, R6, 0xc, RZ, 0xc0, !PT ;  /* 0x0000000c06067812 */ /* 0x000fc800078ec0ff */
[----:B------:R-:W-:Y:S02]  /*497c0*/  IADD3 R6, R10, R6, RZ ;  /* 0x000000060a067210 */ /* 0x000fe40007ffe0ff */
[----:B------:R-:W3:Y:S04]  /*497d0*/  LDL.LU R10, [R1+0x4] ;  /* 0x00000400010a7983 */ /* 0x000ee80000300800 */
[----:B--2---:R0:W-:Y:S04]  /*497e0*/  STS [R6], R8 ;  /* 0x0000000806007388 */ /* 0x0041e80000000800 */
[----:B---3--:R0:W-:Y:S02]  /*497f0*/  STS [R9], R10 ;  /* 0x0000000a09007388 */ /* 0x0081e40000000800 */
.L_x_11:
[----:B------:R-:W-:Y:S05]  /*49800*/  BSYNC B0 ;  /* 0x0000000000007941 */ /* 0x000fea0003800000 */
.L_x_10:
[----:B0--3--:R-:W2:Y:S04]  /*49810*/  LDL.LU R6, [R1+0x7d8] ;  /* 0x0007d80001067983 */ /* 0x009ea80000300800 */
[----:B------:R-:W2:Y:S04]  /*49820*/  LDL R3, [R1+0x744] ;  /* 0x0007440001037983 */ /* 0x000ea80000100800 */
[----:B------:R-:W3:Y:S04]  /*49830*/  LDL R8, [R1+0x740] ;  /* 0x0007400001087983 */ /* 0x000ee80000100800 */
[----:B------:R-:W4:Y:S04]  /*49840*/  LDL R9, [R1+0x73c] ;  /* 0x00073c0001097983 */ /* 0x000f280000100800 */
[----:B------:R-:W3:Y:S04]  /*49850*/  LDL R10, [R1+0x738] ;  /* 0x00073800010a7983 */ /* 0x000ee80000100800 */
[----:B------:R0:W-:Y:S04]  /*49860*/  STL [R1+0x2f70], R18 ;  /* 0x002f701201007387 */ /* 0x0001e80000100800 */
[----:B0-----:R-:W3:Y:S04]  /*49870*/  LDL.LU R18, [R1+0x7e8] ;  /* 0x0007e80001127983 */ /* 0x001ee80000300800 */
[----:B------:R0:W-:Y:S04]  /*49880*/  STL [R1+0x2f6c], R17 ;  /* 0x002f6c1101007387 */ /* 0x0001e80000100800 */
[----:B0-----:R-:W3:Y:S04]  /*49890*/  LDL.LU R17, [R1+0x7ec] ;  /* 0x0007ec0001117983 */ /* 0x001ee80000300800 */
[----:B------:R0:W-:Y:S04]  /*498a0*/  STL [R1+0x2f68], R16 ;  /* 0x002f681001007387 */ /* 0x0001e80000100800 */
[----:B0-----:R-:W3:Y:S04]  /*498b0*/  LDL.LU R16, [R1+0x7f0] ;  /* 0x0007f00001107983 */ /* 0x001ee80000300800 */
[----:B------:R0:W-:Y:S04]  /*498c0*/  STL [R1+0x2f64], R15 ;  /* 0x002f640f01007387 */ /* 0x0001e80000100800 */
[----:B0-----:R-:W3:Y:S04]  /*498d0*/  LDL R15, [R1+0x730] ;  /* 0x00073000010f7983 */ /* 0x001ee80000100800 */
[----:B------:R0:W-:Y:S04]  /*498e0*/  STL [R1+0x2f60], R14 ;  /* 0x002f600e01007387 */ /* 0x0001e80000100800 */
[----:B0-----:R-:W3:Y:S04]  /*498f0*/  LDL.LU R14, [R1+0x7f4] ;  /* 0x0007f400010e7983 */ /* 0x001ee80000300800 */
[----:B------:R0:W-:Y:S04]  /*49900*/  STL [R1+0x2f5c], R13 ;  /* 0x002f5c0d01007387 */ /* 0x0001e80000100800 */
[----:B0-----:R-:W3:Y:S04]  /*49910*/  LDL R13, [R1+0x72c] ;  /* 0x00072c00010d7983 */ /* 0x001ee80000100800 */
[----:B------:R0:W-:Y:S04]  /*49920*/  STL [R1+0x2f58], R12 ;  /* 0x002f580c01007387 */ /* 0x0001e80000100800 */
[----:B0-----:R-:W3:Y:S04]  /*49930*/  LDL R12, [R1+0x728] ;  /* 0x00072800010c7983 */ /* 0x001ee80000100800 */
[----:B------:R0:W-:Y:S04]  /*49940*/  STL [R1+0x2f54], R11 ;  /* 0x002f540b01007387 */ /* 0x0001e80000100800 */
[----:B0-----:R-:W3:Y:S04]  /*49950*/  LDL.LU R11, [R1+0x8] ;  /* 0x00000800010b7983 */ /* 0x001ee80000300800 */
[----:B------:R0:W-:Y:S04]  /*49960*/  STL [R1+0x2f50], R7 ;  /* 0x002f500701007387 */ /* 0x0001e80000100800 */
[----:B0-----:R-:W3:Y:S04]  /*49970*/  LDL.LU R7, [R1+0xc] ;  /* 0x00000c0001077983 */ /* 0x001ee80000300800 */
[----:B-----5:R0:W-:Y:S04]  /*49980*/  STL [R1+0x2f4c], R5 ;  /* 0x002f4c0501007387 */ /* 0x0201e80000100800 */
[----:B0-----:R-:W3:Y:S04]  /*49990*/  LDL.LU R5, [R1+0x10] ;  /* 0x0000100001057983 */ /* 0x001ee80000300800 */
[----:B------:R0:W-:Y:S04]  /*499a0*/  STL [R1+0x2f48], R4 ;  /* 0x002f480401007387 */ /* 0x0001e80000100800 */
[----:B0-----:R-:W3:Y:S04]  /*499b0*/  LDL.LU R4, [R1+0x14] ;  /* 0x0000140001047983 */ /* 0x001ee80000300800 */
[----:B------:R0:W-:Y:S04]  /*499c0*/  STL [R1+0x2f44], R2 ;  /* 0x002f440201007387 */ /* 0x0001e80000100800 */
[----:B0-----:R-:W3:Y:S04]  /*499d0*/  LDL.LU R2, [R1+0x24] ;  /* 0x0000240001027983 */ /* 0x001ee80000300800 */
[----:B------:R0:W-:Y:S04]  /*499e0*/  STL [R1+0x2f40], R0 ;  /* 0x002f400001007387 */ /* 0x0001e80000100800 */
[----:B0-----:R-:W3:Y:S01]  /*499f0*/  LDL.LU R0, [R1+0x28] ;  /* 0x0000280001007983 */ /* 0x001ee20000300800 */
[----:B--2---:R-:W-:-:S04]  /*49a00*/  FADD R3, -R3, R6 ;  /* 0x0000000603037221 */ /* 0x004fc80000000100 */
[----:B------:R-:W-:Y:S02]  /*49a10*/  FMUL R6, R3, 1.4426950216293334961 ;  /* 0x3fb8aa3b03067820 */ /* 0x000fe40000400000 */
[----:B------:R-:W3:Y:S04]  /*49a20*/  LDL.LU R3, [R1+0x7dc] ;  /* 0x0007dc0001037983 */ /* 0x000ee80000300800 */
[----:B------:R-:W-:Y:S01]  /*49a30*/  MUFU.EX2 R6, R6 ;  /* 0x0000000600067308 */ /* 0x000fe20000000800 */
[----:B---3--:R-:W-:-:S04]  /*49a40*/  FADD R3, -R8, R3 ;  /* 0x0000000308037221 */ /* 0x008fc80000000100 */
[----:B------:R-:W-:Y:S02]  /*49a50*/  FMUL R8, R3, 1.4426950216293334961 ;  /* 0x3fb8aa3b03087820 */ /* 0x000fe40000400000 */
[----:B------:R-:W4:Y:S01]  /*49a60*/  LDL.LU R3, [R1+0x7e0] ;  /* 0x0007e00001037983 */ /* 0x000f220000300800 */
[----:B------:R-:W-:Y:S02]  /*49a70*/  FADD R15, -R15, R17 ;  /* 0x000000110f0f7221 */ /* 0x000fe40000000100 */
[----:B------:R-:W-:Y:S01]  /*49a80*/  FADD R13, -R13, R16 ;  /* 0x000000100d0d7221 */ /* 0x000fe20000000100 */
[----:B------:R-:W-:Y:S01]  /*49a90*/  MUFU.EX2 R8, R8 ;  /* 0x0000000800087308 */ /* 0x000fe20000000800 */
[----:B----4-:R-:W-:-:S04]  /*49aa0*/  FADD R3, -R9, R3 ;  /* 0x0000000309037221 */ /* 0x010fc80000000100 */
[----:B------:R-:W-:Y:S02]  /*49ab0*/  FMUL R9, R3, 1.4426950216293334961 ;  /* 0x3fb8aa3b03097820 */ /* 0x000fe40000400000 */
[----:B------:R-:W2:Y:S01]  /*49ac0*/  LDL.LU R3, [R1+0x7e4] ;  /* 0x0007e40001037983 */ /* 0x000ea20000300800 */
[----:B------:R-:W-:Y:S02]  /*49ad0*/  FMUL R15, R15, 1.4426950216293334961 ;  /* 0x3fb8aa3b0f0f7820 */ /* 0x000fe40000400000 */
[----:B------:R-:W-:Y:S01]  /*49ae0*/  FADD R12, -R12, R14 ;  /* 0x0000000e0c0c7221 */ /* 0x000fe20000000100 */
[----:B------:R-:W-:Y:S01]  /*49af0*/  MUFU.EX2 R9, R9 ;  /* 0x0000000900097308 */ /* 0x000fe20000000800 */
[----:B------:R-:W-:Y:S02]  /*49b00*/  FMUL R13, R13, 1.4426950216293334961 ;  /* 0x3fb8aa3b0d0d7820 */ /* 0x000fe40000400000 */
[----:B------:R-:W-:Y:S02]  /*49b10*/  FMUL R12, R12, 1.4426950216293334961 ;  /* 0x3fb8aa3b0c0c7820 */ /* 0x000fe40000400000 */
[----:B--2---:R-:W-:-:S04]  /*49b20*/  FADD R3, -R10, R3 ;  /* 0x000000030a037221 */ /* 0x004fc80000000100 */
[----:B------:R-:W-:Y:S02]  /*49b30*/  FMUL R10, R3, 1.4426950216293334961 ;  /* 0x3fb8aa3b030a7820 */ /* 0x000fe40000400000 */
[----:B------:R-:W2:Y:S01]  /*49b40*/  LDL R3, [R1+0x734] ;  /* 0x0007340001037983 */ /* 0x000ea20000100800 */
[----:B------:R-:W0:Y:S08]  /*49b50*/  MUFU.EX2 R15, R15 ;  /* 0x0000000f000f7308 */ /* 0x000e300000000800 */
[----:B------:R-:W1:Y:S08]  /*49b60*/  MUFU.EX2 R13, R13 ;  /* 0x0000000d000d7308 */ /* 0x000e700000000800 */
[----:B------:R-:W3:Y:S01]  /*49b70*/  MUFU.EX2 R12, R12 ;  /* 0x0000000c000c7308 */ /* 0x000ee20000000800 */
[----:B------:R-:W-:-:S02]  /*49b80*/  FADD R29, R29, R11 ;  /* 0x0000000b1d1d7221 */ /* 0x000fc40000000000 */
[----:B------:R-:W-:Y:S02]  /*49b90*/  FADD R28, R28, R7 ;  /* 0x000000071c1c7221 */ /* 0x000fe40000000000 */
[----:B------:R-:W-:Y:S02]  /*49ba0*/  FADD R27, R27, R5 ;  /* 0x000000051b1b7221 */ /* 0x000fe40000000000 */
[----:B------:R-:W-:Y:S02]  /*49bb0*/  FADD R26, R26, R4 ;  /* 0x000000041a1a7221 */ /* 0x000fe40000000000 */
[----:B------:R-:W-:Y:S02]  /*49bc0*/  FADD R25, R25, R2 ;  /* 0x0000000219197221 */ /* 0x000fe40000000000 */
[----:B------:R-:W-:Y:S02]  /*49bd0*/  FADD R24, R24, R0 ;  /* 0x0000000018187221 */ /* 0x000fe40000000000 */
[----:B--2---:R-:W-:-:S02]  /*49be0*/  FADD R3, -R3, R18 ;  /* 0x0000001203037221 */ /* 0x004fc40000000100 */
[----:B------:R2:W5:Y:S01]  /*49bf0*/  LDL.LU R18, [R1+0x2f70] ;  /* 0x002f700001127983 */ /* 0x0005620000300800 */
[----:B------:R-:W4:Y:S01]  /*49c00*/  MUFU.EX2 R10, R10 ;  /* 0x0000000a000a7308 */ /* 0x000f220000000800 */
[----:B------:R-:W-:Y:S02]  /*49c10*/  FMUL R3, R3, 1.4426950216293334961 ;  /* 0x3fb8aa3b03037820 */ /* 0x000fe40000400000 */
[----:B------:R2:W5:Y:S04]  /*49c20*/  LDL.LU R17, [R1+0x2f6c] ;  /* 0x002f6c0001117983 */ /* 0x0005680000300800 */
[----:B------:R2:W5:Y:S01]  /*49c30*/  LDL.LU R16, [R1+0x2f68] ;  /* 0x002f680001107983 */ /* 0x0005620000300800 */
[----:B------:R-:W1:Y:S03]  /*49c40*/  MUFU.EX2 R3, R3 ;  /* 0x0000000300037308 */ /* 0x000e660000000800 */
[----:B0-----:R0:W-:Y:S04]  /*49c50*/  STL [R1+0x6f8], R15 ;  /* 0x0006f80f01007387 */ /* 0x0011e80000100800 */
[----:B0-----:R2:W5:Y:S04]  /*49c60*/  LDL.LU R15, [R1+0x2f64] ;  /* 0x002f6400010f7983 */ /* 0x0015680000300800 */
[----:B------:R2:W5:Y:S04]  /*49c70*/  LDL.LU R14, [R1+0x2f60] ;  /* 0x002f6000010e7983 */ /* 0x0005680000300800 */
[----:B-1----:R0:W-:Y:S04]  /*49c80*/  STL [R1+0x6f4], R13 ;  /* 0x0006f40d01007387 */ /* 0x0021e80000100800 */
[----:B0-----:R2:W5:Y:S04]  /*49c90*/  LDL.LU R13, [R1+0x2f5c] ;  /* 0x002f5c00010d7983 */ /* 0x0015680000300800 */
[----:B---3--:R0:W-:Y:S04]  /*49ca0*/  STL [R1+0x6f0], R12 ;  /* 0x0006f00c01007387 */ /* 0x0081e80000100800 */
[----:B0-----:R2:W5:Y:S04]  /*49cb0*/  LDL.LU R12, [R1+0x2f58] ;  /* 0x002f5800010c7983 */ /* 0x0015680000300800 */
[----:B------:R2:W5:Y:S04]  /*49cc0*/  LDL.LU R11, [R1+0x2f54] ;  /* 0x002f5400010b7983 */ /* 0x0005680000300800 */
[----:B------:R2:W5:Y:S04]  /*49cd0*/  LDL.LU R7, [R1+0x2f50] ;  /* 0x002f500001077983 */ /* 0x0005680000300800 */
[----:B------:R2:W5:Y:S04]  /*49ce0*/  LDL.LU R5, [R1+0x2f4c] ;  /* 0x002f4c0001057983 */ /* 0x0005680000300800 */
[----:B------:R2:W5:Y:S04]  /*49cf0*/  LDL.LU R4, [R1+0x2f48] ;  /* 0x002f480001047983 */ /* 0x0005680000300800 */
[----:B------:R2:W5:Y:S04]  /*49d00*/  LDL.LU R2, [R1+0x2f44] ;  /* 0x002f440001027983 */ /* 0x0005680000300800 */
[----:B------:R2:W5:Y:S01]  /*49d10*/  LDL.LU R0, [R1+0x2f40] ;  /* 0x002f400001007983 */ /* 0x0005620000300800 */
[----:B------:R-:W-:Y:S01]  /*49d20*/  BSSY B0, `(.L_x_12) ;  /* 0x0000017000007945 */ /* 0x000fe20003800000 */
[----:B------:R-:W-:Y:S01]  /*49d30*/  BSSY B1, `(.L_x_13) ;  /* 0x0000013000017945 */ /* 0x000fe20003800000 */
[----:B------:R-:W-:Y:S05]  /*49d40*/  @P0 BRA `(.L_x_14) ;  /* 0x0000007000000947 */ /* 0x000fea0003800000 */
[----:B----45:R0:W-:Y:S04]  /*49d50*/  STL [R1+0x2f40], R0 ;  /* 0x002f400001007387 */ /* 0x0301e80000100800 */
[----:B0-----:R-:W3:Y:S04]  /*49d60*/  LDL R0, [R1+0xf30] ;  /* 0x000f300001007983 */ /* 0x001ee80000100800 */
[----:B---3--:R0:W-:Y:S04]  /*49d70*/  STS [R0], R29 ;  /* 0x0000001d00007388 */ /* 0x0081e80000000800 */
[----:B0-----:R0:W5:Y:S01]  /*49d80*/  LDL.LU R0, [R1+0x2f40] ;  /* 0x002f400001007983 */ /* 0x0011620000300800 */
[----:B------:R-:W-:Y:S05]  /*49d90*/  @P0 BRA `(.L_x_15) ;  /* 0x0000005000000947 */ /* 0x000fea0003800000 */
[----:B------:R-:W3:Y:S04]  /*49da0*/  LDL R29, [R1+0xf2c] ;  /* 0x000f2c00011d7983 */ /* 0x000ee80000100800 */
[----:B---3--:R1:W-:Y:S02]  /*49db0*/  STS [R29], R28 ;  /* 0x0000001c1d007388 */ /* 0x0083e40000000800 */
.L_x_14:
[----:B----4-:R-:W-:Y:S05]  /*49dc0*/  @P0 BRA `(.L_x_16) ;  /* 0x0000005000000947 */ /* 0x010fea0003800000 */
[----:B-1----:R-:W3:Y:S04]  /*49dd0*/  LDL R28, [R1+0xf28] ;  /* 0x000f2800011c7983 */ /* 0x002ee80000100800 */
[----:B---3--:R1:W-:Y:S02]  /*49de0*/  STS [R28], R27 ;  /* 0x0000001b1c007388 */ /* 0x0083e40000000800 */
.L_x_15:
[----:B------:R-:W-:Y:S05]  /*49df0*/  @P0 BRA `(.L_x_17) ;  /* 0x0000006000000947 */ /* 0x000fea0003800000 */
[----:B-1----:R-:W3:Y:S04]  /*49e00*/  LDL R27, [R1+0xf24] ;  /* 0x000f2400011b7983 */ /* 0x002ee80000100800 */
[----:B---3--:R1:W-:Y:S02]  /*49e10*/  STS [R27], R26 ;  /* 0x0000001a1b007388 */ /* 0x0083e40000000800 */
.L_x_16:
[----:B------:R-:W-:Y:S01]  /*49e20*/  @P0 BREAK B1 ;  /* 0x0000000000010942 */ /* 0x000fe20003800000 */
[----:B------:R-:W-:Y:S05]  /*49e30*/  @P0 BRA `(.L_x_18) ;  /* 0x0000005000000947 */ /* 0x000fea0003800000 */
[----:B-1----:R-:W3:Y:S04]  /*49e40*/  LDL R26, [R1+0xf20] ;  /* 0x000f2000011a7983 */ /* 0x002ee80000100800 */
[----:B---3--:R1:W-:Y:S02]  /*49e50*/  STS [R26], R25 ;  /* 0x000000191a007388 */ /* 0x0083e40000000800 */
.L_x_17:
[----:B------:R-:W-:Y:S05]  /*49e60*/  BSYNC B1 ;  /* 0x0000000000017941 */ /* 0x000fea0003800000 */
.L_x_13:
[----:B-1----:R-:W3:Y:S04]  /*49e70*/  LDL R25, [R1+0xf1c] ;  /* 0x000f1c0001197983 */ /* 0x002ee80000100800 */
[----:B---3--:R1:W-:Y:S02]  /*49e80*/  @!P0 STS [R25], R24 ;  /* 0x0000001819008388 */ /* 0x0083e40000000800 */
.L_x_18:
[----:B------:R-:W-:Y:S05]  /*49e90*/  BSYNC B0 ;  /* 0x0000000000007941 */ /* 0x000fea0003800000 */
.L_x_12:
[----:B------:R-:W-:Y:S01]  /*49ea0*/  WARPSYNC 0xffffffff ;  /* 0xffffffff00007948 */ /* 0x000fe20003800000 */
[----:B-----5:R3:W-:Y:S04]  /*49eb0*/  STL [R1+0x5600], R4 ;  /* 0x0056000401007387 */ /* 0x0207e80000100800 */
[----:B------:R-:W-:Y:S04]  /*49ec0*/  STL [R1+0x55fc], R5 ;  /* 0x0055fc0501007387 */ /* 0x000fe80000100800 */
        /* <DEDUP_REMOVED lines=20> */
[----:B------:R4:W-:Y:S04]  /*4a010*/  STL [R1+0x30b8], R0 ;  /* 0x0030b80001007387 */ /* 0x0009e80000100800 */
[----:B---3--:R-:W3:Y:S04]  /*4a020*/  LDL.LU R4, [R1+0x94] ;  /* 0x0000940001047983 */ /* 0x008ee80000300800 */
[----:B-1----:R-:W4:Y:S02]  /*4a030*/  S2R R24, SR_TID.X ;  /* 0x0000000000187919 */ /* 0x002f240000002100 */
[----:B----4-:R-:W-:-:S02]  /*4a040*/  LOP3.LUT R0, R24, 0x7f, RZ, 0xc0, !PT ;  /* 0x0000007f18007812 */ /* 0x010fc400078ec0ff */
[----:B------:R-:W-:Y:S06]  /*4a050*/  BAR.SYNC.DEFER_BLOCKING 0x0 ;  /* 0x0000000000007b1d */ /* 0x000fec0000010000 */
[----:B------:R-:W1:Y:S04]  /*4a060*/  LDS R26, [R0.X4] ;  /* 0x00000000001a7984 */ /* 0x000e680000004800 */
[----:B------:R-:W4:Y:S04]  /*4a070*/  LDS R24, [R0.X4+0x200] ;  /* 0x0002000000187984 */ /* 0x000f280000004800 */
[----:B---3--:R3:W-:Y:S04]  /*4a080*/  STL [R1+0x5604], R4 ;  /* 0x0056040401007387 */ /* 0x0087e80000100800 */
[----:B---3--:R-:W3:Y:S04]  /*4a090*/  LDL.LU R4, [R1+0x84] ;  /* 0x0000840001047983 */ /* 0x008ee80000300800 */
        /* <DEDUP_REMOVED lines=20> */
[----:B--2---:R-:W2:Y:S04]  /*4a1e0*/  LDL.LU R5, [R1+0x98] ;  /* 0x0000980001057983 */ /* 0x004ea80000300800 */
[----:B--2---:R2:W-:Y:S04]  /*4a1f0*/  STL [R1+0x5608], R5 ;  /* 0x0056080501007387 */ /* 0x0045e80000100800 */
        /* <DEDUP_REMOVED lines=20> */
[----:B--2---:R-:W3:Y:S04]  /*4a340*/  LDL.LU R5, [R1+0xdc] ;  /* 0x0000dc0001057983 */ /* 0x004ee80000300800 */
        /* <DEDUP_REMOVED lines=22> */
[----:B---3--:R-:W-:-:S03]  /*4a4b0*/  F2FP.BF16.PACK_AB R4, R5, R4 ;  /* 0x000000040504723e */ /* 0x008fc600000010ff */
[----:B------:R-:W3:Y:S04]  /*4a4c0*/  LDL.LU R5, [R1+0x5658] ;  /* 0x0056580001057983 */ /* 0x000ee80000300800 */
[----:B------:R0:W-:Y:S04]  /*4a4d0*/  STL [R1+0x698], R4 ;  /* 0x0006980401007387 */ /* 0x0001e80000100800 */
[----:B0-----:R-:W3:Y:S02]  /*4a4e0*/  LDL.LU R4, [R1+0x5654] ;  /* 0x0056540001047983 */ /* 0x001ee40000300800 */
[----:B---3--:R-:W-:-:S02]  /*4a4f0*/  F2FP.BF16.PACK_AB R4, R5, R4 ;  /* 0x000000040504723e */ /* 0x008fc400000010ff */
[----:B------:R-:W3:Y:S04]  /*4a500*/  LDL.LU R5, [R1+0x5650] ;  /* 0x0056500001057983 */ /* 0x000ee80000300800 */
[----:B------:R0:W-:Y:S04]  /*4a510*/  STL [R1+0x694], R4 ;  /* 0x0006940401007387 */ /* 0x0001e80000100800 */
[----:B0-----:R-:W3:Y:S02]  /*4a520*/  LDL.LU R4, [R1+0x564c] ;  /* 0x00564c0001047983 */ /* 0x001ee40000300800 */
[----:B---3--:R-:W-:-:S02]  /*4a530*/  F2FP.BF16.PACK_AB R4, R5, R4 ;  /* 0x000000040504723e */ /* 0x008fc400000010ff */
[----:B------:R-:W3:Y:S04]  /*4a540*/  LDL.LU R5, [R1+0x5648] ;  /* 0x0056480001057983 */ /* 0x000ee80000300800 */
[----:B------:R0:W-:Y:S04]  /*4a550*/  STL [R1+0x68c], R4 ;  /* 0x00068c0401007387 */ /* 0x0001e80000100800 */
[----:B0-----:R-:W3:Y:S04]  /*4a560*/  LDL.LU R4, [R1+0x5644] ;  /* 0x0056440001047983 */ /* 0x001ee80000300800 */
[----:B-1----:R-:W0:Y:S04]  /*4a570*/  SHFL.BFLY PT, R27, R26, 0x2, 0x1f ;  /* 0x0c401f001a1b7f89 */ /* 0x002e2800000e0000 */
[----:B----4-:R-:W1:Y:S01]  /*4a580*/  SHFL.BFLY PT, R25, R24, 0x2, 0x1f ;  /* 0x0c401f0018197f89 */ /* 0x010e6200000e0000 */
[----:B---3--:R-:W-:-:S03]  /*4a590*/  F2FP.BF16.PACK_AB R4, R5, R4 ;  /* 0x000000040504723e */ /* 0x008fc600000010ff */
[----:B------:R-:W3:Y:S04]  /*4a5a0*/  LDL.LU R5, [R1+0x5640] ;  /* 0x0056400001057983 */ /* 0x000ee80000300800 */
[----:B------:R4:W-:Y:S04]  /*4a5b0*/  STL [R1+0x688], R4 ;  /* 0x0006880401007387 */ /* 0x0009e80000100800 */
[----:B----4-:R-:W3:Y:S01]  /*4a5c0*/  LDL.LU R4, [R1+0x563c] ;  /* 0x00563c0001047983 */ /* 0x010ee20000300800 */
[----:B0-----:R-:W-:Y:S02]  /*4a5d0*/  FADD R27, R26, R27 ;  /* 0x0000001b1a1b7221 */ /* 0x001fe40000000000 */
[----:B-1----:R-:W-:Y:S01]  /*4a5e0*/  FADD R25, R24, R25 ;  /* 0x0000001918197221 */ /* 0x002fe20000000000 */
[----:B------:R-:W4:Y:S04]  /*4a5f0*/  LDL.LU R26, [R1+0xd4] ;  /* 0x0000d400011a7983 */ /* 0x000f280000300800 */
[----:B------:R-:W4:Y:S01]  /*4a600*/  LDL.LU R24, [R1+0xd0] ;  /* 0x0000d00001187983 */ /* 0x000f220000300800 */
[----:B---3--:R-:W-:-:S03]  /*4a610*/  F2FP.BF16.PACK_AB R4, R5, R4 ;  /* 0x000000040504723e */ /* 0x008fc600000010ff */
[----:B------:R-:W3:Y:S04]  /*4a620*/  LDL.LU R5, [R1+0x5638] ;  /* 0x0056380001057983 */ /* 0x000ee80000300800 */
[----:B------:R0:W-:Y:S04]  /*4a630*/  STL [R1+0x67c], R4 ;  /* 0x00067c0401007387 */ /* 0x0001e80000100800 */
[----:B0-----:R-:W3:Y:S02]  /*4a640*/  LDL.LU R4, [R1+0x5634] ;  /* 0x0056340001047983 */ /* 0x001ee40000300800 */
[----:B---3--:R-:W-:-:S02]  /*4a650*/  F2FP.BF16.PACK_AB R4, R5, R4 ;  /* 0x000000040504723e */ /* 0x008fc400000010ff */
[----:B------:R-:W3:Y:S04]  /*4a660*/  LDL.LU R5, [R1+0x5630] ;  /* 0x0056300001057983 */ /* 0x000ee80000300800 */
[----:B------:R0:W-:Y:S04]  /*4a670*/  STL [R1+0x678], R4 ;  /* 0x0006780401007387 */ /* 0x0001e80000100800 */
[----:B0-----:R-:W3:Y:S01]  /*4a680*/  LDL.LU R4, [R1+0x562c] ;  /* 0x00562c0001047983 */ /* 0x001ee20000300800 */
[----:B----4-:R-:W-:-:S05]  /*4a690*/  F2FP.BF16.PACK_AB R26, R24, R26 ;  /* 0x0000001a181a723e */ /* 0x010fca00000010ff */
[----:B------:R-:W-:Y:S01]  /*4a6a0*/  STL [R1+0x670], R26 ;  /* 0x0006701a01007387 */ /* 0x000fe20000100800 */
        /* <DEDUP_REMOVED lines=19> */
[----:B0-----:R-:W3:Y:S01]  /*4a7e0*/  LDL.LU R4, [R1+0x5604] ;  /* 0x0056040001047983 */ /* 0x001ee20000300800 */
[----:B--2---:R-:W-:Y:S02]  /*4a7f0*/  F2FP.BF16.PACK_AB R17, R16, R17 ;  /* 0x000000111011723e */ /* 0x004fe400000010ff */
[----:B------:R-:W-:-:S02]  /*4a800*/  F2FP.BF16.PACK_AB R11, R7, R11 ;  /* 0x0000000b070b723e */ /* 0x000fc400000010ff */
[----:B------:R-:W-:Y:S02]  /*4a810*/  F2FP.BF16.PACK_AB R19, R18, R19 ;  /* 0x000000131213723e */ /* 0x000fe400000010ff */
[----:B------:R-:W-:Y:S02]  /*4a820*/  F2FP.BF16.PACK_AB R13, R12, R13 ;  /* 0x0000000d0c0d723e */ /* 0x000fe400000010ff */
[----:B------:R-:W-:Y:S02]  /*4a830*/  F2FP.BF16.PACK_AB R21, R20, R21 ;  /* 0x000000151415723e */ /* 0x000fe400000010ff */
[----:B---3--:R-:W-:Y:S02]  /*4a840*/  F2FP.BF16.PACK_AB R5, R4, R5 ;  /* 0x000000050405723e */ /* 0x008fe400000010ff */
[----:B------:R-:W2:Y:S04]  /*4a850*/  LDL.LU R4, [R1+0x5600] ;  /* 0x0056000001047983 */ /* 0x000ea80000300800 */
[----:B------:R0:W-:Y:S04]  /*4a860*/  STL [R1+0x650], R5 ;  /* 0x0006500501007387 */ /* 0x0001e80000100800 */
[----:B0-----:R-:W2:Y:S04]  /*4a870*/  LDL.LU R5, [R1+0x55fc] ;  /* 0x0055fc0001057983 */ /* 0x001ea80000300800 */
[----:B------:R-:W3:Y:S04]  /*4a880*/  LDL.LU R16, [R1+0x55f8] ;  /* 0x0055f80001107983 */ /* 0x000ee80000300800 */
[----:B------:R0:W-:Y:S04]  /*4a890*/  STL [R1+0x648], R17 ;  /* 0x0006481101007387 */ /* 0x0001e80000100800 */
[----:B0-----:R-:W3:Y:S04]  /*4a8a0*/  LDL.LU R17, [R1+0x55f4] ;  /* 0x0055f40001117983 */ /* 0x001ee80000300800 */
[----:B------:R-:W4:Y:S04]  /*4a8b0*/  LDL.LU R7, [R1+0x55f0] ;  /* 0x0055f00001077983 */ /* 0x000f280000300800 */
[----:B------:R0:W-:Y:S04]  /*4a8c0*/  STL [R1+0x644], R11 ;  /* 0x0006440b01007387 */ /* 0x0001e80000100800 */
[----:B0-----:R-:W4:Y:S04]  /*4a8d0*/  LDL.LU R11, [R1+0x55ec] ;  /* 0x0055ec00010b7983 */ /* 0x001f280000300800 */
[----:B------:R-:W4:Y:S04]  /*4a8e0*/  LDL.LU R18, [R1+0x55e8] ;  /* 0x0055e80001127983 */ /* 0x000f280000300800 */
[----:B------:R0:W-:Y:S04]  /*4a8f0*/  STL [R1+0x640], R19 ;  /* 0x0006401301007387 */ /* 0x0001e80000100800 */
[----:B0-----:R-:W4:Y:S04]  /*4a900*/  LDL.LU R19, [R1+0x55e4] ;  /* 0x0055e40001137983 */ /* 0x001f280000300800 */
[----:B------:R-:W4:Y:S04]  /*4a910*/  LDL.LU R12, [R1+0x55e0] ;  /* 0x0055e000010c7983 */ /* 0x000f280000300800 */
[----:B------:R0:W-:Y:S04]  /*4a920*/  STL [R1+0x638], R13 ;  /* 0x0006380d01007387 */ /* 0x0001e80000100800 */
[----:B0-----:R-:W4:Y:S01]  /*4a930*/  LDL.LU R13, [R1+0x55dc] ;  /* 0x0055dc00010d7983 */ /* 0x001f220000300800 */
[----:B------:R-:W-:-:S03]  /*4a940*/  F2FP.BF16.PACK_AB R15, R14, R15 ;  /* 0x0000000f0e0f723e */ /* 0x000fc600000010ff */
[----:B------:R-:W4:Y:S01]  /*4a950*/  LDL.LU R20, [R1+0x55d8] ;  /* 0x0055d80001147983 */ /* 0x000f220000300800 */
[----:B------:R-:W-:-:S03]  /*4a960*/  F2FP.BF16.PACK_AB R23, R22, R23 ;  /* 0x000000171617723e */ /* 0x000fc600000010ff */
[----:B------:R0:W-:Y:S01]  /*4a970*/  STL [R1+0x634], R21 ;  /* 0x0006341501007387 */ /* 0x0001e20000100800 */
[----:B------:R-:W-:Y:S02]  /*4a980*/  F2FP.BF16.PACK_AB R6, R2, R6 ;  /* 0x000000060206723e */ /* 0x000fe400000010ff */
[----:B------:R-:W-:Y:S01]  /*4a990*/  F2FP.BF16.PACK_AB R9, R8, R9 ;  /* 0x000000090809723e */ /* 0x000fe200000010ff */
[----:B0-----:R-:W4:Y:S04]  /*4a9a0*/  LDL.LU R21, [R1+0x55d4] ;  /* 0x0055d40001157983 */ /* 0x001f280000300800 */
[----:B------:R-:W4:Y:S04]  /*4a9b0*/  LDL.LU R14, [R1+0x55d0] ;  /* 0x0055d000010e7983 */ /* 0x000f280000300800 */
[----:B------:R0:W-:Y:S01]  /*4a9c0*/  STL [R1+0x62c], R15 ;  /* 0x00062c0f01007387 */ /* 0x0001e20000100800 */
[----:B------:R-:W-:-:S03]  /*4a9d0*/  F2FP.BF16.PACK_AB R3, R10, R3 ;  /* 0x000000030a03723e */ /* 0x000fc600000010ff */
[----:B------:R-:W1:Y:S04]  /*4a9e0*/  SHFL.BFLY PT, R24, R27, 0x1, 0x1f ;  /* 0x0c201f001b187f89 */ /* 0x000e6800000e0000 */
[----:B0-----:R-:W4:Y:S04]  /*4a9f0*/  LDL.LU R15, [R1+0x55cc] ;  /* 0x0055cc00010f7983 */ /* 0x001f280000300800 */
[----:B------:R-:W4:Y:S04]  /*4aa00*/  LDL.LU R22, [R1+0x55c8] ;  /* 0x0055c80001167983 */ /* 0x000f280000300800 */
[----:B------:R0:W-:Y:S01]  /*4aa10*/  STL [R1+0x628], R23 ;  /* 0x0006281701007387 */ /* 0x0001e20000100800 */
[----:B------:R-:W-:-:S03]  /*4aa20*/  F2FP.BF16.PACK_AB R29, R29, R28 ;  /* 0x0000001c1d1d723e */ /* 0x000fc600000010ff */
[----:B------:R-:W1:Y:S04]  /*4aa30*/  SHFL.BFLY PT, R26, R25, 0x1, 0x1f ;  /* 0x0c201f00191a7f89 */ /* 0x000e6800000e0000 */
[----:B0-----:R-:W4:Y:S04]  /*4aa40*/  LDL.LU R23, [R1+0x55c4] ;  /* 0x0055c40001177983 */ /* 0x001f280000300800 */
        /* <DEDUP_REMOVED lines=8> */
[----:B0-----:R-:W4:Y:S04]  /*4aad0*/  LDL.LU R3, [R1+0x55ac] ;  /* 0x0055ac0001037983 */ /* 0x001f280000300800 */
[----:B------:R-:W-:Y:S01]  /*4aae0*/  STL [R1+0x610], R29 ;  /* 0x0006101d01007387 */ /* 0x000fe20000100800 */
[----:B--2---:R-:W-:-:S05]  /*4aaf0*/  F2FP.BF16.PACK_AB R28, R5, R4 ;  /* 0x00000004051c723e */ /* 0x004fca00000010ff */
[----:B------:R0:W-:Y:S01]  /*4ab00*/  STL [R1+0x60c], R28 ;  /* 0x00060c1c01007387 */ /* 0x0001e20000100800 */
[----:B---3--:R-:W-:-:S03]  /*4ab10*/  F2FP.BF16.PACK_AB R5, R17, R16 ;  /* 0x000000101105723e */ /* 0x008fc600000010ff */
[----:B------:R-:W2:Y:S04]  /*4ab20*/  LDL.64 R16, [R1+0x1f18] ;  /* 0x001f180001107983 */ /* 0x000ea80000100a00 */
[----:B------:R-:W-:Y:S04]  /*4ab30*/  STL [R1+0x604], R5 ;  /* 0x0006040501007387 */ /* 0x000fe80000100800 */
[----:B0-----:R-:W3:Y:S01]  /*4ab40*/  LDL.64 R28, [R1+0x1f10] ;  /* 0x001f1000011c7983 */ /* 0x001ee20000100a00 */
[----:B----4-:R-:W-:-:S05]  /*4ab50*/  F2FP.BF16.PACK_AB R4, R11, R7 ;  /* 0x000000070b04723e */ /* 0x010fca00000010ff */
[----:B------:R0:W-:Y:S02]  /*4ab60*/  STL [R1+0x600], R4 ;  /* 0x0006000401007387 */ /* 0x0001e40000100800 */
[----:B0-----:R-:W-:Y:S02]  /*4ab70*/  F2FP.BF16.PACK_AB R4, R19, R18 ;  /* 0x000000121304723e */ /* 0x001fe400000010ff */
[----:B------:R-:W4:Y:S04]  /*4ab80*/  LDL.64 R18, [R1+0x1f20] ;  /* 0x001f200001127983 */ /* 0x000f280000100a00 */
[----:B------:R1:W-:Y:S01]  /*4ab90*/  STL [R1+0x5f8], R4 ;  /* 0x0005f80401007387 */ /* 0x0003e20000100800 */
[----:B------:R-:W-:-:S03]  /*4aba0*/  F2FP.BF16.PACK_AB R5, R13, R12 ;  /* 0x0000000c0d05723e */ /* 0x000fc600000010ff */
[----:B------:R-:W2:Y:S01]  /*4abb0*/  LDL.64 R12, [R1+0x1f28] ;  /* 0x001f2800010c7983 */ /* 0x000ea20000100a00 */
[----:B-1----:R-:W-:-:S03]  /*4abc0*/  FADD R4, R27, R24 ;  /* 0x000000181b047221 */ /* 0x002fc60000000000 */
[----:B------:R0:W-:Y:S02]  /*4abd0*/  STL [R1+0x5f4], R5 ;  /* 0x0005f40501007387 */ /* 0x0001e40000100800 */
[----:B0-----:R-:W-:Y:S02]  /*4abe0*/  FADD R5, R25, R26 ;  /* 0x0000001a19057221 */ /* 0x001fe40000000000 */
[----:B------:R-:W2:Y:S04]  /*4abf0*/  LDL.64 R26, [R1+0x6b8] ;  /* 0x0006b800011a7983 */ /* 0x000ea80000100a00 */
[----:B------:R-:W-:Y:S04]  /*4ac00*/  @!P0 STS [R0.X4], R4 ;  /* 0x0000000400008388 */ /* 0x000fe80000004800 */
[----:B------:R-:W-:Y:S01]  /*4ac10*/  @!P0 STS [R0.X4+0x200], R5 ;  /* 0x0002000500008388 */ /* 0x000fe20000004800 */
[----:B------:R-:W-:-:S05]  /*4ac20*/  F2FP.BF16.PACK_AB R20, R21, R20 ;  /* 0x000000141514723e */ /* 0x000fca00000010ff */
[----:B------:R0:W-:Y:S01]  /*4ac30*/  STL [R1+0x5e8], R20 ;  /* 0x0005e81401007387 */ /* 0x0001e20000100800 */
[----:B------:R-:W-:-:S05]  /*4ac40*/  F2FP.BF16.PACK_AB R11, R15, R14 ;  /* 0x0000000e0f0b723e */ /* 0x000fca00000010ff */
[----:B------:R1:W-:Y:S01]  /*4ac50*/  STL [R1+0x5e4], R11 ;  /* 0x0005e40b01007387 */ /* 0x0003e20000100800 */
[----:B------:R-:W-:-:S05]  /*4ac60*/  F2FP.BF16.PACK_AB R7, R23, R22 ;  /* 0x000000161707723e */ /* 0x000fca00000010ff */
[----:B------:R0:W-:Y:S04]  /*4ac70*/  STL [R1+0x5e0], R7 ;  /* 0x0005e00701007387 */ /* 0x0001e80000100800 */
[----:B------:R-:W2:Y:S04]  /*4ac80*/  LDL.64 R24, [R1+0x1f08] ;  /* 0x001f080001187983 */ /* 0x000ea80000100a00 */
[----:B------:R-:W2:Y:S04]  /*4ac90*/  LDL.64 R22, [R1+0x1ee8] ;  /* 0x001ee80001167983 */ /* 0x000ea80000100a00 */
[----:B0-----:R-:W2:Y:S04]  /*4aca0*/  LDL.64 R20, [R1+0x1ee0] ;  /* 0x001ee00001147983 */ /* 0x001ea80000100a00 */
[----:B------:R-:W-:Y:S01]  /*4acb0*/  BAR.SYNC.DEFER_BLOCKING 0x0 ;  /* 0x0000000000007b1d */ /* 0x000fe20000010000 */
[----:B----4-:R-:W-:-:S04]  /*4acc0*/  IMAD.WIDE R14, R2, 0x2, R18 ;  /* 0x00000002020e7825 */ /* 0x010fc800078e0212 */
[C---:B---3--:R-:W-:Y:S01]  /*4acd0*/  IMAD.WIDE R18, R2.reuse, 0x2, R28 ;  /* 0x0000000202127825 */ /* 0x048fe200078e021c */
[----:B-1----:R0:W3:Y:S03]  /*4ace0*/  LDG.E.U16 R11, [R14.64] ;  /* 0x000000060e0b7981 */ /* 0x0020e6000c1e1500 */
[C---:B--2---:R-:W-:Y:S01]  /*4acf0*/  IMAD.WIDE R16, R2.reuse, 0x2, R16 ;  /* 0x0000000202107825 */ /* 0x044fe200078e0210 */
[----:B------:R1:W2:Y:S04]  /*4ad00*/  LDG.E.U16 R7, [R18.64] ;  /* 0x0000000612077981 */ /* 0x0002a8000c1e1500 */
[----:B------:R4:W2:Y:S04]  /*4ad10*/  LDG.E.U16 R0, [R16.64] ;  /* 0x0000000610007981 */ /* 0x0008a8000c1e1500 */
[----:B0-----:R-:W2:Y:S01]  /*4ad20*/  LDL.64 R14, [R1+0x1ef8] ;  /* 0x001ef800010e7983 */ /* 0x001ea20000100a00 */
[----:B------:R-:W-:-:S05]  /*4ad30*/  IMAD.WIDE R12, R2, 0x2, R12 ;  /* 0x00000002020c7825 */ /* 0x000fca00078e020c */
[----:B------:R0:W3:Y:S04]  /*4ad40*/  LDG.E.U16 R29, [R12.64] ;  /* 0x000000060c1d7981 */ /* 0x0000e8000c1e1500 */
[----:B0-----:R-:W4:Y:S01]  /*4ad50*/  LDL.64 R12, [R1+0x1f00] ;  /* 0x001f0000010c7983 */ /* 0x001f220000100a00 */
[----:B------:R-:W-:-:S03]  /*4ad60*/  IMAD.WIDE R4, R2, 0x2, R26 ;  /* 0x0000000202047825 */ /* 0x000fc600078e021a */
[----:B------:R-:W4:Y:S04]  /*4ad70*/  LDL.64 R26, [R1+0x1ef0] ;  /* 0x001ef000011a7983 */ /* 0x000f280000100a00 */
[----:B------:R0:W4:Y:S02]  /*4ad80*/  LDG.E.U16 R28, [R4.64] ;  /* 0x00000006041c7981 */ /* 0x000124000c1e1500 */
[----:B0-----:R-:W-:-:S04]  /*4ad90*/  IMAD.WIDE R4, R2, 0x2, R24 ;  /* 0x0000000202047825 */ /* 0x001fc800078e0218 */
[C---:B--2---:R-:W-:Y:S01]  /*4ada0*/  IMAD.WIDE R14, R2.reuse, 0x2, R14 ;  /* 0x00000002020e7825 */ /* 0x044fe200078e020e */
[----:B---3--:R-:W-:Y:S03]  /*4adb0*/  STL [R1+0xe8c], R29 ;  /* 0x000e8c1d01007387 */ /* 0x008fe60000100800 */
[----:B----4-:R-:W-:-:S04]  /*4adc0*/  IMAD.WIDE R12, R2, 0x2, R12 ;  /* 0x00000002020c7825 */ /* 0x010fc800078e020c */
[C---:B------:R-:W-:Y:S02]  /*4add0*/  IMAD.WIDE R16, R2.reuse, 0x2, R26 ;  /* 0x0000000202107825 */ /* 0x040fe400078e021a */
[----:B------:R0:W2:Y:S04]  /*4ade0*/  LDG.E.U16 R27, [R12.64] ;  /* 0x000000060c1b7981 */ /* 0x0000a8000c1e1500 */
[----:B------:R3:W-:Y:S04]  /*4adf0*/  STL [R1+0xe90], R28 ;  /* 0x000e901c01007387 */ /* 0x0007e80000100800 */
[----:B------:R-:W4:Y:S04]  /*4ae00*/  LDL.64 R24, [R1+0x1ec0] ;  /* 0x001ec00001187983 */ /* 0x000f280000100a00 */
[----:B0-----:R-:W4:Y:S04]  /*4ae10*/  LDL.64 R12, [R1+0x1ed8] ;  /* 0x001ed800010c7983 */ /* 0x001f280000100a00 */
[----:B---3--:R-:W3:Y:S04]  /*4ae20*/  LDL.64 R28, [R1+0x1ec8] ;  /* 0x001ec800011c7983 */ /* 0x008ee80000100a00 */
[----:B------:R0:W-:Y:S04]  /*4ae30*/  STL [R1+0xe88], R11 ;  /* 0x000e880b01007387 */ /* 0x0001e80000100800 */
[----:B------:R1:W3:Y:S04]  /*4ae40*/  LDG.E.U16 R26, [R4.64] ;  /* 0x00000006041a7981 */ /* 0x0002e8000c1e1500 */
[----:B0-----:R0:W3:Y:S04]  /*4ae50*/  LDG.E.U16 R11, [R14.64] ;  /* 0x000000060e0b7981 */ /* 0x0010e8000c1e1500 */
[----:B0-----:R-:W3:Y:S01]  /*4ae60*/  LDL.64 R14, [R1+0x1ed0] ;  /* 0x001ed000010e7983 */ /* 0x001ee20000100a00 */
[----:B-1----:R-:W-:-:S03]  /*4ae70*/  IMAD.WIDE R18, R2, 0x2, R22 ;  /* 0x0000000202127825 */ /* 0x002fc600078e0216 */
[----:B------:R0:W-:Y:S01]  /*4ae80*/  STL [R1+0xe84], R0 ;  /* 0x000e840001007387 */ /* 0x0001e20000100800 */
[----:B------:R-:W-:-:S03]  /*4ae90*/  IMAD.WIDE R4, R2, 0x2, R20 ;  /* 0x0000000202047825 */ /* 0x000fc600078e0214 */
[----:B------:R-:W3:Y:S04]  /*4aea0*/  LDL.64 R22, [R1+0x1eb8] ;  /* 0x001eb80001167983 */ /* 0x000ee80000100a00 */
[----:B------:R1:W-:Y:S04]  /*4aeb0*/  STL [R1+0xe80], R7 ;  /* 0x000e800701007387 */ /* 0x0003e80000100800 */
[----:B0-----:R3:W3:Y:S04]  /*4aec0*/  LDG.E.U16 R0, [R16.64] ;  /* 0x0000000610007981 */ /* 0x0016e8000c1e1500 */
[----:B-1----:R0:W3:Y:S04]  /*4aed0*/  LDG.E.U16 R7, [R18.64] ;  /* 0x0000000612077981 */ /* 0x0020e8000c1e1500 */
[----:B--2---:R-:W-:Y:S01]  /*4aee0*/  STL [R1+0xe78], R27 ;  /* 0x000e781b01007387 */ /* 0x004fe20000100800 */
[----:B----4-:R-:W-:-:S04]  /*4aef0*/  IMAD.WIDE R12, R2, 0x2, R12 ;  /* 0x00000002020c7825 */ /* 0x010fc800078e020c */
[C---:B---3--:R-:W-:Y:S02]  /*4af00*/  IMAD.WIDE R16, R2.reuse, 0x2, R28 ;  /* 0x0000000202107825 */ /* 0x048fe400078e021c */
[----:B------:R1:W2:Y:S04]  /*4af10*/  LDG.E.U16 R29, [R12.64] ;  /* 0x000000060c1d7981 */ /* 0x0002a8000c1e1500 */
[----:B------:R3:W4:Y:S04]  /*4af20*/  LDG.E.U16 R28, [R4.64] ;  /* 0x00000006041c7981 */ /* 0x000728000c1e1500 */
[----:B------:R0:W-:Y:S04]  /*4af30*/  STL [R1+0xe7c], R26 ;  /* 0x000e7c1a01007387 */ /* 0x0001e80000100800 */
[----:B------:R-:W4:Y:S04]  /*4af40*/  LDL.64 R20, [R1+0x1e98] ;  /* 0x001e980001147983 */ /* 0x000f280000100a00 */
[----:B-1----:R-:W4:Y:S04]  /*4af50*/  LDL.64 R12, [R1+0x1eb0] ;  /* 0x001eb000010c7983 */ /* 0x002f280000100a00 */
[----:B0-----:R-:W4:Y:S01]  /*4af60*/  LDL.64 R26, [R1+0x1ea0] ;  /* 0x001ea000011a7983 */ /* 0x001f220000100a00 */
[----:B------:R-:W-:-:S03]  /*4af70*/  IMAD.WIDE R14, R2, 0x2, R14 ;  /* 0x00000002020e7825 */ /* 0x000fc600078e020e */
[----:B------:R0:W-:Y:S04]  /*4af80*/  STL [R1+0xe74], R11 ;  /* 0x000e740b01007387 */ /* 0x0001e80000100800 */
[----:B0-----:R0:W4:Y:S04]  /*4af90*/  LDG.E.U16 R11, [R14.64] ;  /* 0x000000060e0b7981 */ /* 0x001128000c1e1500 */
[----:B0-----:R-:W4:Y:S01]  /*4afa0*/  LDL.64 R14, [R1+0x1ea8] ;  /* 0x001ea800010e7983 */ /* 0x001f220000100a00 */
[----:B------:R-:W-:-:S03]  /*4afb0*/  IMAD.WIDE R18, R2, 0x2, R24 ;  /* 0x0000000202127825 */ /* 0x000fc600078e0218 */
[----:B------:R0:W-:Y:S01]  /*4afc0*/  STL [R1+0xe70], R0 ;  /* 0x000e700001007387 */ /* 0x0001e20000100800 */
[----:B---3--:R-:W-:-:S03]  /*4afd0*/  IMAD.WIDE R4, R2, 0x2, R22 ;  /* 0x0000000202047825 */ /* 0x008fc600078e0216 */
[----:B------:R-:W3:Y:S04]  /*4afe0*/  LDL.64 R24, [R1+0x1e90] ;  /* 0x001e900001187983 */ /* 0x000ee80000100a00 */
[----:B------:R1:W-:Y:S04]  /*4aff0*/  STL [R1+0xe6c], R7 ;  /* 0x000e6c0701007387 */ /* 0x0003e80000100800 */
[----:B0-----:R0:W3:Y:S04]  /*4b000*/  LDG.E.U16 R0, [R16.64] ;  /* 0x0000000610007981 */ /* 0x0010e8000c1e1500 */
[----:B-1----:R1:W3:Y:S04]  /*4b010*/  LDG.E.U16 R7, [R18.64] ;  /* 0x0000000612077981 */ /* 0x0022e8000c1e1500 */
[----:B--2---:R-:W-:Y:S04]  /*4b020*/  STL [R1+0xe64], R29 ;  /* 0x000e641d01007387 */ /* 0x004fe80000100800 */
[----:B----4-:R2:W-:Y:S04]  /*4b030*/  STL [R1+0xe68], R28 ;  /* 0x000e681c01007387 */ /* 0x0105e80000100800 */
[----:B------:R-:W4:Y:S04]  /*4b040*/  LDL.64 R22, [R1+0x1e70] ;  /* 0x001e700001167983 */ /* 0x000f280000100a00 */
[----:B--2---:R-:W2:Y:S01]  /*4b050*/  LDL.64 R28, [R1+0x1e78] ;  /* 0x001e7800011c7983 */ /* 0x004ea20000100a00 */
[----:B------:R-:W-:-:S04]  /*4b060*/  IMAD.WIDE R12, R2, 0x2, R12 ;  /* 0x00000002020c7825 */ /* 0x000fc800078e020c */
[C---:B0-----:R-:W-:Y:S02]  /*4b070*/  IMAD.WIDE R16, R2.reuse, 0x2, R26 ;  /* 0x0000000202107825 */ /* 0x041fe400078e021a */
[----:B------:R0:W4:Y:S04]  /*4b080*/  LDG.E.U16 R27, [R12.64] ;  /* 0x000000060c1b7981 */ /* 0x000128000c1e1500 */
[----:B------:R1:W4:Y:S04]  /*4b090*/  LDG.E.U16 R26, [R4.64] ;  /* 0x00000006041a7981 */ /* 0x000328000c1e1500 */
[----:B0-----:R-:W4:Y:S04]  /*4b0a0*/  LDL.64 R12, [R1+0x1e88] ;  /* 0x001e8800010c7983 */ /* 0x001f280000100a00 */
[----:B------:R0:W-:Y:S01]  /*4b0b0*/  STL [R1+0xe60], R11 ;  /* 0x000e600b01007387 */ /* 0x0001e20000100800 */
[----:B------:R-:W-:-:S05]  /*4b0c0*/  IMAD.WIDE R14, R2, 0x2, R14 ;  /* 0x00000002020e7825 */ /* 0x000fca00078e020e */
[----:B0-----:R0:W4:Y:S04]  /*4b0d0*/  LDG.E.U16 R11, [R14.64] ;  /* 0x000000060e0b7981 */ /* 0x001128000c1e1500 */
[----:B0-----:R-:W4:Y:S01]  /*4b0e0*/  LDL.64 R14, [R1+0x1e80] ;  /* 0x001e8000010e7983 */ /* 0x001f220000100a00 */
[----:B-1----:R-:W-:-:S03]  /*4b0f0*/  IMAD.WIDE R18, R2, 0x2, R20 ;  /* 0x0000000202127825 */ /* 0x002fc600078e0214 */
[----:B---3--:R0:W-:Y:S01]  /*4b100*/  STL [R1+0xe5c], R0 ;  /* 0x000e5c0001007387 */ /* 0x0081e20000100800 */
[----:B------:R-:W-:-:S03]  /*4b110*/  IMAD.WIDE R4, R2, 0x2, R24 ;  /* 0x0000000202047825 */ /* 0x000fc600078e0218 */
[----:B------:R-:W3:Y:S04]  /*4b120*/  LDL.64 R20, [R1+0x1e68] ;  /* 0x001e680001147983 */ /* 0x000ee80000100a00 */
[----:B------:R1:W-:Y:S04]  /*4b130*/  STL [R1+0xe58], R7 ;  /* 0x000e580701007387 */ /* 0x0003e80000100800 */
[----:B0-----:R2:W3:Y:S04]  /*4b140*/  LDG.E.U16 R0, [R16.64] ;  /* 0x0000000610007981 */ /* 0x0014e8000c1e1500 */
[----:B-1----:R0:W3:Y:S01]  /*4b150*/  LDG.E.U16 R7, [R18.64] ;  /* 0x0000000612077981 */ /* 0x0020e2000c1e1500 */
[----:B--2---:R-:W-:-:S03]  /*4b160*/  IMAD.WIDE R16, R2, 0x2, R28 ;  /* 0x0000000202107825 */ /* 0x004fc600078e021c */
[----:B------:R1:W2:Y:S04]  /*4b170*/  LDG.E.U16 R28, [R4.64] ;  /* 0x00000006041c7981 */ /* 0x0002a8000c1e1500 */
[----:B----4-:R-:W-:Y:S04]  /*4b180*/  STL [R1+0xe50], R27 ;  /* 0x000e501b01007387 */ /* 0x010fe80000100800 */
[----:B------:R4:W-:Y:S04]  /*4b190*/  STL [R1+0xe54], R26 ;  /* 0x000e541a01007387 */ /* 0x0009e80000100800 */
[----:B------:R-:W2:Y:S01]  /*4b1a0*/  LDL.64 R24, [R1+0x1e48] ;  /* 0x001e480001187983 */ /* 0x000ea20000100a00 */
[----:B------:R-:W-:-:S03]  /*4b1b0*/  IMAD.WIDE R12, R2, 0x2, R12 ;  /* 0x00000002020c7825 */ /* 0x000fc600078e020c */
[----:B----4-:R-:W4:Y:S04]  /*4b1c0*/  LDL.64 R26, [R1+0x1e50] ;  /* 0x001e5000011a7983 */ /* 0x010f280000100a00 */
[----:B------:R0:W2:Y:S04]  /*4b1d0*/  LDG.E.U16 R29, [R12.64] ;  /* 0x000000060c1d7981 */ /* 0x0000a8000c1e1500 */
[----:B0-----:R-:W2:Y:S04]  /*4b1e0*/  LDL.64 R12, [R1+0x1e60] ;  /* 0x001e6000010c7983 */ /* 0x001ea80000100a00 */
[----:B------:R0:W-:Y:S01]  /*4b1f0*/  STL [R1+0xe4c], R11 ;  /* 0x000e4c0b01007387 */ /* 0x0001e20000100800 */
[----:B------:R-:W-:-:S05]  /*4b200*/  IMAD.WIDE R14, R2, 0x2, R14 ;  /* 0x00000002020e7825 */ /* 0x000fca00078e020e */
[----:B0-----:R0:W2:Y:S04]  /*4b210*/  LDG.E.U16 R11, [R14.64] ;  /* 0x000000060e0b7981 */ /* 0x0010a8000c1e1500 */
[----:B0-----:R-:W2:Y:S01]  /*4b220*/  LDL.64 R14, [R1+0x1e58] ;  /* 0x001e5800010e7983 */ /* 0x001ea20000100a00 */
[----:B------:R-:W-:-:S03]  /*4b230*/  IMAD.WIDE R18, R2, 0x2, R22 ;  /* 0x0000000202127825 */ /* 0x000fc600078e0216 */
[----:B---3--:R0:W-:Y:S01]  /*4b240*/  STL [R1+0xe48], R0 ;  /* 0x000e480001007387 */ /* 0x0081e20000100800 */
[----:B-1----:R-:W-:-:S03]  /*4b250*/  IMAD.WIDE R4, R2, 0x2, R20 ;  /* 0x0000000202047825 */ /* 0x002fc600078e0214 */
[----:B------:R-:W3:Y:S04]  /*4b260*/  LDL.64 R22, [R1+0x1e40] ;  /* 0x001e400001167983 */ /* 0x000ee80000100a00 */
[----:B------:R1:W-:Y:S04]  /*4b270*/  STL [R1+0xe44], R7 ;  /* 0x000e440701007387 */ /* 0x0003e80000100800 */
[----:B0-----:R4:W3:Y:S04]  /*4b280*/  LDG.E.U16 R0, [R16.64] ;  /* 0x0000000610007981 */ /* 0x0018e8000c1e1500 */
[----:B-1----:R0:W3:Y:S01]  /*4b290*/  LDG.E.U16 R7, [R18.64] ;  /* 0x0000000612077981 */ /* 0x0020e2000c1e1500 */
[----:B----4-:R-:W-:-:S03]  /*4b2a0*/  IMAD.WIDE R16, R2, 0x2, R26 ;  /* 0x0000000202107825 */ /* 0x010fc600078e021a */
[----:B------:R1:W4:Y:S04]  /*4b2b0*/  LDG.E.U16 R26, [R4.64] ;  /* 0x00000006041a7981 */ /* 0x000328000c1e1500 */
[----:B--2---:R-:W-:Y:S01]  /*4b2c0*/  STL [R1+0xe3c], R29 ;  /* 0x000e3c1d01007387 */ /* 0x004fe20000100800 */
[----:B------:R-:W-:-:S03]  /*4b2d0*/  IMAD.WIDE R12, R2, 0x2, R12 ;  /* 0x00000002020c7825 */ /* 0x000fc600078e020c */
[----:B------:R2:W-:Y:S04]  /*4b2e0*/  STL [R1+0xe40], R28 ;  /* 0x000e401c01007387 */ /* 0x0005e80000100800 */
[----:B------:R0:W4:Y:S04]  /*4b2f0*/  LDG.E.U16 R27, [R12.64] ;  /* 0x000000060c1b7981 */ /* 0x000128000c1e1500 */
[----:B------:R-:W4:Y:S04]  /*4b300*/  LDL.64 R20, [R1+0x1e20] ;  /* 0x001e200001147983 */ /* 0x000f280000100a00 */
[----:B--2---:R-:W2:Y:S04]  /*4b310*/  LDL.64 R28, [R1+0x1e28] ;  /* 0x001e2800011c7983 */ /* 0x004ea80000100a00 */
[----:B0-----:R-:W2:Y:S01]  /*4b320*/  LDL.64 R12, [R1+0x1e38] ;  /* 0x001e3800010c7983 */ /* 0x001ea20000100a00 */
[----:B------:R-:W-:-:S03]  /*4b330*/  IMAD.WIDE R14, R2, 0x2, R14 ;  /* 0x00000002020e7825 */ /* 0x000fc600078e020e */
[----:B------:R0:W-:Y:S04]  /*4b340*/  STL [R1+0xe38], R11 ;  /* 0x000e380b01007387 */ /* 0x0001e80000100800 */
        /* <DEDUP_REMOVED lines=8> */
[----:B-1----:R0:W3:Y:S04]  /*4b3d0*/  LDG.E.U16 R7, [R18.64] ;  /* 0x0000000612077981 */ /* 0x0020e8000c1e1500 */
[----:B----4-:R-:W-:Y:S04]  /*4b3e0*/  STL [R1+0xe28], R27 ;  /* 0x000e281b01007387 */ /* 0x010fe80000100800 */
[----:B------:R1:W-:Y:S01]  /*4b3f0*/  STL [R1+0xe2c], R26 ;  /* 0x000e2c1a01007387 */ /* 0x0003e20000100800 */
[----:B--2---:R-:W-:-:S03]  /*4b400*/  IMAD.WIDE R16, R2, 0x2, R28 ;  /* 0x0000000202107825 */ /* 0x004fc600078e021c */
[----:B------:R-:W2:Y:S01]  /*4b410*/  LDL.64 R22, [R1+0x1df8] ;  /* 0x001df80001167983 */ /* 0x000ea20000100a00 */
[----:B------:R-:W-:-:S03]  /*4b420*/  IMAD.WIDE R12, R2, 0x2, R12 ;  /* 0x00000002020c7825 */ /* 0x000fc600078e020c */
[----:B------:R4:W2:Y:S04]  /*4b430*/  LDG.E.U16 R28, [R4.64] ;  /* 0x00000006041c7981 */ /* 0x0008a8000c1e1500 */
[----:B------:R0:W2:Y:S04]  /*4b440*/  LDG.E.U16 R29, [R12.64] ;  /* 0x000000060c1d7981 */ /* 0x0000a8000c1e1500 */
[----:B-1----:R-:W2:Y:S04]  /*4b450*/  LDL.64 R26, [R1+0x1e00] ;  /* 0x001e0000011a7983 */ /* 0x002ea80000100a00 */
[----:B0-----:R-:W2:Y:S04]  /*4b460*/  LDL.64 R12, [R1+0x1e10] ;  /* 0x001e1000010c7983 */ /* 0x001ea80000100a00 */
[----:B------:R0:W-:Y:S01]  /*4b470*/  STL [R1+0xe24], R11 ;  /* 0x000e240b01007387 */ /* 0x0001e20000100800 */
[----:B------:R-:W-:-:S05]  /*4b480*/  IMAD.WIDE R14, R2, 0x2, R14 ;  /* 0x00000002020e7825 */ /* 0x000fca00078e020e */
[----:B0-----:R0:W2:Y:S04]  /*4b490*/  LDG.E.U16 R11, [R14.64] ;  /* 0x000000060e0b7981 */ /* 0x0010a8000c1e1500 */
[----:B0-----:R-:W2:Y:S01]  /*4b4a0*/  LDL.64 R14, [R1+0x1e08] ;  /* 0x001e0800010e7983 */ /* 0x001ea20000100a00 */
[----:B------:R-:W-:-:S03]  /*4b4b0*/  IMAD.WIDE R18, R2, 0x2, R20 ;  /* 0x0000000202127825 */ /* 0x000fc600078e0214 */
[----:B---3--:R0:W-:Y:S01]  /*4b4c0*/  STL [R1+0xe20], R0 ;  /* 0x000e200001007387 */ /* 0x0081e20000100800 */
[----:B----4-:R-:W-:-:S03]  /*4b4d0*/  IMAD.WIDE R4, R2, 0x2, R24 ;  /* 0x0000000202047825 */ /* 0x010fc600078e0218 */
[----:B------:R-:W3:Y:S04]  /*4b4e0*/  LDL.64 R20, [R1+0x1df0] ;  /* 0x001df00001147983 */ /* 0x000ee80000100a00 */
[----:B------:R1:W-:Y:S04]  /*4b4f0*/  STL [R1+0xe1c], R7 ;  /* 0x000e1c0701007387 */ /* 0x0003e80000100800 */
[----:B0-----:R0:W4:Y:S04]  /*4b500*/  LDG.E.U16 R0, [R16.64] ;  /* 0x0000000610007981 */ /* 0x001128000c1e1500 */
[----:B-1----:R1:W3:Y:S04]  /*4b510*/  LDG.E.U16 R7, [R18.64] ;  /* 0x0000000612077981 */ /* 0x0022e8000c1e1500 */
[----:B--2---:R-:W-:Y:S01]  /*4b520*/  STL [R1+0xe14], R29 ;  /* 0x000e141d01007387 */ /* 0x004fe20000100800 */
[----:B0-----:R-:W-:-:S03]  /*4b530*/  IMAD.WIDE R16, R2, 0x2, R26 ;  /* 0x0000000202107825 */ /* 0x001fc600078e021a */
[----:B------:R0:W-:Y:S04]  /*4b540*/  STL [R1+0xe18], R28 ;  /* 0x000e181c01007387 */ /* 0x0001e80000100800 */
[----:B------:R-:W2:Y:S01]  /*4b550*/  LDL.64 R24, [R1+0x1dd0] ;  /* 0x001dd00001187983 */ /* 0x000ea20000100a00 */
[----:B------:R-:W-:-:S03]  /*4b560*/  IMAD.WIDE R12, R2, 0x2, R12 ;  /* 0x00000002020c7825 */ /* 0x000fc600078e020c */
[----:B------:R3:W2:Y:S04]  /*4b570*/  LDG.E.U16 R26, [R4.64] ;  /* 0x00000006041a7981 */ /* 0x0006a8000c1e1500 */
[----:B------:R1:W2:Y:S04]  /*4b580*/  LDG.E.U16 R27, [R12.64] ;  /* 0x000000060c1b7981 */ /* 0x0002a8000c1e1500 */
[----:B0-----:R-:W2:Y:S04]  /*4b590*/  LDL.64 R28, [R1+0x1dd8] ;  /* 0x001dd800011c7983 */ /* 0x001ea80000100a00 */
[----:B-1----:R-:W2:Y:S04]  /*4b5a0*/  LDL.64 R12, [R1+0x1de8] ;  /* 0x001de800010c7983 */ /* 0x002ea80000100a00 */
[----:B------:R0:W-:Y:S01]  /*4b5b0*/  STL [R1+0xe10], R11 ;  /* 0x000e100b01007387 */ /* 0x0001e20000100800 */
[----:B------:R-:W-:-:S05]  /*4b5c0*/  IMAD.WIDE R14, R2, 0x2, R14 ;  /* 0x00000002020e7825 */ /* 0x000fca00078e020e */
[----:B0-----:R0:W2:Y:S04]  /*4b5d0*/  LDG.E.U16 R11, [R14.64] ;  /* 0x000000060e0b7981 */ /* 0x0010a8000c1e1500 */
[----:B0-----:R-:W2:Y:S01]  /*4b5e0*/  LDL.64 R14, [R1+0x1de0] ;  /* 0x001de000010e7983 */ /* 0x001ea20000100a00 */
[----:B------:R-:W-:-:S03]  /*4b5f0*/  IMAD.WIDE R18, R2, 0x2, R22 ;  /* 0x0000000202127825 */ /* 0x000fc600078e0216 */
[----:B----4-:R0:W-:Y:S01]  /*4b600*/  STL [R1+0xe0c], R0 ;  /* 0x000e0c0001007387 */ /* 0x0101e20000100800 */
[----:B---3--:R-:W-:-:S03]  /*4b610*/  IMAD.WIDE R4, R2, 0x2, R20 ;  /* 0x0000000202047825 */ /* 0x008fc600078e0214 */
        /* <DEDUP_REMOVED lines=32> */
[----:B-1----:R-:W2:Y:S01]  /*4b820*/  LDL.64 R12, [R1+0x1d98] ;  /* 0x001d9800010c7983 */ /* 0x002ea20000100a00 */
[----:B------:R-:W-:-:S03]  /*4b830*/  IMAD.WIDE R14, R2, 0x2, R14 ;  /* 0x00000002020e7825 */ /* 0x000fc600078e020e */
[----:B------:R0:W-:Y:S04]  /*4b840*/  STL [R1+0xde8], R11 ;  /* 0x000de80b01007387 */ /* 0x0001e80000100800 */
        /* <DEDUP_REMOVED lines=66> */
[----:B0-----:R0:W4:Y:S04]  /*4bc70*/  LDG.E.U16 R0, [R16.64] ;  /* 0x0000000610007981 */ /* 0x001128000c1e1500 */
[----:B------:R1:W-:Y:S04]  /*4bc80*/  STL [R1+0xda4], R7 ;  /* 0x000da40701007387 */ /* 0x0003e80000100800 */
        /* <DEDUP_REMOVED lines=13> */
[----:B0-----:R-:W2:Y:S04]  /*4bd60*/  LDL.64 R14, [R1+0x1cf0] ;  /* 0x001cf000010e7983 */ /* 0x001ea80000100a00 */
[----:B----4-:R0:W-:Y:S01]  /*4bd70*/  STL [R1+0xd94], R0 ;  /* 0x000d940001007387 */ /* 0x0101e20000100800 */
[----:B------:R-:W-:-:S03]  /*4bd80*/  IMAD.WIDE R18, R2, 0x2, R22 ;  /* 0x0000000202127825 */ /* 0x000fc600078e0216 */
[----:B------:R-:W4:Y:S04]  /*4bd90*/  LDL.64 R22, [R1+0x1cd8] ;  /* 0x001cd80001167983 */ /* 0x000f280000100a00 */
[----:B0-----:R0:W4:Y:S01]  /*4bda0*/  LDG.E.U16 R0, [R16.64] ;  /* 0x0000000610007981 */ /* 0x001122000c1e1500 */
[----:B---3--:R-:W-:-:S03]  /*4bdb0*/  IMAD.WIDE R4, R2, 0x2, R20 ;  /* 0x0000000202047825 */ /* 0x008fc600078e0214 */
        /* <DEDUP_REMOVED lines=15> */
[----:B----4-:R0:W-:Y:S04]  /*4beb0*/  STL [R1+0xd80], R0 ;  /* 0x000d800001007387 */ /* 0x0101e80000100800 */
[----:B0-----:R0:W4:Y:S01]  /*4bec0*/  LDG.E.U16 R0, [R16.64] ;  /* 0x0000000610007981 */ /* 0x001122000c1e1500 */
[----:B------:R-:W-:-:S03]  /*4bed0*/  IMAD.WIDE R18, R2, 0x2, R24 ;  /* 0x0000000202127825 */ /* 0x000fc600078e0218 */
[----:B------:R-:W4:Y:S01]  /*4bee0*/  LDL.64 R24, [R1+0x1cb0] ;  /* 0x001cb00001187983 */ /* 0x000f220000100a00 */
[----:B------:R-:W-:-:S03]  /*4bef0*/  IMAD.WIDE R4, R2, 0x2, R22 ;  /* 0x0000000202047825 */ /* 0x000fc600078e0216 */
[----:B---3--:R1:W-:Y:S04]  /*4bf00*/  STL [R1+0xd7c], R7 ;  /* 0x000d7c0701007387 */ /* 0x0083e80000100800 */
        /* <DEDUP_REMOVED lines=1000> */
[----:B-1----:R2:W3:Y:S02]  /*4fd90*/  LDG.E.U16 R7, [R18.64] ;  /* 0x0000000612077981 */ /* 0x0024e4000c1e1500 */
[C---:B--2---:R-:W-:Y:S02]  /*4fda0*/  IMAD.WIDE R18, R2.reuse, 0x2, R24 ;  /* 0x0000000202127825 */ /* 0x044fe400078e0218 */
[----:B------:R1:W2:Y:S04]  /*4fdb0*/  LDG.E.U16 R24, [R4.64] ;  /* 0x0000000604187981 */ /* 0x0002a8000c1e1500 */
[----:B------:R-:W-:Y:S04]  /*4fdc0*/  STL [R1+0x4a0], R29 ;  /* 0x0004a01d01007387 */ /* 0x000fe80000100800 */
[----:B------:R0:W-:Y:S04]  /*4fdd0*/  STL [R1+0x4a4], R28 ;  /* 0x0004a41c01007387 */ /* 0x0001e80000100800 */
[----:B------:R-:W2:Y:S01]  /*4fde0*/  LDL.64 R20, [R1+0x14d8] ;  /* 0x0014d80001147983 */ /* 0x000ea20000100a00 */
[----:B------:R-:W-:-:S03]  /*4fdf0*/  IMAD.WIDE R12, R2, 0x2, R12 ;  /* 0x00000002020c7825 */ /* 0x000fc600078e020c */
[----:B0-----:R-:W2:Y:S04]  /*4fe00*/  LDL.64 R28, [R1+0x14e0] ;  /* 0x0014e000011c7983 */ /* 0x001ea80000100a00 */
[----:B------:R0:W2:Y:S04]  /*4fe10*/  LDG.E.U16 R25, [R12.64] ;  /* 0x000000060c197981 */ /* 0x0000a8000c1e1500 */
[----:B0-----:R-:W2:Y:S04]  /*4fe20*/  LDL.64 R12, [R1+0x14f0] ;  /* 0x0014f000010c7983 */ /* 0x001ea80000100a00 */
[----:B------:R0:W-:Y:S01]  /*4fe30*/  STL [R1+0x49c], R11 ;  /* 0x00049c0b01007387 */ /* 0x0001e20000100800 */
[----:B------:R-:W-:-:S05]  /*4fe40*/  IMAD.WIDE R14, R2, 0x2, R14 ;  /* 0x00000002020e7825 */ /* 0x000fca00078e020e */
[----:B0-----:R0:W2:Y:S04]  /*4fe50*/  LDG.E.U16 R11, [R14.64] ;  /* 0x000000060e0b7981 */ /* 0x0010a8000c1e1500 */
[----:B0-----:R-:W2:Y:S01]  /*4fe60*/  LDL.64 R14, [R1+0x14e8] ;  /* 0x0014e800010e7983 */ /* 0x001ea20000100a00 */
[----:B------:R-:W-:-:S03]  /*4fe70*/  IMAD.WIDE R16, R2, 0x2, R26 ;  /* 0x0000000202107825 */ /* 0x000fc600078e021a */
[----:B----4-:R0:W-:Y:S01]  /*4fe80*/  STL [R1+0x498], R0 ;  /* 0x0004980001007387 */ /* 0x0101e20000100800 */
[----:B-1----:R-:W-:-:S03]  /*4fe90*/  IMAD.WIDE R4, R2, 0x2, R22 ;  /* 0x0000000202047825 */ /* 0x002fc600078e0216 */
[----:B------:R-:W4:Y:S04]  /*4fea0*/  LDL.64 R26, [R1+0x14d0] ;  /* 0x0014d000011a7983 */ /* 0x000f280000100a00 */
[----:B0-----:R2:W4:Y:S04]  /*4feb0*/  LDG.E.U16 R0, [R16.64] ;  /* 0x0000000610007981 */ /* 0x001528000c1e1500 */
[----:B---3--:R0:W-:Y:S04]  /*4fec0*/  STL [R1+0x494], R7 ;  /* 0x0004940701007387 */ /* 0x0081e80000100800 */
[----:B0-----:R0:W3:Y:S01]  /*4fed0*/  LDG.E.U16 R7, [R18.64] ;  /* 0x0000000612077981 */ /* 0x0010e2000c1e1500 */
[----:B--2---:R-:W-:-:S03]  /*4fee0*/  IMAD.WIDE R16, R2, 0x2, R28 ;  /* 0x0000000202107825 */ /* 0x004fc600078e021c */
[----:B------:R1:W2:Y:S04]  /*4fef0*/  LDG.E.U16 R28, [R4.64] ;  /* 0x00000006041c7981 */ /* 0x0002a8000c1e1500 */
[----:B------:R-:W-:Y:S01]  /*4ff00*/  STL [R1+0x48c], R25 ;  /* 0x00048c1901007387 */ /* 0x000fe20000100800 */
[----:B------:R-:W-:-:S03]  /*4ff10*/  IMAD.WIDE R12, R2, 0x2, R12 ;  /* 0x00000002020c7825 */ /* 0x000fc600078e020c */
[----:B------:R0:W-:Y:S04]  /*4ff20*/  STL [R1+0x490], R24 ;  /* 0x0004901801007387 */ /* 0x0001e80000100800 */
[----:B------:R1:W2:Y:S04]  /*4ff30*/  LDG.E.U16 R29, [R12.64] ;  /* 0x000000060c1d7981 */ /* 0x0002a8000c1e1500 */
[----:B------:R-:W2:Y:S04]  /*4ff40*/  LDL.64 R22, [R1+0x14b0] ;  /* 0x0014b00001167983 */ /* 0x000ea80000100a00 */
[----:B0-----:R-:W2:Y:S04]  /*4ff50*/  LDL.64 R24, [R1+0x14b8] ;  /* 0x0014b80001187983 */ /* 0x001ea80000100a00 */
[----:B-1----:R-:W2:Y:S01]  /*4ff60*/  LDL.64 R12, [R1+0x14c8] ;  /* 0x0014c800010c7983 */ /* 0x002ea20000100a00 */
[----:B------:R-:W-:-:S03]  /*4ff70*/  IMAD.WIDE R14, R2, 0x2, R14 ;  /* 0x00000002020e7825 */ /* 0x000fc600078e020e */
[----:B------:R0:W-:Y:S04]  /*4ff80*/  STL [R1+0x488], R11 ;  /* 0x0004880b01007387 */ /* 0x0001e80000100800 */
[----:B0-----:R0:W2:Y:S04]  /*4ff90*/  LDG.E.U16 R11, [R14.64] ;  /* 0x000000060e0b7981 */ /* 0x0010a8000c1e1500 */
[----:B0-----:R-:W2:Y:S01]  /*4ffa0*/  LDL.64 R14, [R1+0x14c0] ;  /* 0x0014c000010e7983 */ /* 0x001ea20000100a00 */
[----:B------:R-:W-:-:S03]  /*4ffb0*/  IMAD.WIDE R18, R2, 0x2, R20 ;  /* 0x0000000202127825 */ /* 0x000fc600078e0214 */
[----:B------:R-:W2:Y:S04]  /*4ffc0*/  LDL.64 R20, [R1+0x14a8] ;  /* 0x0014a80001147983 */ /* 0x000ea80000100a00 */
[----:B----4-:R0:W-:Y:S04]  /*4ffd0*/  STL [R1+0x484], R0 ;  /* 0x0004840001007387 */ /* 0x0101e80000100800 */
[----:B0-----:R0:W4:Y:S01]  /*4ffe0*/  LDG.E.U16 R0, [R16.64] ;  /* 0x0000000610007981 */ /* 0x001122000c1e1500 */
[----:B------:R-:W-:-:S03]  /*4fff0*/  IMAD.WIDE R4, R2, 0x2, R26 ;  /* 0x0000000202047825 */ /* 0x000fc600078e021a */
[----:B---3--:R1:W-:Y:S04]  /*50000*/  STL [R1+0x480], R7 ;  /* 0x0004800701007387 */ /* 0x0083e80000100800 */
[----:B-1----:R1:W3:Y:S04]  /*50010*/  LDG.E.U16 R7, [R18.64] ;  /* 0x0000000612077981 */ /* 0x0022e8000c1e1500 */
[----:B--2---:R-:W-:Y:S01]  /*50020*/  STL [R1+0x448], R29 ;  /* 0x0004481d01007387 */ /* 0x004fe20000100800 */
[----:B-1----:R-:W-:-:S03]  /*50030*/  IMAD.WIDE R18, R2, 0x2, R22 ;  /* 0x0000000202127825 */ /* 0x002fc600078e0216 */
[----:B------:R1:W-:Y:S04]  /*50040*/  STL [R1+0x44c], R28 ;  /* 0x00044c1c01007387 */ /* 0x0003e80000100800 */
        /* <DEDUP_REMOVED lines=11> */
[----:B----4-:R0:W-:Y:S04]  /*50100*/  STL [R1+0x440], R0 ;  /* 0x0004400001007387 */ /* 0x0101e80000100800 */
[----:B0-----:R0:W4:Y:S01]  /*50110*/  LDG.E.U16 R0, [R16.64] ;  /* 0x0000000610007981 */ /* 0x001122000c1e1500 */
[----:B------:R-:W-:-:S03]  /*50120*/  IMAD.WIDE R4, R2, 0x2, R20 ;  /* 0x0000000202047825 */ /* 0x000fc600078e0214 */
[----:B---3--:R1:W-:Y:S04]  /*50130*/  STL [R1+0x43c], R7 ;  /* 0x00043c0701007387 */ /* 0x0083e80000100800 */
[----:B------:R-:W3:Y:S04]  /*50140*/  LDL.64 R24, [R1+0x1478] ;  /* 0x0014780001187983 */ /* 0x000ee80000100a00 */
[----:B-1----:R2:W3:Y:S02]  /*50150*/  LDG.E.U16 R7, [R18.64] ;  /* 0x0000000612077981 */ /* 0x0024e4000c1e1500 */
[----:B--2---:R-:W-:-:S02]  /*50160*/  IMAD.WIDE R18, R2, 0x2, R26 ;  /* 0x0000000202127825 */ /* 0x004fc400078e021a */
[----:B------:R1:W2:Y:S04]  /*50170*/  LDG.E.U16 R27, [R4.64] ;  /* 0x00000006041b7981 */ /* 0x0002a8000c1e1500 */
[----:B------:R-:W-:Y:S04]  /*50180*/  STL [R1+0x434], R23 ;  /* 0x0004341701007387 */ /* 0x000fe80000100800 */
[----:B------:R1:W-:Y:S01]  /*50190*/  STL [R1+0x438], R22 ;  /* 0x0004381601007387 */ /* 0x0003e20000100800 */
[----:B0-----:R-:W-:-:S03]  /*501a0*/  IMAD.WIDE R16, R2, 0x2, R28 ;  /* 0x0000000202107825 */ /* 0x001fc600078e021c */
[----:B-1----:R-:W2:Y:S01]  /*501b0*/  LDL.64 R4, [R1+0x1480] ;  /* 0x0014800001047983 */ /* 0x002ea20000100a00 */
[----:B------:R-:W-:-:S03]  /*501c0*/  IMAD.WIDE R12, R2, 0x2, R12 ;  /* 0x00000002020c7825 */ /* 0x000fc600078e020c */
[----:B------:R-:W2:Y:S04]  /*501d0*/  LDL.64 R20, [R1+0x1468] ;  /* 0x0014680001147983 */ /* 0x000ea80000100a00 */
[----:B------:R-:W2:Y:S04]  /*501e0*/  LDG.E.U16 R13, [R12.64] ;  /* 0x000000060c0d7981 */ /* 0x000ea8000c1e1500 */
[----:B------:R-:W2:Y:S04]  /*501f0*/  LDL.64 R22, [R1+0x1470] ;  /* 0x0014700001167983 */ /* 0x000ea80000100a00 */
[----:B------:R0:W-:Y:S01]  /*50200*/  STL [R1+0x430], R11 ;  /* 0x0004300b01007387 */ /* 0x0001e20000100800 */
[----:B------:R-:W-:-:S03]  /*50210*/  IMAD.WIDE R14, R2, 0x2, R14 ;  /* 0x00000002020e7825 */ /* 0x000fc600078e020e */
[----:B0-----:R0:W2:Y:S04]  /*50220*/  LDG.E.U16 R11, [R16.64] ;  /* 0x00000006100b7981 */ /* 0x0010a8000c1e1500 */
[----:B------:R-:W2:Y:S04]  /*50230*/  LDG.E.U16 R15, [R14.64] ;  /* 0x000000060e0f7981 */ /* 0x000ea8000c1e1500 */
[----:B----4-:R1:W-:Y:S04]  /*50240*/  STL [R1+0x42c], R0 ;  /* 0x00042c0001007387 */ /* 0x0103e80000100800 */
[----:B-1----:R1:W4:Y:S04]  /*50250*/  LDG.E.U16 R0, [R18.64] ;  /* 0x0000000612007981 */ /* 0x002328000c1e1500 */
[----:B------:R-:W0:Y:S04]  /*50260*/  S2R R28, SR_TID.X ;  /* 0x00000000001c7919 */ /* 0x000e280000002100 */
[----:B-1----:R-:W4:Y:S04]  /*50270*/  LDL.64 R18, [R1+0x1460] ;  /* 0x0014600001127983 */ /* 0x002f280000100a00 */
[----:B---3--:R-:W-:Y:S01]  /*50280*/  STL [R1+0x428], R7 ;  /* 0x0004280701007387 */ /* 0x008fe20000100800 */
[----:B0-----:R-:W-:-:S05]  /*50290*/  LOP3.LUT R28, R28, 0x1c, RZ, 0xc0, !PT ;  /* 0x0000001c1c1c7812 */ /* 0x001fca00078ec0ff */
[----:B------:R0:W1:Y:S04]  /*502a0*/  LDS R7, [R28.X4] ;  /* 0x000000001c077984 */ /* 0x0000680000004800 */
[----:B0-----:R-:W3:Y:S04]  /*502b0*/  LDL.64 R28, [R1+0x1448] ;  /* 0x00144800011c7983 */ /* 0x001ee80000100a00 */
[----:B--2---:R0:W-:Y:S04]  /*502c0*/  STL [R1+0x424], R27 ;  /* 0x0004241b01007387 */ /* 0x0041e80000100800 */
[----:B0-----:R-:W2:Y:S01]  /*502d0*/  LDL.64 R26, [R1+0x1440] ;  /* 0x00144000011a7983 */ /* 0x001ea20000100a00 */
[----:B------:R-:W-:-:S04]  /*502e0*/  IMAD.WIDE R4, R2, 0x2, R4 ;  /* 0x0000000202047825 */ /* 0x000fc800078e0204 */
[C---:B------:R-:W-:Y:S01]  /*502f0*/  IMAD.WIDE R16, R2.reuse, 0x2, R20 ;  /* 0x0000000202107825 */ /* 0x040fe200078e0214 */
[----:B------:R0:W-:Y:S03]  /*50300*/  STL [R1+0x420], R13 ;  /* 0x0004200d01007387 */ /* 0x0001e60000100800 */
[C---:B0-----:R-:W-:Y:S01]  /*50310*/  IMAD.WIDE R12, R2.reuse, 0x2, R24 ;  /* 0x00000002020c7825 */ /* 0x041fe200078e0218 */
[----:B------:R0:W-:Y:S04]  /*50320*/  STL [R1+0x41c], R15 ;  /* 0x00041c0f01007387 */ /* 0x0001e80000100800 */
[----:B------:R-:W2:Y:S04]  /*50330*/  LDL.64 R24, [R1+0x1438] ;  /* 0x0014380001187983 */ /* 0x000ea80000100a00 */
[----:B------:R-:W2:Y:S01]  /*50340*/  LDL.64 R20, [R1+0x1428] ;  /* 0x0014280001147983 */ /* 0x000ea20000100a00 */
[----:B0-----:R-:W-:-:S03]  /*50350*/  IMAD.WIDE R14, R2, 0x2, R22 ;  /* 0x00000002020e7825 */ /* 0x001fc600078e0216 */
[----:B------:R-:W2:Y:S04]  /*50360*/  LDL.64 R22, [R1+0x1430] ;  /* 0x0014300001167983 */ /* 0x000ea80000100a00 */
[----:B------:R0:W-:Y:S04]  /*50370*/  STL [R1+0x418], R11 ;  /* 0x0004180b01007387 */ /* 0x0001e80000100800 */
[----:B------:R-:W2:Y:S04]  /*50380*/  LDG.E.U16 R15, [R14.64] ;  /* 0x000000060e0f7981 */ /* 0x000ea8000c1e1500 */
[----:B0-----:R0:W2:Y:S04]  /*50390*/  LDG.E.U16 R11, [R4.64] ;  /* 0x00000006040b7981 */ /* 0x0010a8000c1e1500 */
[----:B0-----:R-:W3:Y:S04]  /*503a0*/  LDL.64 R4, [R1+0x1458] ;  /* 0x0014580001047983 */ /* 0x001ee80000100a00 */
[----:B----4-:R0:W-:Y:S04]  /*503b0*/  STL [R1+0x414], R0 ;  /* 0x0004140001007387 */ /* 0x0101e80000100800 */
[----:B0-----:R0:W4:Y:S04]  /*503c0*/  LDG.E.U16 R0, [R12.64] ;  /* 0x000000060c007981 */ /* 0x001128000c1e1500 */
[----:B0-----:R-:W3:Y:S01]  /*503d0*/  LDL.64 R12, [R1+0x1450] ;  /* 0x00145000010c7983 */ /* 0x001ee20000100a00 */
[----:B------:R-:W-:-:S03]  /*503e0*/  IMAD.WIDE R18, R2, 0x2, R18 ;  /* 0x0000000202127825 */ /* 0x000fc600078e0212 */
[----:B--2---:R0:W-:Y:S04]  /*503f0*/  STL [R1+0x410], R11 ;  /* 0x0004100b01007387 */ /* 0x0041e80000100800 */
[----:B0-----:R0:W2:Y:S04]  /*50400*/  LDG.E.U16 R11, [R16.64] ;  /* 0x00000006100b7981 */ /* 0x0010a8000c1e1500 */
[----:B----4-:R4:W-:Y:S04]  /*50410*/  STL [R1+0x40c], R0 ;  /* 0x00040c0001007387 */ /* 0x0109e80000100800 */
[----:B----4-:R4:W2:Y:S01]  /*50420*/  LDG.E.U16 R0, [R18.64] ;  /* 0x0000000612007981 */ /* 0x0108a2000c1e1500 */
[----:B---3--:R-:W-:-:S04]  /*50430*/  IMAD.WIDE R4, R2, 0x2, R4 ;  /* 0x0000000202047825 */ /* 0x008fc800078e0204 */
[----:B------:R-:W-:-:S04]  /*50440*/  IMAD.WIDE R12, R2, 0x2, R12 ;  /* 0x00000002020c7825 */ /* 0x000fc800078e020c */
[C---:B0-----:R-:W-:Y:S02]  /*50450*/  IMAD.WIDE R16, R2.reuse, 0x2, R26 ;  /* 0x0000000202107825 */ /* 0x041fe400078e021a */
[----:B------:R0:W3:Y:S04]  /*50460*/  LDG.E.U16 R27, [R4.64] ;  /* 0x00000006041b7981 */ /* 0x0000e8000c1e1500 */
[----:B------:R0:W3:Y:S04]  /*50470*/  LDG.E.U16 R26, [R12.64] ;  /* 0x000000060c1a7981 */ /* 0x0000e8000c1e1500 */
[----:B------:R0:W-:Y:S04]  /*50480*/  STL [R1+0x408], R15 ;  /* 0x0004080f01007387 */ /* 0x0001e80000100800 */
[----:B----4-:R4:W3:Y:S01]  /*50490*/  LDG.E.U16 R18, [R16.64] ;  /* 0x0000000610127981 */ /* 0x0108e2000c1e1500 */
[----:B0-----:R-:W-:-:S05]  /*504a0*/  IMAD.WIDE R14, R2, 0x2, R28 ;  /* 0x00000002020e7825 */ /* 0x001fca00078e021c */
[----:B------:R0:W3:Y:S02]  /*504b0*/  LDG.E.U16 R19, [R14.64] ;  /* 0x000000060e137981 */ /* 0x0000e4000c1e1500 */
[C---:B0-----:R-:W-:Y:S02]  /*504c0*/  IMAD.WIDE R14, R2.reuse, 0x2, R20 ;  /* 0x00000002020e7825 */ /* 0x041fe400078e0214 */
[----:B--2---:R0:W-:Y:S04]  /*504d0*/  STL [R1+0x404], R11 ;  /* 0x0004040b01007387 */ /* 0x0041e80000100800 */
[----:B0-----:R-:W1:Y:S04]  /*504e0*/  LDL.LU R11, [R1+0xedc] ;  /* 0x000edc00010b7983 */ /* 0x001e680000300800 */
[----:B------:R-:W2:Y:S04]  /*504f0*/  LDL.LU R20, [R1+0x930] ;  /* 0x0009300001147983 */ /* 0x000ea80000300800 */
[----:B------:R0:W-:Y:S04]  /*50500*/  STL [R1+0x400], R0 ;  /* 0x0004000001007387 */ /* 0x0001e80000100800 */
[----:B0-----:R-:W2:Y:S01]  /*50510*/  LDL.LU R0, [R1+0x934] ;  /* 0x0009340001007983 */ /* 0x001ea20000300800 */
[----:B------:R-:W-:-:S03]  /*50520*/  IMAD.WIDE R4, R2, 0x2, R24 ;  /* 0x0000000202047825 */ /* 0x000fc600078e0218 */
[----:B----4-:R-:W4:Y:S01]  /*50530*/  LDL.LU R16, [R1+0x940] ;  /* 0x0009400001107983 */ /* 0x010f220000300800 */
[----:B------:R-:W-:-:S03]  /*50540*/  IMAD.WIDE R12, R2, 0x2, R22 ;  /* 0x00000002020c7825 */ /* 0x000fc600078e0216 */
[----:B---3--:R0:W-:Y:S04]  /*50550*/  STL [R1+0x3fc], R27 ;  /* 0x0003fc1b01007387 */ /* 0x0081e80000100800 */
[----:B------:R3:W4:Y:S04]  /*50560*/  LDG.E.U16 R29, [R4.64] ;  /* 0x00000006041d7981 */ /* 0x000728000c1e1500 */
[----:B------:R-:W4:Y:S04]  /*50570*/  LDL.LU R17, [R1+0x944] ;  /* 0x0009440001117983 */ /* 0x000f280000300800 */
[----:B------:R0:W4:Y:S04]  /*50580*/  LDG.E.U16 R28, [R12.64] ;  /* 0x000000060c1c7981 */ /* 0x000128000c1e1500 */
[----:B---3--:R-:W3:Y:S04]  /*50590*/  LDL.LU R4, [R1+0x950] ;  /* 0x0009500001047983 */ /* 0x008ee80000300800 */
[----:B------:R-:W3:Y:S04]  /*505a0*/  LDL.LU R5, [R1+0x954] ;  /* 0x0009540001057983 */ /* 0x000ee80000300800 */
[----:B------:R0:W-:Y:S04]  /*505b0*/  STL [R1+0x3f8], R26 ;  /* 0x0003f81a01007387 */ /* 0x0001e80000100800 */
[----:B0-----:R-:W3:Y:S04]  /*505c0*/  LDG.E.U16 R27, [R14.64] ;  /* 0x000000060e1b7981 */ /* 0x001ee8000c1e1500 */
[----:B------:R-:W3:Y:S04]  /*505d0*/  LDL.LU R26, [R1+0x960] ;  /* 0x00096000011a7983 */ /* 0x000ee80000300800 */
[----:B------:R-:W3:Y:S04]  /*505e0*/  LDL.LU R25, [R1+0x964] ;  /* 0x0009640001197983 */ /* 0x000ee80000300800 */
[----:B------:R-:W3:Y:S04]  /*505f0*/  LDL.LU R24, [R1+0x970] ;  /* 0x0009700001187983 */ /* 0x000ee80000300800 */
[----:B------:R-:W3:Y:S04]  /*50600*/  LDL.LU R23, [R1+0x974] ;  /* 0x0009740001177983 */ /* 0x000ee80000300800 */
[----:B------:R-:W3:Y:S04]  /*50610*/  LDL.LU R22, [R1+0x980] ;  /* 0x0009800001167983 */ /* 0x000ee80000300800 */
[----:B------:R0:W-:Y:S04]  /*50620*/  STL [R1+0x3f4], R19 ;  /* 0x0003f41301007387 */ /* 0x0001e80000100800 */
[----:B0-----:R-:W3:Y:S04]  /*50630*/  LDL.LU R19, [R1+0x984] ;  /* 0x0009840001137983 */ /* 0x001ee80000300800 */
[----:B------:R0:W-:Y:S04]  /*50640*/  STL [R1+0x3f0], R18 ;  /* 0x0003f01201007387 */ /* 0x0001e80000100800 */
[----:B0-----:R-:W3:Y:S04]  /*50650*/  LDL.LU R18, [R1+0x990] ;  /* 0x0009900001127983 */ /* 0x001ee80000300800 */
[----:B------:R-:W3:Y:S04]  /*50660*/  LDL.LU R13, [R1+0x994] ;  /* 0x00099400010d7983 */ /* 0x000ee80000300800 */
[----:B------:R-:W3:Y:S01]  /*50670*/  LDL.LU R12, [R1+0x9a0] ;  /* 0x0009a000010c7983 */ /* 0x000ee20000300800 */
[----:B-1----:R-:W-:-:S02]  /*50680*/  FFMA R11, R6, R11, R7 ;  /* 0x0000000b060b7223 */ /* 0x002fc40000000007 */
[----:B--2---:R-:W-:-:S03]  /*50690*/  FMUL R20, R6, R20 ;  /* 0x0000001406147220 */ /* 0x004fc60000400000 */
[----:B------:R0:W-:Y:S04]  /*506a0*/  STL [R1+0xedc], R11 ;  /* 0x000edc0b01007387 */ /* 0x0001e80000100800 */
[----:B0-----:R-:W2:Y:S04]  /*506b0*/  LDL.LU R11, [R1+0x9b0] ;  /* 0x0009b000010b7983 */ /* 0x001ea80000300800 */
[----:B------:R-:W-:Y:S04]  /*506c0*/  STL [R1+0x5498], R20 ;  /* 0x0054981401007387 */ /* 0x000fe80000100800 */
[----:B------:R-:W2:Y:S01]  /*506d0*/  LDL.LU R7, [R1+0x9a4] ;  /* 0x0009a40001077983 */ /* 0x000ea20000300800 */
[----:B------:R-:W-:-:S03]  /*506e0*/  FMUL R21, R6, R0 ;  /* 0x0000000006157220 */ /* 0x000fc60000400000 */
[----:B------:R-:W2:Y:S01]  /*506f0*/  LDL.LU R0, [R1+0x9b4] ;  /* 0x0009b40001007983 */ /* 0x000ea20000300800 */
[----:B----4-:R-:W-:-:S03]  /*50700*/  FMUL R16, R6, R16 ;  /* 0x0000001006107220 */ /* 0x010fc60000400000 */
[----:B------:R-:W-:Y:S04]  /*50710*/  STL [R1+0x549c], R21 ;  /* 0x00549c1501007387 */ /* 0x000fe80000100800 */
[----:B------:R0:W-:Y:S01]  /*50720*/  STL [R1+0x5480], R16 ;  /* 0x0054801001007387 */ /* 0x0001e20000100800 */
[----:B------:R-:W-:-:S05]  /*50730*/  FMUL R17, R6, R17 ;  /* 0x0000001106117220 */ /* 0x000fca0000400000 */
[----:B------:R-:W-:Y:S04]  /*50740*/  STL [R1+0x5484], R17 ;  /* 0x0054841101007387 */ /* 0x000fe80000100800 */
[----:B------:R-:W-:Y:S04]  /*50750*/  STL [R1+0x3ec], R29 ;  /* 0x0003ec1d01007387 */ /* 0x000fe80000100800 */
[----:B------:R-:W-:Y:S04]  /*50760*/  STL [R1+0x3e8], R28 ;  /* 0x0003e81c01007387 */ /* 0x000fe80000100800 */
[----:B---3--:R-:W-:Y:S01]  /*50770*/  STL [R1+0x3e4], R27 ;  /* 0x0003e41b01007387 */ /* 0x008fe20000100800 */
[----:B------:R-:W-:-:S02]  /*50780*/  FMUL R14, R6, R26 ;  /* 0x0000001a060e7220 */ /* 0x000fc40000400000 */
[----:B0-----:R-:W-:-:S03]  /*50790*/  FMUL R16, R6, R25 ;  /* 0x0000001906107220 */ /* 0x001fc60000400000 */
[----:B------:R0:W-:Y:S01]  /*507a0*/  STL [R1+0x60], R14 ;  /* 0x0000600e01007387 */ /* 0x0001e20000100800 */
[----:B------:R-:W-:-:S03]  /*507b0*/  FMUL R15, R6, R24 ;  /* 0x00000018060f7220 */ /* 0x000fc60000400000 */
[----:B------:R1:W-:Y:S01]  /*507c0*/  STL [R1+0x64], R16 ;  /* 0x0000641001007387 */ /* 0x0003e20000100800 */
[----:B0-----:R-:W-:-:S03]  /*507d0*/  FMUL R14, R6, R23 ;  /* 0x00000017060e7220 */ /* 0x001fc60000400000 */
[----:B------:R0:W-:Y:S01]  /*507e0*/  STL [R1+0x70], R15 ;  /* 0x0000700f01007387 */ /* 0x0001e20000100800 */
[----:B-1----:R-:W-:-:S03]  /*507f0*/  FMUL R16, R6, R22 ;  /* 0x0000001606107220 */ /* 0x002fc60000400000 */
[----:B------:R1:W-:Y:S04]  /*50800*/  STL [R1+0x74], R14 ;  /* 0x0000740e01007387 */ /* 0x0003e80000100800 */
[----:B------:R-:W-:Y:S01]  /*50810*/  STL [R1+0x80], R16 ;  /* 0x0000801001007387 */ /* 0x000fe20000100800 */
[----:B0-----:R-:W-:-:S05]  /*50820*/  FMUL R15, R6, R19 ;  /* 0x00000013060f7220 */ /* 0x001fca0000400000 */
[----:B------:R0:W-:Y:S04]  /*50830*/  STL [R1+0x84], R15 ;  /* 0x0000840f01007387 */ /* 0x0001e80000100800 */
[----:B------:R-:W3:Y:S01]  /*50840*/  LDL.LU R22, [R1+0x9c0] ;  /* 0x0009c00001167983 */ /* 0x000ee20000300800 */
[C---:B-1----:R-:W-:Y:S02]  /*50850*/  FMUL R14, R6.reuse, R18 ;  /* 0x00000012060e7220 */ /* 0x042fe40000400000 */
[----:B------:R-:W-:-:S03]  /*50860*/  FMUL R13, R6, R13 ;  /* 0x0000000d060d7220 */ /* 0x000fc60000400000 */
[----:B------:R1:W-:Y:S04]  /*50870*/  STL [R1+0x90], R14 ;  /* 0x0000900e01007387 */ /* 0x0003e80000100800 */
[----:B------:R-:W4:Y:S04]  /*50880*/  LDL.LU R21, [R1+0x9c4] ;  /* 0x0009c40001157983 */ /* 0x000f280000300800 */
[----:B------:R1:W-:Y:S04]  /*50890*/  STL [R1+0x94], R13 ;  /* 0x0000940d01007387 */ /* 0x0003e80000100800 */
[----:B0-----:R-:W4:Y:S04]  /*508a0*/  LDL.LU R15, [R1+0x9d0] ;  /* 0x0009d000010f7983 */ /* 0x001f280000300800 */
[----:B-1----:R-:W4:Y:S01]  /*508b0*/  LDL.LU R14, [R1+0x9d4] ;  /* 0x0009d400010e7983 */ /* 0x002f220000300800 */
[----:B------:R-:W-:-:S05]  /*508c0*/  FMUL R13, R6, R12 ;  /* 0x0000000c060d7220 */ /* 0x000fca0000400000 */
[----:B------:R-:W-:Y:S01]  /*508d0*/  STL [R1+0xa0], R13 ;  /* 0x0000a00d01007387 */ /* 0x000fe20000100800 */
[C---:B--2---:R-:W-:Y:S02]  /*508e0*/  FMUL R12, R6.reuse, R7 ;  /* 0x00000007060c7220 */ /* 0x044fe40000400000 */
[----:B------:R-:W-:-:S03]  /*508f0*/  FMUL R7, R6, R11 ;  /* 0x0000000b06077220 */ /* 0x000fc60000400000 */
[----:B------:R0:W-:Y:S01]  /*50900*/  STL [R1+0xa4], R12 ;  /* 0x0000a40c01007387 */ /* 0x0001e20000100800 */
[----:B------:R-:W-:-:S03]  /*50910*/  FMUL R0, R6, R0 ;  /* 0x0000000006007220 */ /* 0x000fc60000400000 */
[----:B------:R-:W2:Y:S04]  /*50920*/  LDL.LU R20, [R1+0x9e0] ;  /* 0x0009e00001147983 */ /* 0x000ea80000300800 */
[----:B------:R1:W-:Y:S04]  /*50930*/  STL [R1+0xb0], R7 ;  /* 0x0000b00701007387 */ /* 0x0003e80000100800 */
[----:B------:R-:W2:Y:S04]  /*50940*/  LDL.LU R19, [R1+0x9e4] ;  /* 0x0009e40001137983 */ /* 0x000ea80000300800 */
[----:B------:R1:W-:Y:S04]  /*50950*/  STL [R1+0xb4], R0 ;  /* 0x0000b40001007387 */ /* 0x0003e80000100800 */
[----:B------:R-:W2:Y:S04]  /*50960*/  LDL.LU R18, [R1+0x9f0] ;  /* 0x0009f00001127983 */ /* 0x000ea80000300800 */
[----:B0-----:R-:W2:Y:S04]  /*50970*/  LDL.LU R12, [R1+0x9f4] ;  /* 0x0009f400010c7983 */ /* 0x001ea80000300800 */
[----:B------:R-:W2:Y:S04]  /*50980*/  LDL.LU R17, [R1+0xa00] ;  /* 0x000a000001117983 */ /* 0x000ea80000300800 */
[----:B------:R-:W2:Y:S04]  /*50990*/  LDL.LU R16, [R1+0xa04] ;  /* 0x000a040001107983 */ /* 0x000ea80000300800 */
[----:B------:R-:W2:Y:S04]  /*509a0*/  LDL.LU R13, [R1+0xa20] ;  /* 0x000a2000010d7983 */ /* 0x000ea80000300800 */
[----:B------:R-:W2:Y:S04]  /*509b0*/  LDL.LU R11, [R1+0xa24] ;  /* 0x000a2400010b7983 */ /* 0x000ea80000300800 */
[----:B-1----:R-:W2:Y:S04]  /*509c0*/  LDL.LU R7, [R1+0xa10] ;  /* 0x000a100001077983 */ /* 0x002ea80000300800 */
[----:B------:R-:W2:Y:S01]  /*509d0*/  LDL.LU R0, [R1+0xa14] ;  /* 0x000a140001007983 */ /* 0x000ea20000300800 */
[----:B---3--:R-:W-:-:S05]  /*509e0*/  FMUL R22, R6, R22 ;  /* 0x0000001606167220 */ /* 0x008fca0000400000 */
[----:B------:R-:W-:Y:S01]  /*509f0*/  STL [R1+0x160], R22 ;  /* 0x0001601601007387 */ /* 0x000fe20000100800 */
[C---:B----4-:R-:W-:Y:S02]  /*50a00*/  FMUL R21, R6.reuse, R21 ;  /* 0x0000001506157220 */ /* 0x050fe40000400000 */
[----:B------:R-:W-:-:S03]  /*50a10*/  FMUL R15, R6, R15 ;  /* 0x0000000f060f7220 */ /* 0x000fc60000400000 */
[----:B------:R-:W-:Y:S04]  /*50a20*/  STL [R1+0x164], R21 ;  /* 0x0001641501007387 */ /* 0x000fe80000100800 */
[----:B------:R0:W-:Y:S01]  /*50a30*/  STL [R1+0x180], R15 ;  /* 0x0001800f01007387 */ /* 0x0001e20000100800 */
[----:B------:R-:W-:-:S03]  /*50a40*/  FMUL R14, R6, R14 ;  /* 0x0000000e060e7220 */ /* 0x000fc60000400000 */
[----:B0-----:R-:W3:Y:S04]  /*50a50*/  LDL.LU R15, [R1+0x938] ;  /* 0x00093800010f7983 */ /* 0x001ee80000300800 */
[----:B------:R0:W-:Y:S04]  /*50a60*/  STL [R1+0x184], R14 ;  /* 0x0001840e01007387 */ /* 0x0001e80000100800 */
[----:B0-----:R-:W4:Y:S01]  /*50a70*/  LDL.LU R14, [R1+0x93c] ;  /* 0x00093c00010e7983 */ /* 0x001f220000300800 */
[----:B--2---:R-:W-:-:S05]  /*50a80*/  FMUL R20, R6, R20 ;  /* 0x0000001406147220 */ /* 0x004fca0000400000 */
[----:B------:R0:W-:Y:S02]  /*50a90*/  STL [R1+0x1a0], R20 ;  /* 0x0001a01401007387 */ /* 0x0001e40000100800 */
[C---:B0-----:R-:W-:Y:S02]  /*50aa0*/  FMUL R20, R6.reuse, R19 ;  /* 0x0000001306147220 */ /* 0x041fe40000400000 */
[----:B------:R-:W-:-:S03]  /*50ab0*/  FMUL R18, R6, R18 ;  /* 0x0000001206127220 */ /* 0x000fc60000400000 */
[----:B------:R-:W-:Y:S01]  /*50ac0*/  STL [R1+0x1a4], R20 ;  /* 0x0001a41401007387 */ /* 0x000fe20000100800 */
[----:B------:R-:W-:-:S03]  /*50ad0*/  FMUL R19, R6, R12 ;  /* 0x0000000c06137220 */ /* 0x000fc60000400000 */
[----:B------:R0:W-:Y:S04]  /*50ae0*/  STL [R1+0x1c0], R18 ;  /* 0x0001c01201007387 */ /* 0x0001e80000100800 */
[----:B------:R-:W-:Y:S01]  /*50af0*/  STL [R1+0x1c4], R19 ;  /* 0x0001c41301007387 */ /* 0x000fe20000100800 */
[C---:B0-----:R-:W-:Y:S02]  /*50b00*/  FMUL R18, R6.reuse, R17 ;  /* 0x0000001106127220 */ /* 0x041fe40000400000 */
[C---:B------:R-:W-:Y:S02]  /*50b10*/  FMUL R17, R6.reuse, R16 ;  /* 0x0000001006117220 */ /* 0x040fe40000400000 */
[C---:B------:R-:W-:Y:S01]  /*50b20*/  FMUL R16, R6.reuse, R13 ;  /* 0x0000000d06107220 */ /* 0x040fe20000400000 */
[----:B------:R-:W-:Y:S01]  /*50b30*/  STL [R1+0x1e0], R18 ;  /* 0x0001e01201007387 */ /* 0x000fe20000100800 */
[----:B------:R-:W-:-:S02]  /*50b40*/  FMUL R11, R6, R11 ;  /* 0x0000000b060b7220 */ /* 0x000fc40000400000 */
[C---:B------:R-:W-:Y:S01]  /*50b50*/  FMUL R7, R6.reuse, R7 ;  /* 0x0000000706077220 */ /* 0x040fe20000400000 */
[----:B------:R-:W-:Y:S01]  /*50b60*/  STL [R1+0x1e4], R17 ;  /* 0x0001e41101007387 */ /* 0x000fe20000100800 */
[----:B------:R-:W-:-:S03]  /*50b70*/  FMUL R0, R6, R0 ;  /* 0x0000000006007220 */ /* 0x000fc60000400000 */
[----:B------:R-:W2:Y:S04]  /*50b80*/  LDL.LU R13, [R1+0x948] ;  /* 0x00094800010d7983 */ /* 0x000ea80000300800 */
[----:B------:R-:W-:Y:S04]  /*50b90*/  STL [R1+0x200], R16 ;  /* 0x0002001001007387 */ /* 0x000fe80000100800 */
[----:B------:R0:W-:Y:S04]  /*50ba0*/  STL [R1+0x204], R11 ;  /* 0x0002040b01007387 */ /* 0x0001e80000100800 */
[----:B0-----:R-:W2:Y:S04]  /*50bb0*/  LDL.LU R11, [R1+0x94c] ;  /* 0x00094c00010b7983 */ /* 0x001ea80000300800 */
[----:B------:R0:W-:Y:S04]  /*50bc0*/  STL [R1+0x220], R7 ;  /* 0x0002200701007387 */ /* 0x0001e80000100800 */
[----:B0-----:R-:W2:Y:S04]  /*50bd0*/  LDL.LU R7, [R1+0x958] ;  /* 0x0009580001077983 */ /* 0x001ea80000300800 */
[----:B------:R0:W-:Y:S04]  /*50be0*/  STL [R1+0x224], R0 ;  /* 0x0002240001007387 */ /* 0x0001e80000100800 */
[----:B0-----:R-:W2:Y:S01]  /*50bf0*/  LDL.LU R0, [R1+0x95c] ;  /* 0x00095c0001007983 */ /* 0x001ea20000300800 */
[----:B---3--:R-:W-:-:S05]  /*50c00*/  FMUL R22, R8, R15 ;  /* 0x0000000f08167220 */ /* 0x008fca0000400000 */
[----:B------:R0:W-:Y:S04]  /*50c10*/  STL [R1+0x54a0], R22 ;  /* 0x0054a01601007387 */ /* 0x0001e80000100800 */
[----:B------:R-:W3:Y:S04]  /*50c20*/  LDL.LU R26, [R1+0x968] ;  /* 0x00096800011a7983 */ /* 0x000ee80000300800 */
[----:B------:R-:W3:Y:S01]  /*50c30*/  LDL.LU R25, [R1+0x96c] ;  /* 0x00096c0001197983 */ /* 0x000ee20000300800 */
[----:B----4-:R-:W-:-:S03]  /*50c40*/  FMUL R23, R8, R14 ;  /* 0x0000000e08177220 */ /* 0x010fc60000400000 */
[----:B------:R-:W4:Y:S04]  /*50c50*/  LDL.LU R24, [R1+0x978] ;  /* 0x0009780001187983 */ /* 0x000f280000300800 */
[----:B0-----:R-:W4:Y:S04]  /*50c60*/  LDL.LU R22, [R1+0x97c] ;  /* 0x00097c0001167983 */ /* 0x001f280000300800 */
[----:B------:R-:W4:Y:S04]  /*50c70*/  LDL.LU R17, [R1+0x988] ;  /* 0x0009880001117983 */ /* 0x000f280000300800 */
[----:B------:R-:W4:Y:S04]  /*50c80*/  LDL.LU R16, [R1+0x98c] ;  /* 0x00098c0001107983 */ /* 0x000f280000300800 */
[----:B------:R-:W4:Y:S04]  /*50c90*/  LDL.LU R21, [R1+0x998] ;  /* 0x0009980001157983 */ /* 0x000f280000300800 */
[----:B------:R-:W4:Y:S04]  /*50ca0*/  LDL.LU R15, [R1+0x9a8] ;  /* 0x0009a800010f7983 */ /* 0x000f280000300800 */
[----:B------:R-:W-:Y:S04]  /*50cb0*/  STL [R1+0x54a4], R23 ;  /* 0x0054a41701007387 */ /* 0x000fe80000100800 */
[----:B------:R-:W4:Y:S04]  /*50cc0*/  LDL.LU R20, [R1+0x99c] ;  /* 0x00099c0001147983 */ /* 0x000f280000300800 */
[----:B------:R-:W4:Y:S01]  /*50cd0*/  LDL.LU R14, [R1+0x9ac] ;  /* 0x0009ac00010e7983 */ /* 0x000f220000300800 */
[----:B------:R-:W-:-:S02]  /*50ce0*/  FMUL R4, R6, R4 ;  /* 0x0000000406047220 */ /* 0x000fc40000400000 */
[----:B------:R-:W-:Y:S02]  /*50cf0*/  FMUL R5, R6, R5 ;  /* 0x0000000506057220 */ /* 0x000fe40000400000 */
[C---:B--2---:R-:W-:Y:S02]  /*50d00*/  FMUL R18, R8.reuse, R13 ;  /* 0x0000000d08127220 */ /* 0x044fe40000400000 */
[----:B------:R-:W2:Y:S01]  /*50d10*/  LDL.LU R13, [R1+0x9b8] ;  /* 0x0009b800010d7983 */ /* 0x000ea20000300800 */
[C---:B------:R-:W-:Y:S02]  /*50d20*/  FMUL R6, R8.reuse, R7 ;  /* 0x0000000708067220 */ /* 0x040fe40000400000 */
[C---:B------:R-:W-:Y:S02]  /*50d30*/  FMUL R7, R8.reuse, R0 ;  /* 0x0000000008077220 */ /* 0x040fe40000400000 */
[----:B------:R-:W2:Y:S04]  /*50d40*/  LDL.LU R0, [R1+0x9bc] ;  /* 0x0009bc0001007983 */ /* 0x000ea80000300800 */
[----:B------:R-:W-:Y:S04]  /*50d50*/  STL.64 [R1+0x5478], R6 ;  /* 0x0054780601007387 */ /* 0x000fe80000100a00 */
[----:B------:R3:W-:Y:S01]  /*50d60*/  STL.64 [R1+0x5470], R4 ;  /* 0x0054700401007387 */ /* 0x0007e20000100a00 */
[----:B------:R-:W-:-:S02]  /*50d70*/  FMUL R19, R8, R11 ;  /* 0x0000000b08137220 */ /* 0x000fc40000400000 */
[C---:B---3--:R-:W-:Y:S02]  /*50d80*/  FMUL R4, R8.reuse, R26 ;  /* 0x0000001a08047220 */ /* 0x048fe40000400000 */
[----:B------:R-:W-:-:S03]  /*50d90*/  FMUL R6, R8, R25 ;  /* 0x0000001908067220 */ /* 0x000fc60000400000 */
[----:B------:R0:W-:Y:S01]  /*50da0*/  STL [R1+0x68], R4 ;  /* 0x0000680401007387 */ /* 0x0001e20000100800 */
[----:B----4-:R-:W-:-:S03]  /*50db0*/  FMUL R5, R8, R24 ;  /* 0x0000001808057220 */ /* 0x010fc60000400000 */
[----:B------:R-:W-:Y:S01]  /*50dc0*/  STL [R1+0x6c], R6 ;  /* 0x00006c0601007387 */ /* 0x000fe20000100800 */
[----:B0-----:R-:W-:-:S03]  /*50dd0*/  FMUL R4, R8, R22 ;  /* 0x0000001608047220 */ /* 0x001fc60000400000 */
[----:B------:R-:W-:Y:S01]  /*50de0*/  STL [R1+0x78], R5 ;  /* 0x0000780501007387 */ /* 0x000fe20000100800 */
[C---:B------:R-:W-:Y:S02]  /*50df0*/  FMUL R17, R8.reuse, R17 ;  /* 0x0000001108117220 */ /* 0x040fe40000400000 */
[C---:B------:R-:W-:Y:S01]  /*50e00*/  FMUL R16, R8.reuse, R16 ;  /* 0x0000001008107220 */ /* 0x040fe20000400000 */
[----:B------:R0:W-:Y:S04]  /*50e10*/  STL [R1+0x7c], R4 ;  /* 0x00007c0401007387 */ /* 0x0001e80000100800 */
[----:B------:R-:W-:Y:S01]  /*50e20*/  STL.64 [R1+0x5490], R18 ;  /* 0x0054901201007387 */ /* 0x000fe20000100a00 */
[----:B0-----:R-:W-:-:S03]  /*50e30*/  FMUL R4, R8, R21 ;  /* 0x0000001508047220 */ /* 0x001fc60000400000 */
[----:B------:R-:W-:Y:S01]  /*50e40*/  STL.64 [R1+0x5488], R16 ;  /* 0x0054881001007387 */ /* 0x000fe20000100a00 */
[C---:B------:R-:W-:Y:S02]  /*50e50*/  FMUL R5, R8.reuse, R15 ;  /* 0x0000000f08057220 */ /* 0x040fe40000400000 */
[C---:B------:R-:W-:Y:S01]  /*50e60*/  FMUL R6, R8.reuse, R20 ;  /* 0x0000001408067220 */ /* 0x040fe20000400000 */
[----:B------:R0:W-:Y:S04]  /*50e70*/  STL [R1+0x98], R4 ;  /* 0x0000980401007387 */ /* 0x0001e80000100800 */
[----:B------:R-:W-:Y:S04]  /*50e80*/  STL [R1+0x9c], R6 ;  /* 0x00009c0601007387 */ /* 0x000fe80000100800 */
[----:B------:R-:W3:Y:S01]  /*50e90*/  LDL.LU R15, [R1+0x9c8] ;  /* 0x0009c800010f7983 */ /* 0x000ee20000300800 */
[----:B0-----:R-:W-:-:S03]  /*50ea0*/  FMUL R4, R8, R14 ;  /* 0x0000000e08047220 */ /* 0x001fc60000400000 */
[----:B------:R0:W-:Y:S04]  /*50eb0*/  STL [R1+0xa8], R5 ;  /* 0x0000a80501007387 */ /* 0x0001e80000100800 */
[----:B------:R-:W4:Y:S04]  /*50ec0*/  LDL.LU R14, [R1+0x9cc] ;  /* 0x0009cc00010e7983 */ /* 0x000f280000300800 */
[----:B------:R1:W-:Y:S04]  /*50ed0*/  STL [R1+0xac], R4 ;  /* 0x0000ac0401007387 */ /* 0x0003e80000100800 */
[----:B0-----:R-:W4:Y:S04]  /*50ee0*/  LDL.LU R5, [R1+0x9d8] ;  /* 0x0009d80001057983 */ /* 0x001f280000300800 */
[----:B-1----:R-:W4:Y:S04]  /*50ef0*/  LDL.LU R4, [R1+0x9dc] ;  /* 0x0009dc0001047983 */ /* 0x002f280000300800 */
[----:B------:R-:W4:Y:S01]  /*50f00*/  LDL.LU R17, [R1+0x9e8] ;  /* 0x0009e80001117983 */ /* 0x000f220000300800 */
[----:B--2---:R-:W-:-:S05]  /*50f10*/  FMUL R6, R8, R13 ;  /* 0x0000000d08067220 */ /* 0x004fca0000400000 */
[----:B------:R0:W-:Y:S04]  /*50f20*/  STL [R1+0xb8], R6 ;  /* 0x0000b80601007387 */ /* 0x0001e80000100800 */
[----:B------:R-:W2:Y:S01]  /*50f30*/  LDL.LU R16, [R1+0x9ec] ;  /* 0x0009ec0001107983 */ /* 0x000ea20000300800 */
[----:B------:R-:W-:-:S05]  /*50f40*/  FMUL R0, R8, R0 ;  /* 0x0000000008007220 */ /* 0x000fca0000400000 */
[----:B------:R1:W-:Y:S04]  /*50f50*/  STL [R1+0xbc], R0 ;  /* 0x0000bc0001007387 */ /* 0x0003e80000100800 */
[----:B------:R-:W2:Y:S04]  /*50f60*/  LDL.LU R22, [R1+0x9f8] ;  /* 0x0009f80001167983 */ /* 0x000ea80000300800 */
[----:B------:R-:W2:Y:S04]  /*50f70*/  LDL.LU R21, [R1+0x9fc] ;  /* 0x0009fc0001157983 */ /* 0x000ea80000300800 */
[----:B------:R-:W2:Y:S04]  /*50f80*/  LDL.LU R20, [R1+0xa08] ;  /* 0x000a080001147983 */ /* 0x000ea80000300800 */
[----:B------:R-:W2:Y:S04]  /*50f90*/  LDL.LU R19, [R1+0xa0c] ;  /* 0x000a0c0001137983 */ /* 0x000ea80000300800 */
[----:B------:R-:W2:Y:S04]  /*50fa0*/  LDL.LU R18, [R1+0xa28] ;  /* 0x000a280001127983 */ /* 0x000ea80000300800 */
[----:B------:R-:W2:Y:S04]  /*50fb0*/  LDL.LU R13, [R1+0xa2c] ;  /* 0x000a2c00010d7983 */ /* 0x000ea80000300800 */
[----:B------:R-:W2:Y:S04]  /*50fc0*/  LDL.LU R7, [R1+0xa18] ;  /* 0x000a180001077983 */ /* 0x000ea80000300800 */
[----:B0-----:R-:W2:Y:S04]  /*50fd0*/  LDL.LU R6, [R1+0xa1c] ;  /* 0x000a1c0001067983 */ /* 0x001ea80000300800 */
[----:B-1----:R-:W2:Y:S04]  /*50fe0*/  LDL.LU R0, [R1+0xee0] ;  /* 0x000ee00001007983 */ /* 0x002ea80000300800 */
[----:B------:R-:W0:Y:S02]  /*50ff0*/  S2R R28, SR_TID.X ;  /* 0x00000000001c7919 */ /* 0x000e240000002100 */
[----:B0-----:R-:W-:-:S04]  /*51000*/  SHF.R.U32.HI R28, RZ, 0x2, R28 ;  /* 0x00000002ff1c7819 */ /* 0x001fc8000001161c */
[----:B------:R-:W-:-:S04]  /*51010*/  SGXT.U32 R28, R28, 0x3 ;  /* 0x000000031c1c781a */ /* 0x000fc80000000000 */
[----:B------:R-:W-:Y:S01]  /*51020*/  LOP3.LUT R28, R28, 0x8, RZ, 0xfc, !PT ;  /* 0x000000081c1c7812 */ /* 0x000fe200078efcff */
[C---:B---3--:R-:W-:Y:S02]  /*51030*/  FMUL R15, R8.reuse, R15 ;  /* 0x0000000f080f7220 */ /* 0x048fe40000400000 */
[C---:B----4-:R-:W-:Y:S02]  /*51040*/  FMUL R14, R8.reuse, R14 ;  /* 0x0000000e080e7220 */ /* 0x050fe40000400000 */
[----:B------:R-:W0:Y:S01]  /*51050*/  LDS R12, [R28.X16] ;  /* 0x000000001c0c7984 */ /* 0x000e22000000c800 */
[----:B------:R-:W-:-:S03]  /*51060*/  FMUL R5, R8, R5 ;  /* 0x0000000508057220 */ /* 0x000fc60000400000 */
[----:B------:R-:W-:Y:S04]  /*51070*/  STL [R1+0x168], R15 ;  /* 0x0001680f01007387 */ /* 0x000fe80000100800 */
[----:B------:R1:W-:Y:S01]  /*51080*/  STL [R1+0x16c], R14 ;  /* 0x00016c0e01007387 */ /* 0x0003e20000100800 */
[----:B------:R-:W-:-:S03]  /*51090*/  FMUL R23, R8, R4 ;  /* 0x0000000408177220 */ /* 0x000fc60000400000 */
[----:B-1----:R-:W3:Y:S04]  /*510a0*/  LDL.64 R14, [R1+0x1420] ;  /* 0x00142000010e7983 */ /* 0x002ee80000100a00 */
[----:B------:R1:W-:Y:S04]  /*510b0*/  STL [R1+0x188], R5 ;  /* 0x0001880501007387 */ /* 0x0003e80000100800 */
[----:B-1----:R-:W4:Y:S01]  /*510c0*/  LDL.64 R4, [R1+0x1418] ;  /* 0x0014180001047983 */ /* 0x002f220000100a00 */
[----:B------:R-:W-:-:S03]  /*510d0*/  FMUL R24, R8, R17 ;  /* 0x0000001108187220 */ /* 0x000fc60000400000 */
[----:B------:R2:W-:Y:S02]  /*510e0*/  STL [R1+0x18c], R23 ;  /* 0x00018c1701007387 */ /* 0x0005e40000100800 */
[C---:B--2---:R-:W-:Y:S02]  /*510f0*/  FMUL R23, R8.reuse, R16 ;  /* 0x0000001008177220 */ /* 0x044fe40000400000 */
[----:B------:R-:W2:Y:S04]  /*51100*/  LDL.64 R16, [R1+0x1410] ;  /* 0x0014100001107983 */ /* 0x000ea80000100a00 */
[----:B------:R-:W-:Y:S04]  /*51110*/  STL [R1+0x1a8], R24 ;  /* 0x0001a81801007387 */ /* 0x000fe80000100800 */
[----:B------:R-:W-:Y:S01]  /*51120*/  STL [R1+0x1ac], R23 ;  /* 0x0001ac1701007387 */ /* 0x000fe20000100800 */
[----:B------:R-:W-:-:S02]  /*51130*/  FMUL R22, R8, R22 ;  /* 0x0000001608167220 */ /* 0x000fc40000400000 */
[----:B------:R-:W-:-:S03]  /*51140*/  FMUL R21, R8, R21 ;  /* 0x0000001508157220 */ /* 0x000fc60000400000 */
[----:B------:R-:W-:Y:S01]  /*51150*/  STL [R1+0x1c8], R22 ;  /* 0x0001c81601007387 */ /* 0x000fe20000100800 */
[----:B------:R-:W-:-:S03]  /*51160*/  FMUL R20, R8, R20 ;  /* 0x0000001408147220 */ /* 0x000fc60000400000 */
[----:B------:R-:W-:Y:S01]  /*51170*/  STL [R1+0x1cc], R21 ;  /* 0x0001cc1501007387 */ /* 0x000fe20000100800 */
[----:B------:R-:W-:-:S03]  /*51180*/  FMUL R19, R8, R19 ;  /* 0x0000001308137220 */ /* 0x000fc60000400000 */
[----:B------:R1:W-:Y:S01]  /*51190*/  STL [R1+0x1e8], R20 ;  /* 0x0001e81401007387 */ /* 0x0003e20000100800 */
[----:B------:R-:W-:-:S03]  /*511a0*/  FMUL R18, R8, R18 ;  /* 0x0000001208127220 */ /* 0x000fc60000400000 */
[----:B------:R-:W-:Y:S01]  /*511b0*/  STL [R1+0x1ec], R19 ;  /* 0x0001ec1301007387 */ /* 0x000fe20000100800 */
[----:B------:R-:W-:-:S03]  /*511c0*/  FMUL R13, R8, R13 ;  /* 0x0000000d080d7220 */ /* 0x000fc60000400000 */
[----:B------:R-:W-:Y:S01]  /*511d0*/  STL [R1+0x208], R18 ;  /* 0x0002081201007387 */ /* 0x000fe20000100800 */
[----:B------:R-:W-:-:S03]  /*511e0*/  FMUL R7, R8, R7 ;  /* 0x0000000708077220 */ /* 0x000fc60000400000 */
[----:B------:R-:W-:Y:S01]  /*511f0*/  STL [R1+0x20c], R13 ;  /* 0x00020c0d01007387 */ /* 0x000fe20000100800 */
[----:B------:R-:W-:-:S03]  /*51200*/  FMUL R6, R8, R6 ;  /* 0x0000000608067220 */ /* 0x000fc60000400000 */
[----:B------:R-:W-:Y:S01]  /*51210*/  STL [R1+0x228], R7 ;  /* 0x0002280701007387 */ /* 0x000fe20000100800 */
[----:B0-----:R-:W-:-:S03]  /*51220*/  FFMA R0, R8, R0, R12 ;  /* 0x0000000008007223 */ /* 0x001fc6000000000c */
[----:B-1----:R-:W2:Y:S04]  /*51230*/  LDL.LU R20, [R1+0xee4] ;  /* 0x000ee40001147983 */ /* 0x002ea80000300800 */
[----:B------:R0:W-:Y:S04]  /*51240*/  STL [R1+0x22c], R6 ;  /* 0x00022c0601007387 */ /* 0x0001e80000100800 */
[----:B0-----:R-:W2:Y:S04]  /*51250*/  LDL.LU R6, [R1+0x830] ;  /* 0x0008300001067983 */ /* 0x001ea80000300800 */
[----:B------:R0:W-:Y:S04]  /*51260*/  STL [R1+0xee0], R0 ;  /* 0x000ee00001007387 */ /* 0x0001e80000100800 */
[----:B0-----:R-:W2:Y:S04]  /*51270*/  LDL.LU R0, [R1+0x834] ;  /* 0x0008340001007983 */ /* 0x001ea80000300800 */
[----:B------:R-:W0:Y:S02]  /*51280*/  S2R R28, SR_TID.X ;  /* 0x00000000001c7919 */ /* 0x000e240000002100 */
[----:B0-----:R-:W-:-:S04]  /*51290*/  SHF.R.U32.HI R28, RZ, 0x2, R28 ;  /* 0x00000002ff1c7819 */ /* 0x001fc8000001161c */
[----:B------:R-:W-:-:S04]  /*512a0*/  SGXT.U32 R28, R28, 0x3 ;  /* 0x000000031c1c781a */ /* 0x000fc80000000000 */
[----:B------:R-:W-:-:S05]  /*512b0*/  LOP3.LUT R28, R28, 0x10, RZ, 0xfc, !PT ;  /* 0x000000101c1c7812 */ /* 0x000fca00078efcff */
[----:B------:R-:W0:Y:S01]  /*512c0*/  LDS R11, [R28.X16] ;  /* 0x000000001c0b7984 */ /* 0x000e22000000c800 */
[----:B---3--:R-:W-:-:S04]  /*512d0*/  IMAD.WIDE R12, R2, 0x2, R14 ;  /* 0x00000002020c7825 */ /* 0x008fc800078e020e */
[C---:B----4-:R-:W-:Y:S01]  /*512e0*/  IMAD.WIDE R14, R2.reuse, 0x2, R4 ;  /* 0x00000002020e7825 */ /* 0x050fe200078e0204 */
[----:B------:R1:W3:Y:S04]  /*512f0*/  LDG.E.U16 R23, [R12.64] ;  /* 0x000000060c177981 */ /* 0x0002e8000c1e1500 */
[----:B------:R-:W4:Y:S04]  /*51300*/  LDL.LU R5, [R1+0x840] ;  /* 0x0008400001057983 */ /* 0x000f280000300800 */
[----:B------:R-:W3:Y:S04]  /*51310*/  LDL.LU R4, [R1+0x844] ;  /* 0x0008440001047983 */ /* 0x000ee80000300800 */
[----:B------:R-:W3:Y:S04]  /*51320*/  LDL.LU R19, [R1+0x850] ;  /* 0x0008500001137983 */ /* 0x000ee80000300800 */
[----:B------:R-:W3:Y:S04]  /*51330*/  LDL.LU R8, [R1+0x854] ;  /* 0x0008540001087983 */ /* 0x000ee80000300800 */
[----:B------:R-:W3:Y:S04]  /*51340*/  LDL.LU R18, [R1+0x860] ;  /* 0x0008600001127983 */ /* 0x000ee80000300800 */
[----:B------:R0:W3:Y:S01]  /*51350*/  LDG.E.U16 R22, [R14.64] ;  /* 0x000000060e167981 */ /* 0x0000e2000c1e1500 */
[----:B--2---:R-:W-:-:S03]  /*51360*/  IMAD.WIDE R24, R2, 0x2, R16 ;  /* 0x0000000202187825 */ /* 0x004fc600078e0210 */
[----:B------:R-:W2:Y:S04]  /*51370*/  LDL.LU R17, [R1+0x864] ;  /* 0x0008640001117983 */ /* 0x000ea80000300800 */
[----:B------:R-:W2:Y:S04]  /*51380*/  LDL.LU R16, [R1+0x870] ;  /* 0x0008700001107983 */ /* 0x000ea80000300800 */
[----:B------:R-:W2:Y:S04]  /*51390*/  LDL.LU R7, [R1+0x874] ;  /* 0x0008740001077983 */ /* 0x000ea80000300800 */
[----:B------:R-:W2:Y:S01]  /*513a0*/  LDG.E.U16 R21, [R24.64] ;  /* 0x0000000618157981 */ /* 0x000ea2000c1e1500 */
[----:B0-----:R-:W-:-:S02]  /*513b0*/  FFMA R20, R9, R20, R11 ;  /* 0x0000001409147223 */ /* 0x001fc4000000000b */
[C---:B-1----:R-:W-:Y:S02]  /*513c0*/  FMUL R12, R9.reuse, R6 ;  /* 0x00000006090c7220 */ /* 0x042fe40000400000 */
[----:B------:R-:W2:Y:S04]  /*513d0*/  LDL.LU R6, [R1+0x880] ;  /* 0x0008800001067983 */ /* 0x000ea80000300800 */
[----:B------:R-:W-:Y:S04]  /*513e0*/  STL [R1+0xee4], R20 ;  /* 0x000ee41401007387 */ /* 0x000fe80000100800 */
[----:B------:R0:W-:Y:S01]  /*513f0*/  STL [R1+0xc0], R12 ;  /* 0x0000c00c01007387 */ /* 0x0001e20000100800 */
[----:B------:R-:W-:-:S03]  /*51400*/  FMUL R11, R9, R0 ;  /* 0x00000000090b7220 */ /* 0x000fc60000400000 */
[----:B------:R-:W2:Y:S04]  /*51410*/  LDL.LU R0, [R1+0x884] ;  /* 0x0008840001007983 */ /* 0x000ea80000300800 */
[----:B------:R-:W-:Y:S04]  /*51420*/  STL [R1+0xc4], R11 ;  /* 0x0000c40b01007387 */ /* 0x000fe80000100800 */
[----:B------:R-:W2:Y:S01]  /*51430*/  LDL.LU R14, [R1+0x890] ;  /* 0x00089000010e7983 */ /* 0x000ea20000300800 */
[C---:B----4-:R-:W-:Y:S02]  /*51440*/  FMUL R5, R9.reuse, R5 ;  /* 0x0000000509057220 */ /* 0x050fe40000400000 */
[----:B---3--:R-:W-:-:S03]  /*51450*/  FMUL R4, R9, R4 ;  /* 0x0000000409047220 */ /* 0x008fc60000400000 */
[----:B------:R1:W-:Y:S04]  /*51460*/  STL [R1+0x170], R5 ;  /* 0x0001700501007387 */ /* 0x0003e80000100800 */
[----:B0-----:R-:W3:Y:S04]  /*51470*/  LDL.LU R12, [R1+0x894] ;  /* 0x00089400010c7983 */ /* 0x001ee80000300800 */
[----:B------:R0:W-:Y:S04]  /*51480*/  STL [R1+0x174], R4 ;  /* 0x0001740401007387 */ /* 0x0001e80000100800 */
[----:B-1----:R-:W4:Y:S01]  /*51490*/  LDL.LU R5, [R1+0x8a0] ;  /* 0x0008a00001057983 */ /* 0x002f220000300800 */
[----:B------:R-:W-:-:S03]  /*514a0*/  FMUL R15, R9, R19 ;  /* 0x00000013090f7220 */ /* 0x000fc60000400000 */
[----:B0-----:R-:W4:Y:S01]  /*514b0*/  LDL.LU R4, [R1+0x8a4] ;  /* 0x0008a40001047983 */ /* 0x001f220000300800 */
[----:B------:R-:W-:-:S03]  /*514c0*/  FMUL R13, R9, R8 ;  /* 0x00000008090d7220 */ /* 0x000fc60000400000 */
[----:B------:R-:W4:Y:S04]  /*514d0*/  LDL.LU R11, [R1+0x8b0] ;  /* 0x0008b000010b7983 */ /* 0x000f280000300800 */
[----:B------:R0:W-:Y:S04]  /*514e0*/  STL [R1+0x190], R15 ;  /* 0x0001900f01007387 */ /* 0x0001e80000100800 */
[----:B------:R-:W4:Y:S04]  /*514f0*/  LDL.LU R8, [R1+0x8b4] ;  /* 0x0008b40001087983 */ /* 0x000f280000300800 */
[----:B------:R2:W-:Y:S01]  /*51500*/  STL [R1+0x194], R13 ;  /* 0x0001940d01007387 */ /* 0x0005e20000100800 */
[----:B0-----:R-:W-:-:S03]  /*51510*/  FMUL R15, R9, R18 ;  /* 0x00000012090f7220 */ /* 0x001fc60000400000 */
[----:B------:R-:W-:Y:S04]  /*51520*/  STL [R1+0x3e0], R23 ;  /* 0x0003e01701007387 */ /* 0x000fe80000100800 */
[----:B------:R0:W-:Y:S01]  /*51530*/  STL [R1+0x1b0], R15 ;  /* 0x0001b00f01007387 */ /* 0x0001e20000100800 */
[C---:B--2---:R-:W-:Y:S02]  /*51540*/  FMUL R13, R9.reuse, R17 ;  /* 0x00000011090d7220 */ /* 0x044fe40000400000 */
[----:B------:R-:W-:-:S03]  /*51550*/  FMUL R16, R9, R16 ;  /* 0x0000001009107220 */ /* 0x000fc60000400000 */
[----:B------:R1:W-:Y:S01]  /*51560*/  STL [R1+0x1b4], R13 ;  /* 0x0001b40d01007387 */ /* 0x0003e20000100800 */
[----:B0-----:R-:W-:-:S03]  /*51570*/  FMUL R15, R9, R7 ;  /* 0x00000007090f7220 */ /* 0x001fc60000400000 */
[----:B-1----:R-:W2:Y:S04]  /*51580*/  LDL.LU R13, [R1+0x8c0] ;  /* 0x0008c000010d7983 */ /* 0x002ea80000300800 */
[----:B------:R-:W-:Y:S04]  /*51590*/  STL [R1+0x3dc], R22 ;  /* 0x0003dc1601007387 */ /* 0x000fe80000100800 */
[----:B------:R0:W-:Y:S04]  /*515a0*/  STL [R1+0x1d0], R16 ;  /* 0x0001d01001007387 */ /* 0x0001e80000100800 */
[----:B------:R-:W-:Y:S04]  /*515b0*/  STL [R1+0x3d8], R21 ;  /* 0x0003d81501007387 */ /* 0x000fe80000100800 */
[----:B------:R-:W2:Y:S04]  /*515c0*/  LDL.LU R7, [R1+0x8c4] ;  /* 0x0008c40001077983 */ /* 0x000ea80000300800 */
[----:B------:R1:W-:Y:S01]  /*515d0*/  STL [R1+0x1d4], R15 ;  /* 0x0001d40f01007387 */ /* 0x0003e20000100800 */
[----:B0-----:R-:W-:-:S03]  /*515e0*/  FMUL R16, R9, R6 ;  /* 0x0000000609107220 */ /* 0x001fc60000400000 */
[----:B------:R-:W2:Y:S04]  /*515f0*/  LDL.LU R6, [R1+0x8d0] ;  /* 0x0008d00001067983 */ /* 0x000ea80000300800 */
[----:B------:R0:W-:Y:S01]  /*51600*/  STL [R1+0x1f0], R16 ;  /* 0x0001f01001007387 */ /* 0x0001e20000100800 */
[----:B-1----:R-:W-:-:S03]  /*51610*/  FMUL R15, R9, R0 ;  /* 0x00000000090f7220 */ /* 0x002fc60000400000 */
[----:B------:R-:W2:Y:S04]  /*51620*/  LDL.LU R0, [R1+0x8d4] ;  /* 0x0008d40001007983 */ /* 0x000ea80000300800 */
[----:B------:R3:W-:Y:S01]  /*51630*/  STL [R1+0x1f4], R15 ;  /* 0x0001f40f01007387 */ /* 0x0007e20000100800 */
[----:B0-----:R-:W-:-:S05]  /*51640*/  FMUL R16, R9, R14 ;  /* 0x0000000e09107220 */ /* 0x001fca0000400000 */
[----:B------:R-:W-:Y:S01]  /*51650*/  STL [R1+0x210], R16 ;  /* 0x0002101001007387 */ /* 0x000fe20000100800 */
[----:B---3--:R-:W-:-:S05]  /*51660*/  FMUL R15, R9, R12 ;  /* 0x0000000c090f7220 */ /* 0x008fca0000400000 */
[----:B------:R-:W-:Y:S01]  /*51670*/  STL [R1+0x214], R15 ;  /* 0x0002140f01007387 */ /* 0x000fe20000100800 */
[----:B----4-:R-:W-:-:S03]  /*51680*/  FMUL R14, R9, R5 ;  /* 0x00000005090e7220 */ /* 0x010fc60000400000 */
[----:B------:R-:W3:Y:S01]  /*51690*/  LDL.LU R5, [R1+0x8e0] ;  /* 0x0008e00001057983 */ /* 0x000ee20000300800 */
[----:B------:R-:W-:-:S03]  /*516a0*/  FMUL R12, R9, R4 ;  /* 0x00000004090c7220 */ /* 0x000fc60000400000 */
[----:B------:R-:W-:Y:S04]  /*516b0*/  STL [R1+0x230], R14 ;  /* 0x0002300e01007387 */ /* 0x000fe80000100800 */
[----:B------:R-:W4:Y:S04]  /*516c0*/  LDL.LU R4, [R1+0x8e4] ;  /* 0x0008e40001047983 */ /* 0x000f280000300800 */
[----:B------:R0:W-:Y:S02]  /*516d0*/  STL [R1+0x234], R12 ;  /* 0x0002340c01007387 */ /* 0x0001e40000100800 */
[----:B0-----:R-:W-:-:S02]  /*516e0*/  FMUL R12, R9, R11 ;  /* 0x0000000b090c7220 */ /* 0x001fc40000400000 */
[C---:B------:R-:W-:Y:S02]  /*516f0*/  FMUL R11, R9.reuse, R8 ;  /* 0x00000008090b7220 */ /* 0x040fe40000400000 */
[----:B------:R-:W4:Y:S04]  /*51700*/  LDL.LU R8, [R1+0x8f0] ;  /* 0x0008f00001087983 */ /* 0x000f280000300800 */
[----:B------:R0:W-:Y:S04]  /*51710*/  STL [R1+0x240], R12 ;  /* 0x0002400c01007387 */ /* 0x0001e80000100800 */
[----:B------:R-:W4:Y:S04]  /*51720*/  LDL.LU R14, [R1+0x8f4] ;  /* 0x0008f400010e7983 */ /* 0x000f280000300800 */
[----:B------:R1:W-:Y:S04]  /*51730*/  STL [R1+0x244], R11 ;  /* 0x0002440b01007387 */ /* 0x0003e80000100800 */
[----:B0-----:R-:W4:Y:S04]  /*51740*/  LDL.LU R12, [R1+0x900] ;  /* 0x00090000010c7983 */ /* 0x001f280000300800 */
[----:B-1----:R-:W4:Y:S01]  /*51750*/  LDL.LU R11, [R1+0x904] ;  /* 0x00090400010b7983 */ /* 0x002f220000300800 */
[----:B--2---:R-:W-:-:S03]  /*51760*/  FMUL R16, R9, R13 ;  /* 0x0000000d09107220 */ /* 0x004fc60000400000 */
[----:B------:R-:W2:Y:S04]  /*51770*/  LDL.LU R13, [R1+0x910] ;  /* 0x00091000010d7983 */ /* 0x000ea80000300800 */
[----:B------:R-:W-:Y:S01]  /*51780*/  STL [R1+0x250], R16 ;  /* 0x0002501001007387 */ /* 0x000fe20000100800 */
[----:B------:R-:W-:-:S03]  /*51790*/  FMUL R15, R9, R7 ;  /* 0x00000007090f7220 */ /* 0x000fc60000400000 */
[----:B------:R-:W2:Y:S04]  /*517a0*/  LDL.LU R7, [R1+0x914] ;  /* 0x0009140001077983 */ /* 0x000ea80000300800 */
[----:B------:R0:W-:Y:S02]  /*517b0*/  STL [R1+0x254], R15 ;  /* 0x0002540f01007387 */ /* 0x0001e40000100800 */
[C---:B0-----:R-:W-:Y:S02]  /*517c0*/  FMUL R15, R9.reuse, R6 ;  /* 0x00000006090f7220 */ /* 0x041fe40000400000 */
[----:B------:R-:W2:Y:S04]  /*517d0*/  LDL.LU R6, [R1+0x920] ;  /* 0x0009200001067983 */ /* 0x000ea80000300800 */
[----:B------:R-:W-:Y:S01]  /*517e0*/  STL [R1+0x2c0], R15 ;  /* 0x0002c00f01007387 */ /* 0x000fe20000100800 */
[----:B------:R-:W-:-:S05]  /*517f0*/  FMUL R0, R9, R0 ;  /* 0x0000000009007220 */ /* 0x000fca0000400000 */
[----:B------:R0:W-:Y:S04]  /*51800*/  STL [R1+0x2c4], R0 ;  /* 0x0002c40001007387 */ /* 0x0001e80000100800 */
[----:B0-----:R-:W2:Y:S01]  /*51810*/  LDL.LU R0, [R1+0x924] ;  /* 0x0009240001007983 */ /* 0x001ea20000300800 */
[----:B---3--:R-:W-:-:S05]  /*51820*/  FMUL R5, R9, R5 ;  /* 0x0000000509057220 */ /* 0x008fca0000400000 */
[----:B------:R0:W-:Y:S01]  /*51830*/  STL [R1+0x2d0], R5 ;  /* 0x0002d00501007387 */ /* 0x0001e20000100800 */
[----:B----4-:R-:W-:-:S05]  /*51840*/  FMUL R4, R9, R4 ;  /* 0x0000000409047220 */ /* 0x010fca0000400000 */
[----:B------:R1:W-:Y:S04]  /*51850*/  STL [R1+0x2d4], R4 ;  /* 0x0002d40401007387 */ /* 0x0003e80000100800 */
[----:B0-----:R-:W3:Y:S04]  /*51860*/  LDL.LU R5, [R1+0x838] ;  /* 0x0008380001057983 */ /* 0x001ee80000300800 */
[----:B-1----:R-:W4:Y:S01]  /*51870*/  LDL.LU R4, [R1+0x83c] ;  /* 0x00083c0001047983 */ /* 0x002f220000300800 */
[----:B------:R-:W-:-:S05]  /*51880*/  FMUL R15, R9, R8 ;  /* 0x00000008090f7220 */ /* 0x000fca0000400000 */
[----:B------:R0:W-:Y:S01]  /*51890*/  STL [R1+0x2e0], R15 ;  /* 0x0002e00f01007387 */ /* 0x0001e20000100800 */
[----:B------:R-:W-:-:S05]  /*518a0*/  FMUL R16, R9, R14 ;  /* 0x0000000e09107220 */ /* 0x000fca0000400000 */
[----:B------:R-:W-:Y:S01]  /*518b0*/  STL [R1+0x2e4], R16 ;  /* 0x0002e41001007387 */ /* 0x000fe20000100800 */
[----:B0-----:R-:W-:-:S03]  /*518c0*/  FMUL R15, R9, R12 ;  /* 0x0000000c090f7220 */ /* 0x001fc60000400000 */
[----:B------:R-:W4:Y:S01]  /*518d0*/  LDL.LU R12, [R1+0x848] ;  /* 0x00084800010c7983 */ /* 0x000f220000300800 */
[----:B------:R-:W-:-:S03]  /*518e0*/  FMUL R14, R9, R11 ;  /* 0x0000000b090e7220 */ /* 0x000fc60000400000 */
[----:B------:R-:W-:Y:S04]  /*518f0*/  STL [R1+0x450], R15 ;  /* 0x0004500f01007387 */ /* 0x000fe80000100800 */
[----:B------:R-:W4:Y:S04]  /*51900*/  LDL.LU R11, [R1+0x84c] ;  /* 0x00084c00010b7983 */ /* 0x000f280000300800 */
[----:B------:R2:W-:Y:S04]  /*51910*/  STL [R1+0x454], R14 ;  /* 0x0004540e01007387 */ /* 0x0005e80000100800 */
[----:B------:R-:W4:Y:S01]  /*51920*/  LDL.LU R17, [R1+0x858] ;  /* 0x0008580001117983 */ /* 0x000f220000300800 */
[----:B--2---:R-:W-:-:S05]  /*51930*/  FMUL R14, R9, R13 ;  /* 0x0000000d090e7220 */ /* 0x004fca0000400000 */
[----:B------:R-:W-:Y:S01]  /*51940*/  STL [R1+0x460], R14 ;  /* 0x0004600e01007387 */ /* 0x000fe20000100800 */
[----:B------:R-:W-:-:S03]  /*51950*/  FMUL R13, R9, R7 ;  /* 0x00000007090d7220 */ /* 0x000fc60000400000 */
[----:B------:R-:W2:Y:S04]  /*51960*/  LDL.LU R7, [R1+0x85c] ;  /* 0x00085c0001077983 */ /* 0x000ea80000300800 */
[----:B------:R-:W-:Y:S04]  /*51970*/  STL [R1+0x464], R13 ;  /* 0x0004640d01007387 */ /* 0x000fe80000100800 */
[----:B------:R-:W2:Y:S01]  /*51980*/  LDL.LU R16, [R1+0x868] ;  /* 0x0008680001107983 */ /* 0x000ea20000300800 */
[----:B------:R-:W-:-:S05]  /*51990*/  FMUL R6, R9, R6 ;  /* 0x0000000609067220 */ /* 0x000fca0000400000 */
[----:B------:R0:W-:Y:S04]  /*519a0*/  STL [R1+0x470], R6 ;  /* 0x0004700601007387 */ /* 0x0001e80000100800 */
[----:B------:R-:W2:Y:S01]  /*519b0*/  LDL.LU R15, [R1+0x86c] ;  /* 0x00086c00010f7983 */ /* 0x000ea20000300800 */
[----:B------:R-:W-:-:S05]  /*519c0*/  FMUL R0, R9, R0 ;  /* 0x0000000009007220 */ /* 0x000fca0000400000 */
[----:B------:R1:W-:Y:S04]  /*519d0*/  STL [R1+0x474], R0 ;  /* 0x0004740001007387 */ /* 0x0003e80000100800 */
[----:B0-----:R-:W2:Y:S04]  /*519e0*/  LDL.LU R6, [R1+0x878] ;  /* 0x0008780001067983 */ /* 0x001ea80000300800 */
[----:B-1----:R-:W2:Y:S04]  /*519f0*/  LDL.LU R0, [R1+0x87c] ;  /* 0x00087c0001007983 */ /* 0x002ea80000300800 */
[----:B------:R-:W2:Y:S01]  /*51a00*/  LDL.LU R14, [R1+0x888] ;  /* 0x00088800010e7983 */ /* 0x000ea20000300800 */
[----:B---3--:R-:W-:-:S02]  /*51a10*/  FMUL R5, R10, R5 ;  /* 0x000000050a057220 */ /* 0x008fc40000400000 */
[----:B----4-:R-:W-:-:S03]  /*51a20*/  FMUL R4, R10, R4 ;  /* 0x000000040a047220 */ /* 0x010fc60000400000 */
[----:B------:R0:W-:Y:S04]  /*51a30*/  STL [R1+0xc8], R5 ;  /* 0x0000c80501007387 */ /* 0x0001e80000100800 */
[----:B------:R-:W3:Y:S04]  /*51a40*/  LDL.LU R13, [R1+0x88c] ;  /* 0x00088c00010d7983 */ /* 0x000ee80000300800 */
[----:B------:R1:W-:Y:S04]  /*51a50*/  STL [R1+0xcc], R4 ;  /* 0x0000cc0401007387 */ /* 0x0003e80000100800 */
[----:B0-----:R-:W4:Y:S04]  /*51a60*/  LDL.LU R5, [R1+0x898] ;  /* 0x0008980001057983 */ /* 0x001f280000300800 */
[----:B-1----:R-:W4:Y:S01]  /*51a70*/  LDL.LU R4, [R1+0x89c] ;  /* 0x00089c0001047983 */ /* 0x002f220000300800 */
[----:B------:R-:W-:-:S03]  /*51a80*/  FMUL R18, R10, R12 ;  /* 0x0000000c0a127220 */ /* 0x000fc60000400000 */
[----:B------:R-:W4:Y:S04]  /*51a90*/  LDL.LU R12, [R1+0x8a8] ;  /* 0x0008a800010c7983 */ /* 0x000f280000300800 */
[----:B------:R0:W-:Y:S01]  /*51aa0*/  STL [R1+0x178], R18 ;  /* 0x0001781201007387 */ /* 0x0001e20000100800 */
[----:B------:R-:W-:-:S03]  /*51ab0*/  FMUL R9, R10, R11 ;  /* 0x0000000b0a097220 */ /* 0x000fc60000400000 */
[----:B------:R-:W4:Y:S04]  /*51ac0*/  LDL.LU R11, [R1+0x8ac] ;  /* 0x0008ac00010b7983 */ /* 0x000f280000300800 */
[----:B------:R1:W-:Y:S01]  /*51ad0*/  STL [R1+0x17c], R9 ;  /* 0x00017c0901007387 */ /* 0x0003e20000100800 */
[----:B0-----:R-:W-:-:S03]  /*51ae0*/  FMUL R18, R10, R17 ;  /* 0x000000110a127220 */ /* 0x001fc60000400000 */
[----:B-1----:R-:W4:Y:S04]  /*51af0*/  LDL.LU R9, [R1+0x8b8] ;  /* 0x0008b80001097983 */ /* 0x002f280000300800 */
[----:B------:R0:W-:Y:S01]  /*51b00*/  STL [R1+0x198], R18 ;  /* 0x0001981201007387 */ /* 0x0001e20000100800 */
[----:B--2---:R-:W-:-:S03]  /*51b10*/  FMUL R17, R10, R7 ;  /* 0x000000070a117220 */ /* 0x004fc60000400000 */
[----:B------:R-:W2:Y:S04]  /*51b20*/  LDL.LU R7, [R1+0x8bc] ;  /* 0x0008bc0001077983 */ /* 0x000ea80000300800 */
[----:B------:R1:W-:Y:S01]  /*51b30*/  STL [R1+0x19c], R17 ;  /* 0x00019c1101007387 */ /* 0x0003e20000100800 */
[----:B0-----:R-:W-:-:S05]  /*51b40*/  FMUL R18, R10, R16 ;  /* 0x000000100a127220 */ /* 0x001fca0000400000 */
[----:B------:R-:W-:Y:S01]  /*51b50*/  STL [R1+0x1b8], R18 ;  /* 0x0001b81201007387 */ /* 0x000fe20000100800 */
[----:B-1----:R-:W-:-:S05]  /*51b60*/  FMUL R17, R10, R15 ;  /* 0x0000000f0a117220 */ /* 0x002fca0000400000 */
[----:B------:R-:W-:Y:S01]  /*51b70*/  STL [R1+0x1bc], R17 ;  /* 0x0001bc1101007387 */ /* 0x000fe20000100800 */
[----:B------:R-:W-:-:S03]  /*51b80*/  FMUL R16, R10, R6 ;  /* 0x000000060a107220 */ /* 0x000fc60000400000 */
[----:B------:R-:W2:Y:S01]  /*51b90*/  LDL.LU R6, [R1+0x8c8] ;  /* 0x0008c80001067983 */ /* 0x000ea20000300800 */
[----:B------:R-:W-:-:S03]  /*51ba0*/  FMUL R15, R10, R0 ;  /* 0x000000000a0f7220 */ /* 0x000fc60000400000 */
[----:B------:R0:W-:Y:S04]  /*51bb0*/  STL [R1+0x1d8], R16 ;  /* 0x0001d81001007387 */ /* 0x0001e80000100800 */
[----:B------:R-:W2:Y:S04]  /*51bc0*/  LDL.LU R0, [R1+0x8cc] ;  /* 0x0008cc0001007983 */ /* 0x000ea80000300800 */
[----:B------:R3:W-:Y:S01]  /*51bd0*/  STL [R1+0x1dc], R15 ;  /* 0x0001dc0f01007387 */ /* 0x0007e20000100800 */
[----:B0-----:R-:W-:-:S05]  /*51be0*/  FMUL R16, R10, R14 ;  /* 0x0000000e0a107220 */ /* 0x001fca0000400000 */
[----:B------:R0:W-:Y:S01]  /*51bf0*/  STL [R1+0x1f8], R16 ;  /* 0x0001f81001007387 */ /* 0x0001e20000100800 */
[----:B---3--:R-:W-:-:S05]  /*51c00*/  FMUL R15, R10, R13 ;  /* 0x0000000d0a0f7220 */ /* 0x008fca0000400000 */
[----:B------:R-:W-:Y:S01]  /*51c10*/  STL [R1+0x1fc], R15 ;  /* 0x0001fc0f01007387 */ /* 0x000fe20000100800 */
[----:B----4-:R-:W-:-:S03]  /*51c20*/  FMUL R14, R10, R5 ;  /* 0x000000050a0e7220 */ /* 0x010fc60000400000 */
[----:B------:R-:W3:Y:S01]  /*51c30*/  LDL.LU R5, [R1+0x8d8] ;  /* 0x0008d80001057983 */ /* 0x000ee20000300800 */
[----:B------:R-:W-:-:S03]  /*51c40*/  FMUL R13, R10, R4 ;  /* 0x000000040a0d7220 */ /* 0x000fc60000400000 */
[----:B------:R-:W-:Y:S01]  /*51c50*/  STL [R1+0x218], R14 ;  /* 0x0002180e01007387 */ /* 0x000fe20000100800 */
[----:B------:R-:W-:-:S03]  /*51c60*/  FMUL R12, R10, R12 ;  /* 0x0000000c0a0c7220 */ /* 0x000fc60000400000 */
[----:B------:R-:W4:Y:S04]  /*51c70*/  LDL.LU R4, [R1+0x8dc] ;  /* 0x0008dc0001047983 */ /* 0x000f280000300800 */
[----:B------:R1:W-:Y:S01]  /*51c80*/  STL [R1+0x21c], R13 ;  /* 0x00021c0d01007387 */ /* 0x0003e20000100800 */
[----:B------:R-:W-:-:S03]  /*51c90*/  FMUL R11, R10, R11 ;  /* 0x0000000b0a0b7220 */ /* 0x000fc60000400000 */
[----:B------:R-:W4:Y:S04]  /*51ca0*/  LDL.LU R17, [R1+0x8e8] ;  /* 0x0008e80001117983 */ /* 0x000f280000300800 */
[----:B------:R1:W-:Y:S04]  /*51cb0*/  STL [R1+0x238], R12 ;  /* 0x0002380c01007387 */ /* 0x0003e80000100800 */
[----:B0-----:R-:W4:Y:S01]  /*51cc0*/  LDL.LU R16, [R1+0x8ec] ;  /* 0x0008ec0001107983 */ /* 0x001f220000300800 */
[----:B------:R-:W-:-:S03]  /*51cd0*/  FMUL R9, R10, R9 ;  /* 0x000000090a097220 */ /* 0x000fc60000400000 */
[----:B------:R-:W-:Y:S04]  /*51ce0*/  STL [R1+0x23c], R11 ;  /* 0x00023c0b01007387 */ /* 0x000fe80000100800 */
[----:B-1----:R-:W4:Y:S04]  /*51cf0*/  LDL.LU R13, [R1+0x8f8] ;  /* 0x0008f800010d7983 */ /* 0x002f280000300800 */
[----:B------:R-:W-:Y:S04]  /*51d00*/  STL [R1+0x248], R9 ;  /* 0x0002480901007387 */ /* 0x000fe80000100800 */
[----:B------:R-:W4:Y:S01]  /*51d10*/  LDL.LU R12, [R1+0x8fc] ;  /* 0x0008fc00010c7983 */ /* 0x000f220000300800 */
[----:B--2---:R-:W-:-:S05]  /*51d20*/  FMUL R7, R10, R7 ;  /* 0x000000070a077220 */ /* 0x004fca0000400000 */
[----:B------:R0:W-:Y:S04]  /*51d30*/  STL [R1+0x24c], R7 ;  /* 0x00024c0701007387 */ /* 0x0001e80000100800 */
[----:B------:R-:W2:Y:S04]  /*51d40*/  LDL.LU R15, [R1+0x908] ;  /* 0x00090800010f7983 */ /* 0x000ea80000300800 */
[----:B------:R-:W2:Y:S04]  /*51d50*/  LDL.LU R14, [R1+0x90c] ;  /* 0x00090c00010e7983 */ /* 0x000ea80000300800 */
[----:B0-----:R-:W2:Y:S01]  /*51d60*/  LDL.LU R7, [R1+0x918] ;  /* 0x0009180001077983 */ /* 0x001ea20000300800 */
[----:B------:R-:W-:-:S05]  /*51d70*/  FMUL R6, R10, R6 ;  /* 0x000000060a067220 */ /* 0x000fca0000400000 */
[----:B------:R0:W-:Y:S04]  /*51d80*/  STL [R1+0x258], R6 ;  /* 0x0002580601007387 */ /* 0x0001e80000100800 */
[----:B0-----:R-:W2:Y:S01]  /*51d90*/  LDL.LU R6, [R1+0x91c] ;  /* 0x00091c0001067983 */ /* 0x001ea20000300800 */
[----:B------:R-:W-:-:S05]  /*51da0*/  FMUL R0, R10, R0 ;  /* 0x000000000a007220 */ /* 0x000fca0000400000 */
[----:B------:R0:W-:Y:S04]  /*51db0*/  STL [R1+0x25c], R0 ;  /* 0x00025c0001007387 */ /* 0x0001e80000100800 */
[----:B------:R-:W2:Y:S04]  /*51dc0*/  LDL.LU R11, [R1+0x928] ;  /* 0x00092800010b7983 */ /* 0x000ea80000300800 */
[----:B0-----:R-:W2:Y:S04]  /*51dd0*/  LDL.LU R0, [R1+0x92c] ;  /* 0x00092c0001007983 */ /* 0x001ea80000300800 */
[----:B------:R-:W2:Y:S01]  /*51de0*/  LDL.LU R9, [R1+0xee8] ;  /* 0x000ee80001097983 */ /* 0x000ea20000300800 */
[----:B---3--:R-:W-:-:S05]  /*51df0*/  FMUL R5, R10, R5 ;  /* 0x000000050a057220 */ /* 0x008fca0000400000 */
[----:B------:R0:W-:Y:S01]  /*51e00*/  STL [R1+0x2c8], R5 ;  /* 0x0002c80501007387 */ /* 0x0001e20000100800 */
[----:B----4-:R-:W-:-:S03]  /*51e10*/  FMUL R18, R10, R4 ;  /* 0x000000040a127220 */ /* 0x010fc60000400000 */
[----:B0-----:R-:W3:Y:S01]  /*51e20*/  LDL.64 R4, [R1+0x1408] ;  /* 0x0014080001047983 */ /* 0x001ee20000100a00 */
[----:B------:R-:W-:-:S03]  /*51e30*/  FMUL R19, R10, R17 ;  /* 0x000000110a137220 */ /* 0x000fc60000400000 */
[----:B------:R0:W-:Y:S02]  /*51e40*/  STL [R1+0x2cc], R18 ;  /* 0x0002cc1201007387 */ /* 0x0001e40000100800 */
[C---:B0-----:R-:W-:Y:S02]  /*51e50*/  FMUL R18, R10.reuse, R16 ;  /* 0x000000100a127220 */ /* 0x041fe40000400000 */
[----:B------:R-:W4:Y:S04]  /*51e60*/  LDL.64 R16, [R1+0x1400] ;  /* 0x0014000001107983 */ /* 0x000f280000100a00 */
[----:B------:R0:W-:Y:S04]  /*51e70*/  STL [R1+0x2d8], R19 ;  /* 0x0002d81301007387 */ /* 0x0001e80000100800 */
[----:B------:R1:W-:Y:S01]  /*51e80*/  STL [R1+0x2dc], R18 ;  /* 0x0002dc1201007387 */ /* 0x0003e20000100800 */
[----:B0-----:R-:W-:-:S02]  /*51e90*/  FMUL R19, R10, R13 ;  /* 0x0000000d0a137220 */ /* 0x001fc40000400000 */
[C---:B-1----:R-:W-:Y:S02]  /*51ea0*/  FMUL R18, R10.reuse, R12 ;  /* 0x0000000c0a127220 */ /* 0x042fe40000400000 */
[----:B------:R-:W3:Y:S04]  /*51eb0*/  LDL.64 R12, [R1+0x13f8] ;  /* 0x0013f800010c7983 */ /* 0x000ee80000100a00 */
[----:B------:R2:W-:Y:S04]  /*51ec0*/  STL [R1+0x2e8], R19 ;  /* 0x0002e81301007387 */ /* 0x0005e80000100800 */
[----:B------:R0:W-:Y:S01]  /*51ed0*/  STL [R1+0x2ec], R18 ;  /* 0x0002ec1201007387 */ /* 0x0001e20000100800 */
[----:B--2---:R-:W-:-:S02]  /*51ee0*/  FMUL R19, R10, R15 ;  /* 0x0000000f0a137220 */ /* 0x004fc40000400000 */
[C---:B0-----:R-:W-:Y:S02]  /*51ef0*/  FMUL R18, R10.reuse, R14 ;  /* 0x0000000e0a127220 */ /* 0x041fe40000400000 */
[----:B------:R-:W2:Y:S04]  /*51f00*/  LDL.64 R14, [R1+0x13f0] ;  /* 0x0013f000010e7983 */ /* 0x000ea80000100a00 */
[----:B------:R0:W-:Y:S04]  /*51f10*/  STL [R1+0x458], R19 ;  /* 0x0004581301007387 */ /* 0x0001e80000100800 */
[----:B------:R1:W-:Y:S01]  /*51f20*/  STL [R1+0x45c], R18 ;  /* 0x00045c1201007387 */ /* 0x0003e20000100800 */
[----:B0-----:R-:W-:-:S02]  /*51f30*/  FMUL R19, R10, R7 ;  /* 0x000000070a137220 */ /* 0x001fc40000400000 */
[----:B-1----:R-:W-:Y:S02]  /*51f40*/  FMUL R18, R10, R6 ;  /* 0x000000060a127220 */ /* 0x002fe40000400000 */
[----:B------:R-:W2:Y:S04]  /*51f50*/  LDL.64 R6, [R1+0x13e8] ;  /* 0x0013e80001067983 */ /* 0x000ea80000100a00 */
[----:B------:R-:W0:Y:S02]  /*51f60*/  S2R R28, SR_TID.X ;  /* 0x00000000001c7919 */ /* 0x000e240000002100 */
[----:B0-----:R-:W-:-:S04]  /*51f70*/  SHF.R.U32.HI R28, RZ, 0x2, R28 ;  /* 0x00000002ff1c7819 */ /* 0x001fc8000001161c */
[----:B------:R-:W-:-:S04]  /*51f80*/  SGXT.U32 R28, R28, 0x3 ;  /* 0x000000031c1c781a */ /* 0x000fc80000000000 */
[----:B------:R-:W-:-:S05]  /*51f90*/  LOP3.LUT R28, R28, 0x18, RZ, 0xfc, !PT ;  /* 0x000000181c1c7812 */ /* 0x000fca00078efcff */
[----:B------:R-:W0:Y:S01]  /*51fa0*/  LDS R8, [R28.X16] ;  /* 0x000000001c087984 */ /* 0x000e22000000c800 */
[C---:B------:R-:W-:Y:S02]  /*51fb0*/  FMUL R11, R10.reuse, R11 ;  /* 0x0000000b0a0b7220 */ /* 0x040fe40000400000 */
[C---:B------:R-:W-:Y:S01]  /*51fc0*/  FMUL R0, R10.reuse, R0 ;  /* 0x000000000a007220 */ /* 0x040fe20000400000 */
[----:B------:R-:W-:Y:S04]  /*51fd0*/  STL [R1+0x468], R19 ;  /* 0x0004681301007387 */ /* 0x000fe80000100800 */
[----:B------:R1:W-:Y:S04]  /*51fe0*/  STL [R1+0x46c], R18 ;  /* 0x00046c1201007387 */ /* 0x0003e80000100800 */
[----:B------:R-:W2:Y:S04]  /*51ff0*/  LDL.64 R22, [R1+0x13e0] ;  /* 0x0013e00001167983 */ /* 0x000ea80000100a00 */
[----:B------:R4:W-:Y:S04]  /*52000*/  STL [R1+0x478], R11 ;  /* 0x0004780b01007387 */ /* 0x0009e80000100800 */
[----:B------:R-:W-:Y:S01]  /*52010*/  STL [R1+0x5380], R0 ;  /* 0x0053800001007387 */ /* 0x000fe20000100800 */
[----:B0-----:R-:W-:-:S05]  /*52020*/  FFMA R9, R10, R9, R8 ;  /* 0x000000090a097223 */ /* 0x001fca0000000008 */
[----:B------:R3:W-:Y:S04]  /*52030*/  STL [R1+0xee8], R9 ;  /* 0x000ee80901007387 */ /* 0x0007e80000100800 */
[----:B-1----:R-:W2:Y:S01]  /*52040*/  LDL.64 R18, [R1+0x13d0] ;  /* 0x0013d00001127983 */ /* 0x002ea20000100a00 */
[----:B----4-:R-:W-:-:S03]  /*52050*/  IMAD.WIDE R10, R2, 0x2, R16 ;  /* 0x00000002020a7825 */ /* 0x010fc600078e0210 */
[----:B------:R-:W4:Y:S01]  /*52060*/  LDL.64 R20, [R1+0x13b8] ;  /* 0x0013b80001147983 */ /* 0x000f220000100a00 */
[----:B---3--:R-:W-:-:S03]  /*52070*/  IMAD.WIDE R8, R2, 0x2, R4 ;  /* 0x0000000202087825 */ /* 0x008fc600078e0204 */
[----:B------:R-:W3:Y:S04]  /*52080*/  LDL.64 R16, [R1+0x13c8] ;  /* 0x0013c80001107983 */ /* 0x000ee80000100a00 */
[----:B------:R-:W4:Y:S04]  /*52090*/  LDL.64 R4, [R1+0x13d8] ;  /* 0x0013d80001047983 */ /* 0x000f280000100a00 */
[----:B------:R0:W4:Y:S04]  /*520a0*/  LDG.E.U16 R26, [R8.64] ;  /* 0x00000006081a7981 */ /* 0x000128000c1e1500 */
[----:B------:R2:W4:Y:S02]  /*520b0*/  LDG.E.U16 R27, [R10.64] ;  /* 0x000000060a1b7981 */ /* 0x000524000c1e1500 */
[----:B--2---:R-:W-:-:S02]  /*520c0*/  IMAD.WIDE R10, R2, 0x2, R6 ;  /* 0x00000002020a7825 */ /* 0x004fc400078e0206 */
[----:B------:R-:W2:Y:S02]  /*520d0*/  LDL.64 R6, [R1+0x13b0] ;  /* 0x0013b00001067983 */ /* 0x000ea40000100a00 */
[C---:B------:R-:W-:Y:S02]  /*520e0*/  IMAD.WIDE R12, R2.reuse, 0x2, R12 ;  /* 0x00000002020c7825 */ /* 0x040fe400078e020c */
[----:B------:R1:W2:Y:S02]  /*520f0*/  LDG.E.U16 R24, [R10.64] ;  /* 0x000000060a187981 */ /* 0x0002a4000c1e1500 */
[C---:B0-----:R-:W-:Y:S02]  /*52100*/  IMAD.WIDE R8, R2.reuse, 0x2, R14 ;  /* 0x0000000202087825 */ /* 0x041fe400078e020e */
[----:B------:R-:W2:Y:S04]  /*52110*/  LDL.64 R14, [R1+0x13c0] ;  /* 0x0013c000010e7983 */ /* 0x000ea80000100a00 */
[----:B------:R0:W2:Y:S04]  /*52120*/  LDG.E.U16 R28, [R12.64] ;  /* 0x000000060c1c7981 */ /* 0x0000a8000c1e1500 */
[----:B------:R4:W2:Y:S01]  /*52130*/  LDG.E.U16 R0, [R8.64] ;  /* 0x0000000608007981 */ /* 0x0008a2000c1e1500 */
[----:B0-----:R-:W-:-:S05]  /*52140*/  IMAD.WIDE R12, R2, 0x2, R22 ;  /* 0x00000002020c7825 */ /* 0x001fca00078e0216 */
[----:B------:R3:W2:Y:S01]  /*52150*/  LDG.E.U16 R25, [R12.64] ;  /* 0x000000060c197981 */ /* 0x0006a2000c1e1500 */
[----:B-1----:R-:W-:-:S03]  /*52160*/  IMAD.WIDE R10, R2, 0x2, R18 ;  /* 0x00000002020a7825 */ /* 0x002fc600078e0212 */
[----:B------:R-:W2:Y:S01]  /*52170*/  LDL.64 R18, [R1+0x13a0] ;  /* 0x0013a00001127983 */ /* 0x000ea20000100a00 */
[----:B---3--:R-:W-:-:S03]  /*52180*/  IMAD.WIDE R12, R2, 0x2, R16 ;  /* 0x00000002020c7825 */ /* 0x008fc600078e0210 */
[----:B------:R-:W3:Y:S01]  /*52190*/  LDL.64 R16, [R1+0x1398] ;  /* 0x0013980001107983 */ /* 0x000ee20000100a00 */
[----:B----4-:R-:W-:-:S03]  /*521a0*/  IMAD.WIDE R8, R2, 0x2, R4 ;  /* 0x0000000202087825 */ /* 0x010fc600078e0204 */
[----:B------:R-:W4:Y:S04]  /*521b0*/  LDL.64 R4, [R1+0x13a8] ;  /* 0x0013a80001047983 */ /* 0x000f280000100a00 */
[----:B------:R0:W-:Y:S04]  /*521c0*/  STL [R1+0x3d4], R26 ;  /* 0x0003d41a01007387 */ /* 0x0001e80000100800 */
[----:B------:R1:W4:Y:S04]  /*521d0*/  LDG.E.U16 R29, [R8.64] ;  /* 0x00000006081d7981 */ /* 0x000328000c1e1500 */
[----:B------:R1:W-:Y:S04]  /*521e0*/  STL [R1+0x3d0], R27 ;  /* 0x0003d01b01007387 */ /* 0x0003e80000100800 */
[----:B0-----:R0:W4:Y:S04]  /*521f0*/  LDG.E.U16 R26, [R10.64] ;  /* 0x000000060a1a7981 */ /* 0x001128000c1e1500 */
[----:B------:R-:W4:Y:S04]  /*52200*/  LDL.64 R22, [R1+0x1388] ;  /* 0x0013880001167983 */ /* 0x000f280000100a00 */
[----:B-1----:R2:W4:Y:S02]  /*52210*/  LDG.E.U16 R27, [R12.64] ;  /* 0x000000060c1b7981 */ /* 0x002524000c1e1500 */
[----:B--2---:R-:W-:-:S02]  /*52220*/  IMAD.WIDE R12, R2, 0x2, R6 ;  /* 0x00000002020c7825 */ /* 0x004fc400078e0206 */
[----:B------:R-:W2:Y:S02]  /*52230*/  LDL.64 R6, [R1+0x1380] ;  /* 0x0013800001067983 */ /* 0x000ea40000100a00 */
[----:B0-----:R-:W-:-:S04]  /*52240*/  IMAD.WIDE R10, R2, 0x2, R20 ;  /* 0x00000002020a7825 */ /* 0x001fc800078e0214 */
[C---:B------:R-:W-:Y:S02]  /*52250*/  IMAD.WIDE R8, R2.reuse, 0x2, R14 ;  /* 0x0000000202087825 */ /* 0x040fe400078e020e */
[----:B------:R-:W2:Y:S04]  /*52260*/  LDL.64 R14, [R1+0x1390] ;  /* 0x00139000010e7983 */ /* 0x000ea80000100a00 */
[----:B------:R0:W-:Y:S04]  /*52270*/  STL [R1+0x3cc], R28 ;  /* 0x0003cc1c01007387 */ /* 0x0001e80000100800 */
[----:B------:R1:W-:Y:S04]  /*52280*/  STL [R1+0x3c8], R0 ;  /* 0x0003c80001007387 */ /* 0x0003e80000100800 */
[----:B0-----:R4:W2:Y:S04]  /*52290*/  LDG.E.U16 R28, [R8.64] ;  /* 0x00000006081c7981 */ /* 0x0018a8000c1e1500 */
[----:B-1----:R0:W2:Y:S04]  /*522a0*/  LDG.E.U16 R0, [R10.64] ;  /* 0x000000060a007981 */ /* 0x0020a8000c1e1500 */
[----:B------:R1:W-:Y:S04]  /*522b0*/  STL [R1+0x3c4], R24 ;  /* 0x0003c41801007387 */ /* 0x0003e80000100800 */
[----:B------:R-:W2:Y:S04]  /*522c0*/  LDL.64 R20, [R1+0x1378] ;  /* 0x0013780001147983 */ /* 0x000ea80000100a00 */
[----:B-1----:R3:W2:Y:S01]  /*522d0*/  LDG.E.U16 R24, [R12.64] ;  /* 0x000000060c187981 */ /* 0x0026a2000c1e1500 */
[----:B0-----:R-:W-:-:S03]  /*522e0*/  IMAD.WIDE R10, R2, 0x2, R18 ;  /* 0x00000002020a7825 */ /* 0x001fc600078e0212 */
[----:B------:R-:W2:Y:S01]  /*522f0*/  LDL.64 R18, [R1+0x1368] ;  /* 0x0013680001127983 */ /* 0x000ea20000100a00 */
[----:B---3--:R-:W-:-:S04]  /*52300*/  IMAD.WIDE R12, R2, 0x2, R16 ;  /* 0x00000002020c7825 */ /* 0x008fc800078e0210 */
[C---:B----4-:R-:W-:Y:S02]  /*52310*/  IMAD.WIDE R8, R2.reuse, 0x2, R4 ;  /* 0x0000000202087825 */ /* 0x050fe400078e0204 */
[----:B------:R-:W3:Y:S04]  /*52320*/  LDL.64 R4, [R1+0x1370] ;  /* 0x0013700001047983 */ /* 0x000ee80000100a00 */
[----:B------:R0:W-:Y:S04]  /*52330*/  STL [R1+0x3c0], R25 ;  /* 0x0003c01901007387 */ /* 0x0001e80000100800 */
[----:B------:R1:W-:Y:S04]  /*52340*/  STL [R1+0x3bc], R29 ;  /* 0x0003bc1d01007387 */ /* 0x0003e80000100800 */
[----:B0-----:R0:W4:Y:S04]  /*52350*/  LDG.E.U16 R25, [R8.64] ;  /* 0x0000000608197981 */ /* 0x001128000c1e1500 */
[----:B-1----:R1:W4:Y:S04]  /*52360*/  LDG.E.U16 R29, [R10.64] ;  /* 0x000000060a1d7981 */ /* 0x002328000c1e1500 */
[----:B------:R0:W-:Y:S04]  /*52370*/  STL [R1+0x3b8], R26 ;  /* 0x0003b81a01007387 */ /* 0x0001e80000100800 */
[----:B------:R-:W4:Y:S04]  /*52380*/  LDL.64 R16, [R1+0x1360] ;  /* 0x0013600001107983 */ /* 0x000f280000100a00 */
[----:B0-----:R2:W4:Y:S02]  /*52390*/  LDG.E.U16 R26, [R12.64] ;  /* 0x000000060c1a7981 */ /* 0x001524000c1e1500 */
[----:B--2---:R-:W-:-:S02]  /*523a0*/  IMAD.WIDE R12, R2, 0x2, R6 ;  /* 0x00000002020c7825 */ /* 0x004fc400078e0206 */
[----:B------:R-:W2:Y:S02]  /*523b0*/  LDL.64 R6, [R1+0x1350] ;  /* 0x0013500001067983 */ /* 0x000ea40000100a00 */
[----:B-1----:R-:W-:-:S04]  /*523c0*/  IMAD.WIDE R10, R2, 0x2, R22 ;  /* 0x00000002020a7825 */ /* 0x002fc800078e0216 */
[C---:B------:R-:W-:Y:S02]  /*523d0*/  IMAD.WIDE R8, R2.reuse, 0x2, R14 ;  /* 0x0000000202087825 */ /* 0x040fe400078e020e */
[----:B------:R-:W2:Y:S04]  /*523e0*/  LDL.64 R14, [R1+0x1358] ;  /* 0x00135800010e7983 */ /* 0x000ea80000100a00 */
[----:B------:R0:W-:Y:S04]  /*523f0*/  STL [R1+0x3b4], R27 ;  /* 0x0003b41b01007387 */ /* 0x0001e80000100800 */
[----:B------:R1:W-:Y:S04]  /*52400*/  STL [R1+0x3b0], R28 ;  /* 0x0003b01c01007387 */ /* 0x0003e80000100800 */
[----:B------:R1:W-:Y:S04]  /*52410*/  STL [R1+0x3ac], R0 ;  /* 0x0003ac0001007387 */ /* 0x0003e80000100800 */
[----:B0-----:R0:W2:Y:S04]  /*52420*/  LDG.E.U16 R27, [R8.64] ;  /* 0x00000006081b7981 */ /* 0x0010a8000c1e1500 */
[----:B-1----:R3:W2:Y:S04]  /*52430*/  LDG.E.U16 R28, [R10.64] ;  /* 0x000000060a1c7981 */ /* 0x0026a8000c1e1500 */
[----:B------:R1:W2:Y:S01]  /*52440*/  LDG.E.U16 R0, [R12.64] ;  /* 0x000000060c007981 */ /* 0x0002a2000c1e1500 */
[----:B0-----:R-:W-:-:S04]  /*52450*/  IMAD.WIDE R8, R2, 0x2, R20 ;  /* 0x0000000202087825 */ /* 0x001fc800078e0214 */
[C---:B-1----:R-:W-:Y:S02]  /*52460*/  IMAD.WIDE R12, R2.reuse, 0x2, R18 ;  /* 0x00000002020c7825 */ /* 0x042fe400078e0212 */
[----:B------:R0:W2:Y:S02]  /*52470*/  LDG.E.U16 R18, [R8.64] ;  /* 0x0000000608127981 */ /* 0x0000a4000c1e1500 */
[C---:B---3--:R-:W-:Y:S02]  /*52480*/  IMAD.WIDE R10, R2.reuse, 0x2, R4 ;  /* 0x00000002020a7825 */ /* 0x048fe400078e0204 */
[----:B------:R-:W3:Y:S04]  /*52490*/  LDL.64 R4, [R1+0x1348] ;  /* 0x0013480001047983 */ /* 0x000ee80000100a00 */
[----:B----4-:R-:W-:Y:S04]  /*524a0*/  STL [R1+0x3a4], R25 ;  /* 0x0003a41901007387 */ /* 0x010fe80000100800 */
[----:B------:R1:W-:Y:S04]  /*524b0*/  STL [R1+0x3a8], R24 ;  /* 0x0003a81801007387 */ /* 0x0003e80000100800 */
[----:B------:R-:W4:Y:S04]  /*524c0*/  LDL.64 R22, [R1+0x1338] ;  /* 0x0013380001167983 */ /* 0x000f280000100a00 */
[----:B-1----:R-:W4:Y:S04]  /*524d0*/  LDL.64 R24, [R1+0x1340] ;  /* 0x0013400001187983 */ /* 0x002f280000100a00 */
[----:B------:R1:W-:Y:S04]  /*524e0*/  STL [R1+0x3a0], R29 ;  /* 0x0003a01d01007387 */ /* 0x0003e80000100800 */
[----:B------:R1:W-:Y:S01]  /*524f0*/  STL [R1+0x39c], R26 ;  /* 0x00039c1a01007387 */ /* 0x0003e20000100800 */
[----:B0-----:R-:W-:-:S03]  /*52500*/  IMAD.WIDE R8, R2, 0x2, R16 ;  /* 0x0000000202087825 */ /* 0x001fc600078e0210 */
[----:B------:R-:W4:Y:S04]  /*52510*/  LDL.64 R16, [R1+0x1328] ;  /* 0x0013280001107983 */ /* 0x000f280000100a00 */
[----:B-1----:R0:W4:Y:S04]  /*52520*/  LDG.E.U16 R29, [R10.64] ;  /* 0x000000060a1d7981 */ /* 0x002128000c1e1500 */
[----:B------:R2:W4:Y:S04]  /*52530*/  LDG.E.U16 R26, [R12.64] ;  /* 0x000000060c1a7981 */ /* 0x000528000c1e1500 */
[----:B------:R-:W4:Y:S01]  /*52540*/  LDL.64 R20, [R1+0x1330] ;  /* 0x0013300001147983 */ /* 0x000f220000100a00 */
[----:B--2---:R-:W-:-:S05]  /*52550*/  IMAD.WIDE R12, R2, 0x2, R6 ;  /* 0x00000002020c7825 */ /* 0x004fca00078e0206 */
[----:B------:R-:W2:Y:S01]  /*52560*/  LDG.E.U16 R19, [R12.64] ;  /* 0x000000060c137981 */ /* 0x000ea2000c1e1500 */
[----:B0-----:R-:W-:-:S03]  /*52570*/  IMAD.WIDE R10, R2, 0x2, R14 ;  /* 0x00000002020a7825 */ /* 0x001fc600078e020e */
[----:B------:R0:W-:Y:S04]  /*52580*/  STL [R1+0x398], R27 ;  /* 0x0003981b01007387 */ /* 0x0001e80000100800 */
[----:B------:R-:W4:Y:S04]  /*52590*/  LDL.64 R6, [R1+0x1320] ;  /* 0x0013200001067983 */ /* 0x000f280000100a00 */
[----:B------:R1:W-:Y:S04]  /*525a0*/  STL [R1+0x394], R28 ;  /* 0x0003941c01007387 */ /* 0x0003e80000100800 */
[----:B0-----:R3:W4:Y:S04]  /*525b0*/  LDG.E.U16 R27, [R8.64] ;  /* 0x00000006081b7981 */ /* 0x001728000c1e1500 */
[----:B-1----:R4:W4:Y:S01]  /*525c0*/  LDG.E.U16 R28, [R10.64] ;  /* 0x000000060a1c7981 */ /* 0x002922000c1e1500 */
[----:B---3--:R-:W-:-:S03]  /*525d0*/  IMAD.WIDE R8, R2, 0x2, R4 ;  /* 0x0000000202087825 */ /* 0x008fc600078e0204 */
[----:B--2---:R-:W-:Y:S04]  /*525e0*/  STL [R1+0x54a8], R19 ;  /* 0x0054a81301007387 */ /* 0x004fe80000100800 */
[----:B------:R-:W2:Y:S04]  /*525f0*/  LDL.64 R4, [R1+0x1310] ;  /* 0x0013100001047983 */ /* 0x000ea80000100a00 */
[----:B------:R-:W3:Y:S04]  /*52600*/  LDL.64 R14, [R1+0x1318] ;  /* 0x00131800010e7983 */ /* 0x000ee80000100a00 */
[----:B------:R0:W-:Y:S04]  /*52610*/  STL [R1+0x390], R0 ;  /* 0x0003900001007387 */ /* 0x0001e80000100800 */
[----:B------:R1:W-:Y:S01]  /*52620*/  STL [R1+0x38c], R18 ;  /* 0x00038c1201007387 */ /* 0x0003e20000100800 */
[----:B----4-:R-:W-:-:S04]  /*52630*/  IMAD.WIDE R10, R2, 0x2, R24 ;  /* 0x00000002020a7825 */ /* 0x010fc800078e0218 */
[C---:B------:R-:W-:Y:S01]  /*52640*/  IMAD.WIDE R12, R2.reuse, 0x2, R22 ;  /* 0x00000002020c7825 */ /* 0x040fe200078e0216 */
[----:B0-----:R0:W4:Y:S04]  /*52650*/  LDG.E.U16 R0, [R8.64] ;  /* 0x0000000608007981 */ /* 0x001128000c1e1500 */
[----:B-1----:R-:W3:Y:S04]  /*52660*/  LDL.64 R18, [R1+0x1308] ;  /* 0x0013080001127983 */ /* 0x002ee80000100a00 */
[----:B------:R1:W-:Y:S04]  /*52670*/  STL [R1+0x388], R29 ;  /* 0x0003881d01007387 */ /* 0x0003e80000100800 */
[----:B------:R0:W-:Y:S04]  /*52680*/  STL [R1+0x384], R26 ;  /* 0x0003841a01007387 */ /* 0x0001e80000100800 */
[----:B-1----:R1:W4:Y:S04]  /*52690*/  LDG.E.U16 R29, [R10.64] ;  /* 0x000000060a1d7981 */ /* 0x002328000c1e1500 */
[----:B0-----:R0:W4:Y:S01]  /*526a0*/  LDG.E.U16 R26, [R12.64] ;  /* 0x000000060c1a7981 */ /* 0x001122000c1e1500 */
[----:B-1----:R-:W-:-:S03]  /*526b0*/  IMAD.WIDE R10, R2, 0x2, R16 ;  /* 0x00000002020a7825 */ /* 0x002fc600078e0210 */
[----:B------:R-:W4:Y:S01]  /*526c0*/  LDL.64 R16, [R1+0x12f8] ;  /* 0x0012f80001107983 */ /* 0x000f220000100a00 */
[----:B0-----:R-:W-:-:S03]  /*526d0*/  IMAD.WIDE R12, R2, 0x2, R6 ;  /* 0x00000002020c7825 */ /* 0x001fc600078e0206 */
[----:B------:R2:W4:Y:S04]  /*526e0*/  LDG.E.U16 R24, [R10.64] ;  /* 0x000000060a187981 */ /* 0x000528000c1e1500 */
[----:B------:R3:W4:Y:S01]  /*526f0*/  LDG.E.U16 R25, [R12.64] ;  /* 0x000000060c197981 */ /* 0x000722000c1e1500 */
[----:B------:R-:W-:-:S03]  /*52700*/  IMAD.WIDE R8, R2, 0x2, R20 ;  /* 0x0000000202087825 */ /* 0x000fc600078e0214 */
[----:B------:R-:W4:Y:S04]  /*52710*/  LDL.64 R20, [R1+0x1300] ;  /* 0x0013000001147983 */ /* 0x000f280000100a00 */
[----:B------:R-:W4:Y:S04]  /*52720*/  LDL.64 R6, [R1+0x12f0] ;  /* 0x0012f00001067983 */ /* 0x000f280000100a00 */
[----:B------:R0:W-:Y:S04]  /*52730*/  STL [R1+0x380], R27 ;  /* 0x0003801b01007387 */ /* 0x0001e80000100800 */
[----:B------:R-:W4:Y:S04]  /*52740*/  LDL.64 R22, [R1+0x12e8] ;  /* 0x0012e80001167983 */ /* 0x000f280000100a00 */
[----:B0-----:R0:W4:Y:S01]  /*52750*/  LDG.E.U16 R27, [R8.64] ;  /* 0x00000006081b7981 */ /* 0x001122000c1e1500 */
[----:B--2---:R-:W-:-:S03]  /*52760*/  IMAD.WIDE R10, R2, 0x2, R4 ;  /* 0x00000002020a7825 */ /* 0x004fc600078e0204 */
[----:B------:R-:W2:Y:S01]  /*52770*/  LDL.64 R4, [R1+0x12d8] ;  /* 0x0012d80001047983 */ /* 0x000ea20000100a00 */
[----:B---3--:R-:W-:-:S03]  /*52780*/  IMAD.WIDE R12, R2, 0x2, R18 ;  /* 0x00000002020c7825 */ /* 0x008fc600078e0212 */
[----:B------:R4:W3:Y:S01]  /*52790*/  LDG.E.U16 R18, [R10.64] ;  /* 0x000000060a127981 */ /* 0x0008e2000c1e1500 */
[----:B0-----:R-:W-:-:S03]  /*527a0*/  IMAD.WIDE R8, R2, 0x2, R14 ;  /* 0x0000000202087825 */ /* 0x001fc600078e020e */
[----:B------:R-:W2:Y:S04]  /*527b0*/  LDL.64 R14, [R1+0x12e0] ;  /* 0x0012e000010e7983 */ /* 0x000ea80000100a00 */
[----:B------:R0:W-:Y:S04]  /*527c0*/  STL [R1+0x37c], R28 ;  /* 0x00037c1c01007387 */ /* 0x0001e80000100800 */
[----:B0-----:R0:W2:Y:S01]  /*527d0*/  LDG.E.U16 R28, [R8.64] ;  /* 0x00000006081c7981 */ /* 0x0010a2000c1e1500 */
[----:B----4-:R-:W-:-:S04]  /*527e0*/  IMAD.WIDE R10, R2, 0x2, R16 ;  /* 0x00000002020a7825 */ /* 0x010fc800078e0210 */
[C---:B0-----:R-:W-:Y:S01]  /*527f0*/  IMAD.WIDE R8, R2.reuse, 0x2, R20 ;  /* 0x0000000202087825 */ /* 0x041fe200078e0214 */
[----:B---3--:R-:W-:Y:S04]  /*52800*/  STL [R1+0x54ac], R18 ;  /* 0x0054ac1201007387 */ /* 0x008fe80000100800 */
[----:B------:R0:W-:Y:S04]  /*52810*/  STL [R1+0x374], R0 ;  /* 0x0003740001007387 */ /* 0x0001e80000100800 */
[----:B------:R-:W3:Y:S04]  /*52820*/  LDL.64 R20, [R1+0x12d0] ;  /* 0x0012d00001147983 */ /* 0x000ee80000100a00 */
[----:B0-----:R0:W4:Y:S02]  /*52830*/  LDG.E.U16 R0, [R12.64] ;  /* 0x000000060c007981 */ /* 0x001124000c1e1500 */
[----:B0-----:R-:W-:-:S02]  /*52840*/  IMAD.WIDE R12, R2, 0x2, R6 ;  /* 0x00000002020c7825 */ /* 0x001fc400078e0206 */
[----:B------:R-:W4:Y:S04]  /*52850*/  LDL.64 R6, [R1+0x12c8] ;  /* 0x0012c80001067983 */ /* 0x000f280000100a00 */
[----:B------:R0:W-:Y:S04]  /*52860*/  STL [R1+0x370], R29 ;  /* 0x0003701d01007387 */ /* 0x0001e80000100800 */
[----:B------:R1:W-:Y:S04]  /*52870*/  STL [R1+0x36c], R26 ;  /* 0x00036c1a01007387 */ /* 0x0003e80000100800 */
[----:B------:R-:W4:Y:S04]  /*52880*/  LDL.64 R16, [R1+0x12c0] ;  /* 0x0012c00001107983 */ /* 0x000f280000100a00 */
[----:B------:R2:W-:Y:S04]  /*52890*/  STL [R1+0x368], R27 ;  /* 0x0003681b01007387 */ /* 0x0005e80000100800 */
[----:B0-----:R0:W4:Y:S04]  /*528a0*/  LDG.E.U16 R29, [R8.64] ;  /* 0x00000006081d7981 */ /* 0x001128000c1e1500 */
[----:B-1----:R1:W4:Y:S04]  /*528b0*/  LDG.E.U16 R26, [R10.64] ;  /* 0x000000060a1a7981 */ /* 0x002328000c1e1500 */
[----:B--2---:R2:W4:Y:S02]  /*528c0*/  LDG.E.U16 R27, [R12.64] ;  /* 0x000000060c1b7981 */ /* 0x004524000c1e1500 */
[----:B--2---:R-:W-:-:S02]  /*528d0*/  IMAD.WIDE R12, R2, 0x2, R4 ;  /* 0x00000002020c7825 */ /* 0x004fc400078e0204 */
[----:B------:R-:W2:Y:S04]  /*528e0*/  LDL.64 R4, [R1+0x12a8] ;  /* 0x0012a80001047983 */ /* 0x000ea80000100a00 */
[----:B------:R4:W2:Y:S01]  /*528f0*/  LDG.E.U16 R19, [R12.64] ;  /* 0x000000060c137981 */ /* 0x0008a2000c1e1500 */
[----:B0-----:R-:W-:-:S03]  /*52900*/  IMAD.WIDE R8, R2, 0x2, R22 ;  /* 0x0000000202087825 */ /* 0x001fc600078e0216 */
[----:B------:R-:W2:Y:S01]  /*52910*/  LDL.64 R22, [R1+0x12b8] ;  /* 0x0012b80001167983 */ /* 0x000ea20000100a00 */
[----:B-1----:R-:W-:-:S03]  /*52920*/  IMAD.WIDE R10, R2, 0x2, R14 ;  /* 0x00000002020a7825 */ /* 0x002fc600078e020e */
[----:B------:R-:W2:Y:S04]  /*52930*/  LDL.64 R14, [R1+0x12b0] ;  /* 0x0012b000010e7983 */ /* 0x000ea80000100a00 */
[----:B------:R0:W-:Y:S04]  /*52940*/  STL [R1+0x364], R24 ;  /* 0x0003641801007387 */ /* 0x0001e80000100800 */
[----:B0-----:R3:W2:Y:S04]  /*52950*/  LDG.E.U16 R24, [R8.64] ;  /* 0x0000000608187981 */ /* 0x0016a8000c1e1500 */
[----:B------:R0:W-:Y:S04]  /*52960*/  STL [R1+0x360], R25 ;  /* 0x0003601901007387 */ /* 0x0001e80000100800 */
[----:B0-----:R0:W2:Y:S01]  /*52970*/  LDG.E.U16 R25, [R10.64] ;  /* 0x000000060a197981 */ /* 0x0010a2000c1e1500 */
[----:B---3--:R-:W-:-:S04]  /*52980*/  IMAD.WIDE R8, R2, 0x2, R20 ;  /* 0x0000000202087825 */ /* 0x008fc800078e0214 */
[C---:B----4-:R-:W-:Y:S02]  /*52990*/  IMAD.WIDE R12, R2.reuse, 0x2, R16 ;  /* 0x00000002020c7825 */ /* 0x050fe400078e0210 */
[----:B------:R1:W3:Y:S04]  /*529a0*/  LDG.E.U16 R17, [R8.64] ;  /* 0x0000000608117981 */ /* 0x0002e8000c1e1500 */
[----:B--2---:R2:W-:Y:S04]  /*529b0*/  STL [R1+0x54ec], R19 ;  /* 0x0054ec1301007387 */ /* 0x0045e80000100800 */
[----:B------:R-:W4:Y:S04]  /*529c0*/  LDL.64 R20, [R1+0x12a0] ;  /* 0x0012a00001147983 */ /* 0x000f280000100a00 */
[----:B--2---:R-:W4:Y:S01]  /*529d0*/  LDL.64 R18, [R1+0x1298] ;  /* 0x0012980001127983 */ /* 0x004f220000100a00 */
[----:B0-----:R-:W-:-:S03]  /*529e0*/  IMAD.WIDE R10, R2, 0x2, R6 ;  /* 0x00000002020a7825 */ /* 0x001fc600078e0206 */
[----:B------:R-:W4:Y:S01]  /*529f0*/  LDL.64 R6, [R1+0x1290] ;  /* 0x0012900001067983 */ /* 0x000f220000100a00 */
[----:B-1----:R-:W-:-:S03]  /*52a00*/  IMAD.WIDE R8, R2, 0x2, R22 ;  /* 0x0000000202087825 */ /* 0x002fc600078e0216 */
[----:B---3--:R0:W-:Y:S04]  /*52a10*/  STL [R1+0x54b0], R17 ;  /* 0x0054b01101007387 */ /* 0x0081e80000100800 */
[----:B------:R1:W-:Y:S04]  /*52a20*/  STL [R1+0x35c], R28 ;  /* 0x00035c1c01007387 */ /* 0x0003e80000100800 */
[----:B------:R3:W-:Y:S04]  /*52a30*/  STL [R1+0x354], R0 ;  /* 0x0003540001007387 */ /* 0x0007e80000100800 */
[----:B0-----:R0:W2:Y:S04]  /*52a40*/  LDG.E.U16 R17, [R10.64] ;  /* 0x000000060a117981 */ /* 0x0010a8000c1e1500 */
[----:B-1----:R1:W2:Y:S04]  /*52a50*/  LDG.E.U16 R28, [R12.64] ;  /* 0x000000060c1c7981 */ /* 0x0022a8000c1e1500 */
[----:B---3--:R4:W3:Y:S01]  /*52a60*/  LDG.E.U16 R0, [R8.64] ;  /* 0x0000000608007981 */ /* 0x0088e2000c1e1500 */
[----:B0-----:R-:W-:-:S03]  /*52a70*/  IMAD.WIDE R10, R2, 0x2, R14 ;  /* 0x00000002020a7825 */ /* 0x001fc600078e020e */
[----:B------:R-:W2:Y:S01]  /*52a80*/  LDL.64 R14, [R1+0x1288] ;  /* 0x00128800010e7983 */ /* 0x000ea20000100a00 */
[----:B-1----:R-:W-:-:S03]  /*52a90*/  IMAD.WIDE R12, R2, 0x2, R4 ;  /* 0x00000002020c7825 */ /* 0x002fc600078e0204 */
[----:B------:R-:W2:Y:S04]  /*52aa0*/  LDL.64 R4, [R1+0x1280] ;  /* 0x0012800001047983 */ /* 0x000ea80000100a00 */
[----:B------:R0:W-:Y:S01]  /*52ab0*/  STL [R1+0x350], R29 ;  /* 0x0003501d01007387 */ /* 0x0001e20000100800 */
[----:B----4-:R-:W-:-:S03]  /*52ac0*/  IMAD.WIDE R8, R2, 0x2, R20 ;  /* 0x0000000202087825 */ /* 0x010fc600078e0214 */
[----:B------:R1:W4:Y:S04]  /*52ad0*/  LDG.E.U16 R16, [R12.64] ;  /* 0x000000060c107981 */ /* 0x000328000c1e1500 */
[----:B0-----:R0:W2:Y:S02]  /*52ae0*/  LDG.E.U16 R29, [R10.64] ;  /* 0x000000060a1d7981 */ /* 0x0010a4000c1e1500 */
[C---:B0-----:R-:W-:Y:S02]  /*52af0*/  IMAD.WIDE R10, R2.reuse, 0x2, R18 ;  /* 0x00000002020a7825 */ /* 0x041fe400078e0212 */
[----:B------:R-:W2:Y:S04]  /*52b00*/  LDG.E.U16 R19, [R8.64] ;  /* 0x0000000608137981 */ /* 0x000ea8000c1e1500 */
[----:B------:R-:W-:Y:S01]  /*52b10*/  STL [R1+0x34c], R26 ;  /* 0x00034c1a01007387 */ /* 0x000fe20000100800 */
[----:B-1----:R-:W-:-:S03]  /*52b20*/  IMAD.WIDE R12, R2, 0x2, R6 ;  /* 0x00000002020c7825 */ /* 0x002fc600078e0206 */
[----:B------:R0:W-:Y:S04]  /*52b30*/  STL [R1+0x348], R27 ;  /* 0x0003481b01007387 */ /* 0x0001e80000100800 */
[----:B------:R1:W3:Y:S04]  /*52b40*/  LDG.E.U16 R6, [R12.64] ;  /* 0x000000060c067981 */ /* 0x0002e8000c1e1500 */
[----:B0-----:R-:W1:Y:S04]  /*52b50*/  LDL.64 R26, [R1+0x1278] ;  /* 0x00127800011a7983 */ /* 0x001e680000100a00 */
[----:B------:R-:W-:Y:S04]  /*52b60*/  STL [R1+0x340], R25 ;  /* 0x0003401901007387 */ /* 0x000fe80000100800 */
[----:B------:R0:W-:Y:S04]  /*52b70*/  STL [R1+0x344], R24 ;  /* 0x0003441801007387 */ /* 0x0001e80000100800 */
[----:B------:R-:W3:Y:S04]  /*52b80*/  LDL.64 R22, [R1+0x1268] ;  /* 0x0012680001167983 */ /* 0x000ee80000100a00 */
[----:B------:R-:W3:Y:S04]  /*52b90*/  LDL.64 R20, [R1+0x1260] ;  /* 0x0012600001147983 */ /* 0x000ee80000100a00 */
[----:B0-----:R-:W4:Y:S04]  /*52ba0*/  LDL.64 R24, [R1+0x1270] ;  /* 0x0012700001187983 */ /* 0x001f280000100a00 */
[----:B--2---:R-:W-:Y:S04]  /*52bb0*/  STL [R1+0x5504], R19 ;  /* 0x0055041301007387 */ /* 0x004fe80000100800 */
[----:B------:R0:W-:Y:S04]  /*52bc0*/  STL [R1+0x334], R17 ;  /* 0x0003341101007387 */ /* 0x0001e80000100800 */
[----:B0-----:R-:W2:Y:S01]  /*52bd0*/  LDG.E.U16 R17, [R10.64] ;  /* 0x000000060a117981 */ /* 0x001ea2000c1e1500 */
[----:B------:R-:W-:-:S04]  /*52be0*/  IMAD.WIDE R8, R2, 0x2, R14 ;  /* 0x0000000202087825 */ /* 0x000fc800078e020e */
[----:B-1----:R-:W-:-:S05]  /*52bf0*/  IMAD.WIDE R12, R2, 0x2, R26 ;  /* 0x00000002020c7825 */ /* 0x002fca00078e021a */
[----:B------:R3:W4:Y:S02]  /*52c00*/  LDG.E.U16 R26, [R12.64] ;  /* 0x000000060c1a7981 */ /* 0x000724000c1e1500 */
[C---:B---3--:R-:W-:Y:S02]  /*52c10*/  IMAD.WIDE R12, R2.reuse, 0x2, R20 ;  /* 0x00000002020c7825 */ /* 0x048fe400078e0214 */
[----:B--2---:R0:W-:Y:S04]  /*52c20*/  STL [R1+0x54f0], R17 ;  /* 0x0054f01101007387 */ /* 0x0041e80000100800 */
[----:B------:R1:W-:Y:S04]  /*52c30*/  STL [R1+0x54b4], R6 ;  /* 0x0054b40601007387 */ /* 0x0003e80000100800 */
[----:B------:R-:W2:Y:S04]  /*52c40*/  LDL.64 R14, [R1+0x1258] ;  /* 0x00125800010e7983 */ /* 0x000ea80000100a00 */
[----:B0-----:R-:W3:Y:S04]  /*52c50*/  LDG.E.U16 R17, [R12.64] ;  /* 0x000000060c117981 */ /* 0x001ee8000c1e1500 */
[----:B-1----:R-:W3:Y:S01]  /*52c60*/  LDL.64 R6, [R1+0x1250] ;  /* 0x0012500001067983 */ /* 0x002ee20000100a00 */
[----:B------:R-:W-:-:S03]  /*52c70*/  IMAD.WIDE R10, R2, 0x2, R4 ;  /* 0x00000002020a7825 */ /* 0x000fc600078e0204 */
[----:B------:R-:W3:Y:S04]  /*52c80*/  LDL.64 R4, [R1+0x1248] ;  /* 0x0012480001047983 */ /* 0x000ee80000100a00 */
[----:B------:R0:W-:Y:S04]  /*52c90*/  STL [R1+0x330], R28 ;  /* 0x0003301c01007387 */ /* 0x0001e80000100800 */
[----:B------:R1:W-:Y:S04]  /*52ca0*/  STL [R1+0x32c], R0 ;  /* 0x00032c0001007387 */ /* 0x0003e80000100800 */
[----:B------:R-:W3:Y:S04]  /*52cb0*/  LDL.64 R20, [R1+0x1238] ;  /* 0x0012380001147983 */ /* 0x000ee80000100a00 */
[----:B0-----:R4:W3:Y:S04]  /*52cc0*/  LDG.E.U16 R28, [R8.64] ;  /* 0x00000006081c7981 */ /* 0x0018e8000c1e1500 */
[----:B-1----:R0:W3:Y:S04]  /*52cd0*/  LDG.E.U16 R0, [R10.64] ;  /* 0x000000060a007981 */ /* 0x0020e8000c1e1500 */
[----:B------:R-:W3:Y:S01]  /*52ce0*/  LDL.64 R18, [R1+0x1230] ;  /* 0x0012300001127983 */ /* 0x000ee20000100a00 */
[----:B----4-:R-:W-:-:S04]  /*52cf0*/  IMAD.WIDE R8, R2, 0x2, R24 ;  /* 0x0000000202087825 */ /* 0x010fc800078e0218 */
[C---:B0-----:R-:W-:Y:S01]  /*52d00*/  IMAD.WIDE R10, R2.reuse, 0x2, R22 ;  /* 0x00000002020a7825 */ /* 0x041fe200078e0216 */
[----:B------:R2:W4:Y:S04]  /*52d10*/  LDG.E.U16 R27, [R8.64] ;  /* 0x00000006081b7981 */ /* 0x000528000c1e1500 */
[----:B------:R-:W4:Y:S04]  /*52d20*/  LDL.64 R22, [R1+0x1240] ;  /* 0x0012400001167983 */ /* 0x000f280000100a00 */
[----:B------:R0:W-:Y:S04]  /*52d30*/  STL [R1+0x328], R29 ;  /* 0x0003281d01007387 */ /* 0x0001e80000100800 */
[----:B------:R1:W-:Y:S04]  /*52d40*/  STL [R1+0x324], R16 ;  /* 0x0003241001007387 */ /* 0x0003e80000100800 */
[----:B0-----:R3:W4:Y:S01]  /*52d50*/  LDG.E.U16 R29, [R10.64] ;  /* 0x000000060a1d7981 */ /* 0x001722000c1e1500 */
[----:B--2---:R-:W-:-:S04]  /*52d60*/  IMAD.WIDE R8, R2, 0x2, R14 ;  /* 0x0000000202087825 */ /* 0x004fc800078e020e */
[C---:B---3--:R-:W-:Y:S02]  /*52d70*/  IMAD.WIDE R10, R2.reuse, 0x2, R6 ;  /* 0x00000002020a7825 */ /* 0x048fe400078e0206 */
[----:B------:R4:W2:Y:S04]  /*52d80*/  LDG.E.U16 R6, [R8.64] ;  /* 0x0000000608067981 */ /* 0x0008a8000c1e1500 */
[----:B-1----:R0:W3:Y:S04]  /*52d90*/  LDG.E.U16 R16, [R10.64] ;  /* 0x000000060a107981 */ /* 0x0020e8000c1e1500 */
[----:B------:R-:W-:Y:S04]  /*52da0*/  STL [R1+0x5508], R17 ;  /* 0x0055081101007387 */ /* 0x000fe80000100800 */
[----:B------:R-:W3:Y:S04]  /*52db0*/  LDL.64 R24, [R1+0x1228] ;  /* 0x0012280001187983 */ /* 0x000ee80000100a00 */
[----:B------:R-:W3:Y:S01]  /*52dc0*/  LDL.64 R14, [R1+0x1220] ;  /* 0x00122000010e7983 */ /* 0x000ee20000100a00 */
[----:B------:R-:W-:-:S03]  /*52dd0*/  IMAD.WIDE R12, R2, 0x2, R4 ;  /* 0x00000002020c7825 */ /* 0x000fc600078e0204 */
[----:B------:R-:W3:Y:S01]  /*52de0*/  LDL.64 R4, [R1+0x1218] ;  /* 0x0012180001047983 */ /* 0x000ee20000100a00 */
[----:B0-----:R-:W-:-:S04]  /*52df0*/  IMAD.WIDE R10, R2, 0x2, R20 ;  /* 0x00000002020a7825 */ /* 0x001fc800078e0214 */
[C---:B----4-:R-:W-:Y:S01]  /*52e00*/  IMAD.WIDE R8, R2.reuse, 0x2, R22 ;  /* 0x0000000202087825 */ /* 0x050fe200078e0216 */
[----:B--2---:R-:W-:Y:S04]  /*52e10*/  STL [R1+0x54f4], R6 ;  /* 0x0054f40601007387 */ /* 0x004fe80000100800 */
[----:B---3--:R-:W-:Y:S04]  /*52e20*/  STL [R1+0x54b8], R16 ;  /* 0x0054b81001007387 */ /* 0x008fe80000100800 */
[----:B------:R0:W-:Y:S04]  /*52e30*/  STL [R1+0x314], R28 ;  /* 0x0003141c01007387 */ /* 0x0001e80000100800 */
[----:B------:R-:W2:Y:S04]  /*52e40*/  LDL.64 R22, [R1+0x1210] ;  /* 0x0012100001167983 */ /* 0x000ea80000100a00 */
[----:B0-----:R0:W3:Y:S02]  /*52e50*/  LDG.E.U16 R28, [R12.64] ;  /* 0x000000060c1c7981 */ /* 0x0010e4000c1e1500 */
[----:B0-----:R-:W-:-:S02]  /*52e60*/  IMAD.WIDE R12, R2, 0x2, R18 ;  /* 0x00000002020c7825 */ /* 0x001fc400078e0212 */
[----:B------:R-:W4:Y:S04]  /*52e70*/  LDL.64 R18, [R1+0x1208] ;  /* 0x0012080001127983 */ /* 0x000f280000100a00 */
[----:B------:R0:W-:Y:S04]  /*52e80*/  STL [R1+0x310], R0 ;  /* 0x0003100001007387 */ /* 0x0001e80000100800 */
[----:B------:R-:W3:Y:S04]  /*52e90*/  LDL.64 R20, [R1+0x1200] ;  /* 0x0012000001147983 */ /* 0x000ee80000100a00 */
[----:B------:R1:W-:Y:S04]  /*52ea0*/  STL [R1+0x30c], R26 ;  /* 0x00030c1a01007387 */ /* 0x0003e80000100800 */
[----:B0-----:R0:W3:Y:S04]  /*52eb0*/  LDG.E.U16 R0, [R8.64] ;  /* 0x0000000608007981 */ /* 0x0010e8000c1e1500 */
[----:B-1----:R1:W3:Y:S01]  /*52ec0*/  LDG.E.U16 R26, [R10.64] ;  /* 0x000000060a1a7981 */ /* 0x0022e2000c1e1500 */
[----:B0-----:R-:W-:-:S05]  /*52ed0*/  IMAD.WIDE R8, R2, 0x2, R24 ;  /* 0x0000000202087825 */ /* 0x001fca00078e0218 */
[----:B------:R2:W3:Y:S01]  /*52ee0*/  LDG.E.U16 R16, [R8.64] ;  /* 0x0000000608107981 */ /* 0x0004e2000c1e1500 */
[----:B-1----:R-:W-:-:S05]  /*52ef0*/  IMAD.WIDE R10, R2, 0x2, R14 ;  /* 0x00000002020a7825 */ /* 0x002fca00078e020e */
[----:B------:R4:W3:Y:S04]  /*52f00*/  LDG.E.U16 R6, [R10.64] ;  /* 0x000000060a067981 */ /* 0x0008e8000c1e1500 */
[----:B------:R0:W-:Y:S04]  /*52f10*/  STL [R1+0x308], R27 ;  /* 0x0003081b01007387 */ /* 0x0001e80000100800 */
[----:B------:R-:W3:Y:S04]  /*52f20*/  LDL.64 R14, [R1+0x11f0] ;  /* 0x0011f000010e7983 */ /* 0x000ee80000100a00 */
[----:B------:R-:W3:Y:S04]  /*52f30*/  LDL.64 R24, [R1+0x11e8] ;  /* 0x0011e80001187983 */ /* 0x000ee80000100a00 */
[----:B0-----:R0:W3:Y:S02]  /*52f40*/  LDG.E.U16 R27, [R12.64] ;  /* 0x000000060c1b7981 */ /* 0x0010e4000c1e1500 */
[----:B0-----:R-:W-:-:S02]  /*52f50*/  IMAD.WIDE R12, R2, 0x2, R4 ;  /* 0x00000002020c7825 */ /* 0x001fc400078e0204 */
[----:B------:R-:W3:Y:S02]  /*52f60*/  LDL.64 R4, [R1+0x11f8] ;  /* 0x0011f80001047983 */ /* 0x000ee40000100a00 */
[----:B--2---:R-:W-:-:S05]  /*52f70*/  IMAD.WIDE R8, R2, 0x2, R22 ;  /* 0x0000000202087825 */ /* 0x004fca00078e0216 */
[----:B------:R0:W2:Y:S01]  /*52f80*/  LDG.E.U16 R7, [R8.64] ;  /* 0x0000000608077981 */ /* 0x0000a2000c1e1500 */
[----:B----4-:R-:W-:-:S03]  /*52f90*/  IMAD.WIDE R10, R2, 0x2, R18 ;  /* 0x00000002020a7825 */ /* 0x010fc600078e0212 */
[----:B---3--:R1:W-:Y:S04]  /*52fa0*/  STL [R1+0x552c], R16 ;  /* 0x00552c1001007387 */ /* 0x0083e80000100800 */
[----:B------:R-:W-:Y:S04]  /*52fb0*/  STL [R1+0x304], R29 ;  /* 0x0003041d01007387 */ /* 0x000fe80000100800 */
[----:B------:R3:W-:Y:S04]  /*52fc0*/  STL [R1+0x550c], R6 ;  /* 0x00550c0601007387 */ /* 0x0007e80000100800 */
[----:B------:R-:W4:Y:S04]  /*52fd0*/  LDL.64 R18, [R1+0x11e0] ;  /* 0x0011e00001127983 */ /* 0x000f280000100a00 */
[----:B-1----:R-:W4:Y:S04]  /*52fe0*/  LDL.64 R16, [R1+0x11d8] ;  /* 0x0011d80001107983 */ /* 0x002f280000100a00 */
[----:B---3--:R1:W3:Y:S04]  /*52ff0*/  LDG.E.U16 R6, [R12.64] ;  /* 0x000000060c067981 */ /* 0x0082e8000c1e1500 */
[----:B------:R-:W3:Y:S04]  /*53000*/  LDL.64 R22, [R1+0x11d0] ;  /* 0x0011d00001167983 */ /* 0x000ee80000100a00 */
[----:B------:R0:W3:Y:S01]  /*53010*/  LDG.E.U16 R29, [R10.64] ;  /* 0x000000060a1d7981 */ /* 0x0000e2000c1e1500 */
[----:B-1----:R-:W-:-:S04]  /*53020*/  IMAD.WIDE R12, R2, 0x2, R20 ;  /* 0x00000002020c7825 */ /* 0x002fc800078e0214 */
[----:B0-----:R-:W-:-:S04]  /*53030*/  IMAD.WIDE R8, R2, 0x2, R4 ;  /* 0x0000000202087825 */ /* 0x001fc800078e0204 */
[C---:B------:R-:W-:Y:S01]  /*53040*/  IMAD.WIDE R10, R2.reuse, 0x2, R14 ;  /* 0x00000002020a7825 */ /* 0x040fe200078e020e */
[----:B--2---:R-:W-:Y:S04]  /*53050*/  STL [R1+0x54bc], R7 ;  /* 0x0054bc0701007387 */ /* 0x004fe80000100800 */
[----:B------:R0:W-:Y:S04]  /*53060*/  STL [R1+0x2f4], R28 ;  /* 0x0002f41c01007387 */ /* 0x0001e80000100800 */
[----:B------:R-:W2:Y:S04]  /*53070*/  LDL.64 R20, [R1+0x11c8] ;  /* 0x0011c80001147983 */ /* 0x000ea80000100a00 */
[----:B------:R-:W2:Y:S04]  /*53080*/  LDL.64 R4, [R1+0x11c0] ;  /* 0x0011c00001047983 */ /* 0x000ea80000100a00 */
[----:B0-----:R0:W2:Y:S04]  /*53090*/  LDG.E.U16 R28, [R12.64] ;  /* 0x000000060c1c7981 */ /* 0x0010a8000c1e1500 */
[----:B------:R-:W2:Y:S04]  /*530a0*/  LDL.64 R14, [R1+0x11b8] ;  /* 0x0011b800010e7983 */ /* 0x000ea80000100a00 */
[----:B------:R1:W-:Y:S04]  /*530b0*/  STL [R1+0x2f0], R0 ;  /* 0x0002f00001007387 */ /* 0x0003e80000100800 */
[----:B------:R0:W-:Y:S04]  /*530c0*/  STL [R1+0x2bc], R26 ;  /* 0x0002bc1a01007387 */ /* 0x0001e80000100800 */
[----:B------:R-:W-:Y:S04]  /*530d0*/  STL [R1+0x2b8], R27 ;  /* 0x0002b81b01007387 */ /* 0x000fe80000100800 */
[----:B-1----:R4:W2:Y:S04]  /*530e0*/  LDG.E.U16 R0, [R8.64] ;  /* 0x0000000608007981 */ /* 0x0028a8000c1e1500 */
[----:B0-----:R0:W2:Y:S01]  /*530f0*/  LDG.E.U16 R26, [R10.64] ;  /* 0x000000060a1a7981 */ /* 0x0010a2000c1e1500 */
[----:B----4-:R-:W-:-:S03]  /*53100*/  IMAD.WIDE R8, R2, 0x2, R18 ;  /* 0x0000000202087825 */ /* 0x010fc600078e0212 */
[----:B------:R-:W4:Y:S04]  /*53110*/  LDL.64 R18, [R1+0x11b0] ;  /* 0x0011b00001127983 */ /* 0x000f280000100a00 */
[----:B---3--:R1:W-:Y:S04]  /*53120*/  STL [R1+0x2ac], R6 ;  /* 0x0002ac0601007387 */ /* 0x0083e80000100800 */
[----:B-1----:R-:W3:Y:S01]  /*53130*/  LDL.64 R6, [R1+0x11a8] ;  /* 0x0011a80001067983 */ /* 0x002ee20000100a00 */
[----:B0-----:R-:W-:-:S03]  /*53140*/  IMAD.WIDE R10, R2, 0x2, R16 ;  /* 0x00000002020a7825 */ /* 0x001fc600078e0210 */
[----:B------:R-:W3:Y:S01]  /*53150*/  LDL.64 R16, [R1+0x11a0] ;  /* 0x0011a00001107983 */ /* 0x000ee20000100a00 */
[----:B------:R-:W-:-:S03]  /*53160*/  IMAD.WIDE R12, R2, 0x2, R24 ;  /* 0x00000002020c7825 */ /* 0x000fc600078e0218 */
[----:B------:R0:W-:Y:S04]  /*53170*/  STL [R1+0x2a4], R29 ;  /* 0x0002a41d01007387 */ /* 0x0001e80000100800 */
[----:B------:R1:W3:Y:S04]  /*53180*/  LDG.E.U16 R27, [R12.64] ;  /* 0x000000060c1b7981 */ /* 0x0002e8000c1e1500 */
[----:B0-----:R2:W3:Y:S01]  /*53190*/  LDG.E.U16 R29, [R8.64] ;  /* 0x00000006081d7981 */ /* 0x0014e2000c1e1500 */
[----:B-1----:R-:W-:-:S05]  /*531a0*/  IMAD.WIDE R12, R2, 0x2, R22 ;  /* 0x00000002020c7825 */ /* 0x002fca00078e0216 */
[----:B------:R0:W3:Y:S01]  /*531b0*/  LDG.E.U16 R24, [R12.64] ;  /* 0x000000060c187981 */ /* 0x0000e2000c1e1500 */
[----:B--2---:R-:W-:-:S05]  /*531c0*/  IMAD.WIDE R8, R2, 0x2, R20 ;  /* 0x0000000202087825 */ /* 0x004fca00078e0214 */
[----:B------:R4:W2:Y:S04]  /*531d0*/  LDG.E.U16 R25, [R8.64] ;  /* 0x0000000608197981 */ /* 0x0008a8000c1e1500 */
[----:B------:R1:W-:Y:S01]  /*531e0*/  STL [R1+0x2a0], R28 ;  /* 0x0002a01c01007387 */ /* 0x0003e20000100800 */
[----:B0-----:R-:W-:-:S03]  /*531f0*/  IMAD.WIDE R12, R2, 0x2, R14 ;  /* 0x00000002020c7825 */ /* 0x001fc600078e020e */
[----:B------:R-:W2:Y:S04]  /*53200*/  LDL.64 R20, [R1+0x1190] ;  /* 0x0011900001147983 */ /* 0x000ea80000100a00 */
[----:B------:R-:W2:Y:S04]  /*53210*/  LDL.64 R14, [R1+0x1188] ;  /* 0x00118800010e7983 */ /* 0x000ea80000100a00 */
[----:B-1----:R0:W2:Y:S04]  /*53220*/  LDG.E.U16 R28, [R10.64] ;  /* 0x000000060a1c7981 */ /* 0x0020a8000c1e1500 */
[----:B------:R1:W2:Y:S01]  /*53230*/  LDG.E.U16 R23, [R12.64] ;  /* 0x000000060c177981 */ /* 0x0002a2000c1e1500 */
[----:B0-----:R-:W-:-:S03]  /*53240*/  IMAD.WIDE R10, R2, 0x2, R4 ;  /* 0x00000002020a7825 */ /* 0x001fc600078e0204 */
[----:B------:R-:W2:Y:S04]  /*53250*/  LDL.64 R4, [R1+0x1198] ;  /* 0x0011980001047983 */ /* 0x000ea80000100a00 */
[----:B------:R3:W2:Y:S01]  /*53260*/  LDG.E.U16 R22, [R10.64] ;  /* 0x000000060a167981 */ /* 0x0006a2000c1e1500 */
[----:B----4-:R-:W-:-:S04]  /*53270*/  IMAD.WIDE R8, R2, 0x2, R18 ;  /* 0x0000000202087825 */ /* 0x010fc800078e0212 */
[C---:B---3--:R-:W-:Y:S02]  /*53280*/  IMAD.WIDE R10, R2.reuse, 0x2, R6 ;  /* 0x00000002020a7825 */ /* 0x048fe400078e0206 */
[----:B------:R-:W3:Y:S04]  /*53290*/  LDL.64 R6, [R1+0x1180] ;  /* 0x0011800001067983 */ /* 0x000ee80000100a00 */
[----:B------:R2:W4:Y:S01]  /*532a0*/  LDG.E.U16 R19, [R10.64] ;  /* 0x000000060a137981 */ /* 0x000522000c1e1500 */
[----:B-1----:R-:W-:-:S03]  /*532b0*/  IMAD.WIDE R12, R2, 0x2, R16 ;  /* 0x00000002020c7825 */ /* 0x002fc600078e0210 */
[----:B------:R0:W-:Y:S04]  /*532c0*/  STL [R1+0x29c], R0 ;  /* 0x00029c0001007387 */ /* 0x0001e80000100800 */
[----:B------:R-:W-:Y:S04]  /*532d0*/  STL [R1+0x294], R27 ;  /* 0x0002941b01007387 */ /* 0x000fe80000100800 */
[----:B------:R1:W-:Y:S04]  /*532e0*/  STL [R1+0x298], R26 ;  /* 0x0002981a01007387 */ /* 0x0003e80000100800 */
[----:B------:R-:W3:Y:S04]  /*532f0*/  LDL.64 R16, [R1+0x1110] ;  /* 0x0011100001107983 */ /* 0x000ee80000100a00 */
[----:B0-----:R0:W3:Y:S04]  /*53300*/  LDG.E.U16 R0, [R8.64] ;  /* 0x0000000608007981 */ /* 0x0010e8000c1e1500 */
[----:B-1----:R-:W3:Y:S01]  /*53310*/  LDL.64 R26, [R1+0x1148] ;  /* 0x00114800011a7983 */ /* 0x002ee20000100a00 */
[----:B--2---:R-:W-:-:S05]  /*53320*/  IMAD.WIDE R10, R2, 0x2, R20 ;  /* 0x00000002020a7825 */ /* 0x004fca00078e0214 */
[----:B------:R1:W2:Y:S01]  /*53330*/  LDG.E.U16 R18, [R10.64] ;  /* 0x000000060a127981 */ /* 0x0002a2000c1e1500 */
[----:B0-----:R-:W-:-:S03]  /*53340*/  IMAD.WIDE R8, R2, 0x2, R4 ;  /* 0x0000000202087825 */ /* 0x001fc600078e0204 */
[----:B----4-:R-:W-:Y:S04]  /*53350*/  STL [R1+0x5530], R19 ;  /* 0x0055301301007387 */ /* 0x010fe80000100800 */
[----:B------:R0:W-:Y:S04]  /*53360*/  STL [R1+0x290], R29 ;  /* 0x0002901d01007387 */ /* 0x0001e80000100800 */
[----:B------:R-:W4:Y:S04]  /*53370*/  LDL.64 R4, [R1+0x10d0] ;  /* 0x0010d00001047983 */ /* 0x000f280000100a00 */
[----:B0-----:R0:W2:Y:S04]  /*53380*/  LDG.E.U16 R29, [R12.64] ;  /* 0x000000060c1d7981 */ /* 0x0010a8000c1e1500 */
[----:B------:R1:W-:Y:S01]  /*53390*/  STL [R1+0x28c], R28 ;  /* 0x00028c1c01007387 */ /* 0x0003e20000100800 */
[----:B0-----:R-:W-:-:S03]  /*533a0*/  IMAD.WIDE R12, R2, 0x2, R14 ;  /* 0x00000002020c7825 */ /* 0x001fc600078e020e */
[----:B------:R-:W-:Y:S04]  /*533b0*/  STL [R1+0x284], R25 ;  /* 0x0002841901007387 */ /* 0x000fe80000100800 */
[----:B-1----:R3:W2:Y:S04]  /*533c0*/  LDG.E.U16 R28, [R8.64] ;  /* 0x00000006081c7981 */ /* 0x0026a8000c1e1500 */
[----:B------:R0:W-:Y:S04]  /*533d0*/  STL [R1+0x288], R24 ;  /* 0x0002881801007387 */ /* 0x0001e80000100800 */
[----:B------:R1:W2:Y:S04]  /*533e0*/  LDG.E.U16 R19, [R12.64] ;  /* 0x000000060c137981 */ /* 0x0002a8000c1e1500 */
[----:B0-----:R-:W2:Y:S04]  /*533f0*/  LDL.64 R24, [R1+0x1090] ;  /* 0x0010900001187983 */ /* 0x001ea80000100a00 */
[----:B------:R-:W-:Y:S04]  /*53400*/  STL [R1+0x27c], R23 ;  /* 0x00027c1701007387 */ /* 0x000fe80000100800 */
[----:B------:R0:W-:Y:S01]  /*53410*/  STL [R1+0x280], R22 ;  /* 0x0002801601007387 */ /* 0x0001e20000100800 */
[----:B---3--:R-:W-:-:S03]  /*53420*/  IMAD.WIDE R8, R2, 0x2, R6 ;  /* 0x0000000202087825 */ /* 0x008fc600078e0206 */
[----:B------:R-:W3:Y:S01]  /*53430*/  LDL.64 R6, [R1+0xf90] ;  /* 0x000f900001067983 */ /* 0x000ee20000100a00 */
[----:B------:R-:W-:-:S03]  /*53440*/  IMAD.WIDE R10, R2, 0x2, R26 ;  /* 0x00000002020a7825 */ /* 0x000fc600078e021a */
[----:B------:R-:W3:Y:S04]  /*53450*/  LDL.64 R20, [R1+0x1010] ;  /* 0x0010100001147983 */ /* 0x000ee80000100a00 */
[----:B0-----:R-:W3:Y:S01]  /*53460*/  LDL.64 R22, [R1+0x1050] ;  /* 0x0010500001167983 */ /* 0x001ee20000100a00 */
[----:B-1----:R-:W-:-:S03]  /*53470*/  IMAD.WIDE R12, R2, 0x2, R16 ;  /* 0x00000002020c7825 */ /* 0x002fc600078e0210 */
[----:B------:R-:W3:Y:S04]  /*53480*/  LDL.64 R14, [R1+0xfd0] ;  /* 0x000fd000010e7983 */ /* 0x000ee80000100a00 */
[----:B------:R0:W-:Y:S04]  /*53490*/  STL [R1+0x278], R0 ;  /* 0x0002780001007387 */ /* 0x0001e80000100800 */
[----:B0-----:R4:W3:Y:S02]  /*534a0*/  LDG.E.U16 R0, [R8.64] ;  /* 0x0000000608007981 */ /* 0x0018e4000c1e1500 */
[----:B----4-:R-:W-:-:S02]  /*534b0*/  IMAD.WIDE R8, R2, 0x2, R4 ;  /* 0x0000000202087825 */ /* 0x010fc400078e0204 */
[----:B--2---:R0:W-:Y:S04]  /*534c0*/  STL [R1+0x270], R29 ;  /* 0x0002701d01007387 */ /* 0x0041e80000100800 */
[----:B0-----:R0:W2:Y:S04]  /*534d0*/  LDG.E.U16 R29, [R10.64] ;  /* 0x000000060a1d7981 */ /* 0x0010a8000c1e1500 */
[----:B------:R1:W-:Y:S04]  /*534e0*/  STL [R1+0x26c], R28 ;  /* 0x00026c1c01007387 */ /* 0x0003e80000100800 */
[----:B------:R-:W-:Y:S04]  /*534f0*/  STL [R1+0x264], R19 ;  /* 0x0002641301007387 */ /* 0x000fe80000100800 */
[----:B------:R4:W-:Y:S01]  /*53500*/  STL [R1+0x268], R18 ;  /* 0x0002681201007387 */ /* 0x0009e20000100800 */
[----:B0-----:R-:W-:-:S03]  /*53510*/  IMAD.WIDE R10, R2, 0x2, R24 ;  /* 0x00000002020a7825 */ /* 0x001fc600078e0218 */
[----:B-1----:R3:W2:Y:S04]  /*53520*/  LDG.E.U16 R28, [R12.64] ;  /* 0x000000060c1c7981 */ /* 0x0026a8000c1e1500 */
[----:B------:R-:W2:Y:S04]  /*53530*/  LDL.64 R16, [R1+0x1170] ;  /* 0x0011700001107983 */ /* 0x000ea80000100a00 */
[----:B------:R-:W2:Y:S04]  /*53540*/  LDL.64 R4, [R1+0x1168] ;  /* 0x0011680001047983 */ /* 0x000ea80000100a00 */
[----:B----4-:R-:W4:Y:S04]  /*53550*/  LDL.64 R18, [R1+0x1178] ;  /* 0x0011780001127983 */ /* 0x010f280000100a00 */
[----:B------:R0:W4:Y:S01]  /*53560*/  LDG.E.U16 R25, [R10.64] ;  /* 0x000000060a197981 */ /* 0x000122000c1e1500 */
[----:B---3--:R-:W-:-:S03]  /*53570*/  IMAD.WIDE R12, R2, 0x2, R22 ;  /* 0x00000002020c7825 */ /* 0x008fc600078e0216 */
[----:B------:R1:W3:Y:S04]  /*53580*/  LDG.E.U16 R24, [R8.64] ;  /* 0x0000000608187981 */ /* 0x0002e8000c1e1500 */
[----:B------:R0:W3:Y:S04]  /*53590*/  LDG.E.U16 R26, [R12.64] ;  /* 0x000000060c1a7981 */ /* 0x0000e8000c1e1500 */
[----:B------:R-:W3:Y:S01]  /*535a0*/  LDL.64 R22, [R1+0x1160] ;  /* 0x0011600001167983 */ /* 0x000ee20000100a00 */
[----:B0-----:R-:W-:-:S03]  /*535b0*/  IMAD.WIDE R12, R2, 0x2, R6 ;  /* 0x00000002020c7825 */ /* 0x001fc600078e0206 */
[----:B------:R-:W3:Y:S01]  /*535c0*/  LDL.64 R6, [R1+0x1150] ;  /* 0x0011500001067983 */ /* 0x000ee20000100a00 */
[----:B------:R-:W-:-:S03]  /*535d0*/  IMAD.WIDE R10, R2, 0x2, R14 ;  /* 0x00000002020a7825 */ /* 0x000fc600078e020e */
[----:B------:R-:W3:Y:S01]  /*535e0*/  LDL.64 R14, [R1+0x1158] ;  /* 0x00115800010e7983 */ /* 0x000ee20000100a00 */
[----:B-1----:R-:W-:-:S03]  /*535f0*/  IMAD.WIDE R8, R2, 0x2, R20 ;  /* 0x0000000202087825 */ /* 0x002fc600078e0214 */
[----:B------:R0:W-:Y:S04]  /*53600*/  STL [R1+0x260], R0 ;  /* 0x0002600001007387 */ /* 0x0001e80000100800 */
[----:B------:R4:W3:Y:S04]  /*53610*/  LDG.E.U16 R27, [R8.64] ;  /* 0x00000006081b7981 */ /* 0x0008e8000c1e1500 */
[----:B0-----:R0:W3:Y:S04]  /*53620*/  LDG.E.U16 R0, [R10.64] ;  /* 0x000000060a007981 */ /* 0x0010e8000c1e1500 */
[----:B--2---:R1:W-:Y:S04]  /*53630*/  STL [R1+0x15c], R29 ;  /* 0x00015c1d01007387 */ /* 0x0043e80000100800 */
[----:B-1----:R1:W2:Y:S01]  /*53640*/  LDG.E.U16 R29, [R12.64] ;  /* 0x000000060c1d7981 */ /* 0x0022a2000c1e1500 */
[----:B0-----:R-:W-:-:S04]  /*53650*/  IMAD.WIDE R10, R2, 0x2, R16 ;  /* 0x00000002020a7825 */ /* 0x001fc800078e0210 */
[C---:B-1----:R-:W-:Y:S01]  /*53660*/  IMAD.WIDE R12, R2.reuse, 0x2, R4 ;  /* 0x00000002020c7825 */ /* 0x042fe200078e0204 */
[----:B------:R0:W-:Y:S03]  /*53670*/  STL [R1+0x158], R28 ;  /* 0x0001581c01007387 */ /* 0x0001e60000100800 */
[C---:B----4-:R-:W-:Y:S01]  /*53680*/  IMAD.WIDE R8, R2.reuse, 0x2, R18 ;  /* 0x0000000202087825 */ /* 0x050fe200078e0212 */
[----:B------:R1:W4:Y:S04]  /*53690*/  LDG.E.U16 R17, [R12.64] ;  /* 0x000000060c117981 */ /* 0x000328000c1e1500 */
[----:B------:R0:W2:Y:S04]  /*536a0*/  LDG.E.U16 R19, [R10.64] ;  /* 0x000000060a137981 */ /* 0x0000a8000c1e1500 */
[----:B------:R-:W-:Y:S04]  /*536b0*/  STL [R1+0x150], R25 ;  /* 0x0001501901007387 */ /* 0x000fe80000100800 */
[----:B---3--:R3:W-:Y:S04]  /*536c0*/  STL [R1+0x154], R24 ;  /* 0x0001541801007387 */ /* 0x0087e80000100800 */
[----:B------:R-:W4:Y:S04]  /*536d0*/  LDL.64 R20, [R1+0x1138] ;  /* 0x0011380001147983 */ /* 0x000f280000100a00 */
[----:B0-----:R0:W4:Y:S01]  /*536e0*/  LDG.E.U16 R28, [R8.64] ;  /* 0x00000006081c7981 */ /* 0x001122000c1e1500 */
[----:B-1----:R-:W-:-:S03]  /*536f0*/  IMAD.WIDE R12, R2, 0x2, R6 ;  /* 0x00000002020c7825 */ /* 0x002fc600078e0206 */
[----:B------:R-:W4:Y:S01]  /*53700*/  LDL.64 R4, [R1+0x1130] ;  /* 0x0011300001047983 */ /* 0x000f220000100a00 */
[----:B------:R-:W-:-:S03]  /*53710*/  IMAD.WIDE R10, R2, 0x2, R14 ;  /* 0x00000002020a7825 */ /* 0x000fc600078e020e */
[----:B---3--:R-:W3:Y:S01]  /*53720*/  LDL.64 R24, [R1+0x1140] ;  /* 0x0011400001187983 */ /* 0x008ee20000100a00 */
[----:B0-----:R-:W-:-:S03]  /*53730*/  IMAD.WIDE R8, R2, 0x2, R22 ;  /* 0x0000000202087825 */ /* 0x001fc600078e0216 */
[----:B------:R0:W3:Y:S04]  /*53740*/  LDG.E.U16 R23, [R12.64] ;  /* 0x000000060c177981 */ /* 0x0000e8000c1e1500 */
[----:B------:R1:W3:Y:S04]  /*53750*/  LDG.E.U16 R22, [R10.64] ;  /* 0x000000060a167981 */ /* 0x0002e8000c1e1500 */
[----:B------:R0:W3:Y:S04]  /*53760*/  LDG.E.U16 R16, [R8.64] ;  /* 0x0000000608107981 */ /* 0x0000e8000c1e1500 */
[----:B--2---:R-:W-:Y:S04]  /*53770*/  STL [R1+0x554c], R19 ;  /* 0x00554c1301007387 */ /* 0x004fe80000100800 */
[----:B----4-:R2:W-:Y:S04]  /*53780*/  STL [R1+0x5534], R17 ;  /* 0x0055341101007387 */ /* 0x0105e80000100800 */
[----:B------:R-:W4:Y:S04]  /*53790*/  LDL.64 R14, [R1+0x1108] ;  /* 0x00110800010e7983 */ /* 0x000f280000100a00 */
[----:B------:R-:W4:Y:S01]  /*537a0*/  LDL.64 R6, [R1+0x10c8] ;  /* 0x0010c80001067983 */ /* 0x000f220000100a00 */
[----:B-1----:R-:W-:-:S03]  /*537b0*/  IMAD.WIDE R10, R2, 0x2, R20 ;  /* 0x00000002020a7825 */ /* 0x002fc600078e0214 */
[----:B------:R-:W-:Y:S04]  /*537c0*/  STL [R1+0x148], R27 ;  /* 0x0001481b01007387 */ /* 0x000fe80000100800 */
[----:B------:R1:W-:Y:S01]  /*537d0*/  STL [R1+0x14c], R26 ;  /* 0x00014c1a01007387 */ /* 0x0003e20000100800 */
[----:B0-----:R-:W-:-:S05]  /*537e0*/  IMAD.WIDE R12, R2, 0x2, R4 ;  /* 0x00000002020c7825 */ /* 0x001fca00078e0204 */
[----:B--2---:R0:W2:Y:S04]  /*537f0*/  LDG.E.U16 R17, [R12.64] ;  /* 0x000000060c117981 */ /* 0x0040a8000c1e1500 */
[----:B-1----:R-:W0:Y:S04]  /*53800*/  LDL.64 R26, [R1+0x1088] ;  /* 0x00108800011a7983 */ /* 0x002e280000100a00 */
[----:B---3--:R1:W-:Y:S04]  /*53810*/  STL [R1+0x54c0], R23 ;  /* 0x0054c01701007387 */ /* 0x0083e80000100800 */
[----:B-1----:R1:W3:Y:S01]  /*53820*/  LDG.E.U16 R23, [R10.64] ;  /* 0x000000060a177981 */ /* 0x0022e2000c1e1500 */
[----:B------:R-:W-:-:S03]  /*53830*/  IMAD.WIDE R8, R2, 0x2, R24 ;  /* 0x0000000202087825 */ /* 0x000fc600078e0218 */
[----:B------:R1:W-:Y:S04]  /*53840*/  STL [R1+0x144], R0 ;  /* 0x0001440001007387 */ /* 0x0003e80000100800 */
[----:B------:R-:W2:Y:S04]  /*53850*/  LDL.64 R18, [R1+0x1048] ;  /* 0x0010480001127983 */ /* 0x000ea80000100a00 */
[----:B------:R-:W2:Y:S04]  /*53860*/  LDL.64 R4, [R1+0x1008] ;  /* 0x0010080001047983 */ /* 0x000ea80000100a00 */
[----:B------:R-:W2:Y:S04]  /*53870*/  LDL.64 R24, [R1+0xfc8] ;  /* 0x000fc80001187983 */ /* 0x000ea80000100a00 */
[----:B-1----:R4:W2:Y:S02]  /*53880*/  LDG.E.U16 R0, [R8.64] ;  /* 0x0000000608007981 */ /* 0x0028a4000c1e1500 */
[----:B----4-:R-:W-:-:S04]  /*53890*/  IMAD.WIDE R8, R2, 0x2, R14 ;  /* 0x0000000202087825 */ /* 0x010fc800078e020e */
[----:B------:R-:W-:-:S04]  /*538a0*/  IMAD.WIDE R10, R2, 0x2, R6 ;  /* 0x00000002020a7825 */ /* 0x000fc800078e0206 */
[C---:B0-----:R-:W-:Y:S02]  /*538b0*/  IMAD.WIDE R12, R2.reuse, 0x2, R26 ;  /* 0x00000002020c7825 */ /* 0x041fe400078e021a */
[----:B------:R0:W4:Y:S04]  /*538c0*/  LDG.E.U16 R27, [R8.64] ;  /* 0x00000006081b7981 */ /* 0x000128000c1e1500 */
[----:B---3--:R1:W-:Y:S04]  /*538d0*/  STL [R1+0x5574], R23 ;  /* 0x0055741701007387 */ /* 0x0083e80000100800 */
[----:B------:R3:W-:Y:S04]  /*538e0*/  STL [R1+0x140], R29 ;  /* 0x0001401d01007387 */ /* 0x0007e80000100800 */
[----:B-1----:R1:W4:Y:S04]  /*538f0*/  LDG.E.U16 R23, [R12.64] ;  /* 0x000000060c177981 */ /* 0x002328000c1e1500 */
[----:B--2---:R-:W-:Y:S04]  /*53900*/  STL [R1+0x5550], R17 ;  /* 0x0055501101007387 */ /* 0x004fe80000100800 */
[----:B------:R2:W-:Y:S04]  /*53910*/  STL [R1+0x13c], R28 ;  /* 0x00013c1c01007387 */ /* 0x0005e80000100800 */
[----:B------:R-:W4:Y:S04]  /*53920*/  LDL.64 R20, [R1+0xf38] ;  /* 0x000f380001147983 */ /* 0x000f280000100a00 */
[----:B------:R-:W4:Y:S01]  /*53930*/  LDL.64 R6, [R1+0x1128] ;  /* 0x0011280001067983 */ /* 0x000f220000100a00 */
[----:B0-----:R-:W-:-:S03]  /*53940*/  IMAD.WIDE R8, R2, 0x2, R18 ;  /* 0x0000000202087825 */ /* 0x001fc600078e0212 */
[----:B------:R-:W4:Y:S01]  /*53950*/  LDL.64 R14, [R1+0xf88] ;  /* 0x000f8800010e7983 */ /* 0x000f220000100a00 */
[----:B-1----:R-:W-:-:S03]  /*53960*/  IMAD.WIDE R12, R2, 0x2, R24 ;  /* 0x00000002020c7825 */ /* 0x002fc600078e0218 */
[----:B---3--:R0:W3:Y:S02]  /*53970*/  LDG.E.U16 R29, [R10.64] ;  /* 0x000000060a1d7981 */ /* 0x0080e4000c1e1500 */
[----:B0-----:R-:W-:-:S05]  /*53980*/  IMAD.WIDE R10, R2, 0x2, R4 ;  /* 0x00000002020a7825 */ /* 0x001fca00078e0204 */
[----:B--2---:R0:W2:Y:S04]  /*53990*/  LDG.E.U16 R28, [R10.64] ;  /* 0x000000060a1c7981 */ /* 0x0040a8000c1e1500 */
[----:B----4-:R1:W-:Y:S04]  /*539a0*/  STL [R1+0x5590], R23 ;  /* 0x0055901701007387 */ /* 0x0103e80000100800 */
[----:B------:R-:W4:Y:S04]  /*539b0*/  LDL.64 R18, [R1+0x1120] ;  /* 0x0011200001127983 */ /* 0x000f280000100a00 */
[----:B------:R0:W-:Y:S04]  /*539c0*/  STL [R1+0x130], R16 ;  /* 0x0001301001007387 */ /* 0x0001e80000100800 */
[----:B------:R-:W2:Y:S04]  /*539d0*/  LDL.64 R4, [R1+0x1100] ;  /* 0x0011000001047983 */ /* 0x000ea80000100a00 */
[----:B-1----:R1:W2:Y:S04]  /*539e0*/  LDG.E.U16 R23, [R12.64] ;  /* 0x000000060c177981 */ /* 0x0022a8000c1e1500 */
[----:B0-----:R-:W2:Y:S04]  /*539f0*/  LDL.64 R16, [R1+0x1118] ;  /* 0x0011180001107983 */ /* 0x001ea80000100a00 */
[----:B------:R0:W-:Y:S01]  /*53a00*/  STL [R1+0x12c], R22 ;  /* 0x00012c1601007387 */ /* 0x0001e20000100800 */
[----:B-1----:R-:W-:-:S03]  /*53a10*/  IMAD.WIDE R12, R2, 0x2, R6 ;  /* 0x00000002020c7825 */ /* 0x002fc600078e0206 */
[----:B0-----:R0:W3:Y:S02]  /*53a20*/  LDG.E.U16 R22, [R8.64] ;  /* 0x0000000608167981 */ /* 0x0010e4000c1e1500 */
[C---:B0-----:R-:W-:Y:S02]  /*53a30*/  IMAD.WIDE R8, R2.reuse, 0x2, R20 ;  /* 0x0000000202087825 */ /* 0x041fe400078e0214 */
[----:B------:R-:W-:Y:S04]  /*53a40*/  STL [R1+0x124], R0 ;  /* 0x0001240001007387 */ /* 0x000fe80000100800 */
[----:B------:R4:W3:Y:S04]  /*53a50*/  LDG.E.U16 R6, [R8.64] ;  /* 0x0000000608067981 */ /* 0x0008e8000c1e1500 */
[----:B------:R0:W-:Y:S01]  /*53a60*/  STL [R1+0x118], R27 ;  /* 0x0001181b01007387 */ /* 0x0001e20000100800 */
[----:B------:R-:W-:-:S03]  /*53a70*/  IMAD.WIDE R10, R2, 0x2, R14 ;  /* 0x00000002020a7825 */ /* 0x000fc600078e020e */
[----:B------:R-:W3:Y:S04]  /*53a80*/  LDL.64 R24, [R1+0x10f0] ;  /* 0x0010f00001187983 */ /* 0x000ee80000100a00 */
[----:B------:R-:W3:Y:S04]  /*53a90*/  LDL.64 R14, [R1+0x10e8] ;  /* 0x0010e800010e7983 */ /* 0x000ee80000100a00 */
[----:B0-----:R-:W3:Y:S04]  /*53aa0*/  LDL.64 R26, [R1+0x10f8] ;  /* 0x0010f800011a7983 */ /* 0x001ee80000100a00 */
[----:B------:R2:W3:Y:S01]  /*53ab0*/  LDG.E.U16 R0, [R10.64] ;  /* 0x000000060a007981 */ /* 0x0004e2000c1e1500 */
[----:B----4-:R-:W-:-:S05]  /*53ac0*/  IMAD.WIDE R8, R2, 0x2, R18 ;  /* 0x0000000202087825 */ /* 0x010fca00078e0212 */
[----:B------:R0:W4:Y:S01]  /*53ad0*/  LDG.E.U16 R18, [R8.64] ;  /* 0x0000000608127981 */ /* 0x000122000c1e1500 */
[----:B--2---:R-:W-:-:S03]  /*53ae0*/  IMAD.WIDE R10, R2, 0x2, R16 ;  /* 0x00000002020a7825 */ /* 0x004fc600078e0210 */
[----:B---3--:R-:W-:Y:S04]  /*53af0*/  STL [R1+0x5538], R6 ;  /* 0x0055380601007387 */ /* 0x008fe80000100800 */
[----:B------:R1:W-:Y:S04]  /*53b00*/  STL [R1+0x114], R29 ;  /* 0x0001141d01007387 */ /* 0x0003e80000100800 */
[----:B------:R-:W2:Y:S04]  /*53b10*/  LDL.64 R20, [R1+0x10e0] ;  /* 0x0010e00001147983 */ /* 0x000ea80000100a00 */
[----:B------:R-:W3:Y:S04]  /*53b20*/  LDL.64 R16, [R1+0x10d8] ;  /* 0x0010d80001107983 */ /* 0x000ee80000100a00 */
[----:B-1----:R1:W3:Y:S01]  /*53b30*/  LDG.E.U16 R29, [R12.64] ;  /* 0x000000060c1d7981 */ /* 0x0022e2000c1e1500 */
[----:B0-----:R-:W-:-:S05]  /*53b40*/  IMAD.WIDE R8, R2, 0x2, R26 ;  /* 0x0000000202087825 */ /* 0x001fca00078e021a */
[----:B------:R2:W3:Y:S01]  /*53b50*/  LDG.E.U16 R6, [R8.64] ;  /* 0x0000000608067981 */ /* 0x0004e2000c1e1500 */
[----:B-1----:R-:W-:-:S03]  /*53b60*/  IMAD.WIDE R12, R2, 0x2, R4 ;  /* 0x00000002020c7825 */ /* 0x002fc600078e0204 */
[----:B------:R-:W3:Y:S04]  /*53b70*/  LDL.64 R4, [R1+0x10c0] ;  /* 0x0010c00001047983 */ /* 0x000ee80000100a00 */
[----:B------:R0:W-:Y:S04]  /*53b80*/  STL [R1+0x10c], R22 ;  /* 0x00010c1601007387 */ /* 0x0001e80000100800 */
[----:B------:R1:W3:Y:S04]  /*53b90*/  LDG.E.U16 R19, [R12.64] ;  /* 0x000000060c137981 */ /* 0x0002e8000c1e1500 */
[----:B0-----:R0:W3:Y:S01]  /*53ba0*/  LDG.E.U16 R22, [R10.64] ;  /* 0x000000060a167981 */ /* 0x0010e2000c1e1500 */
[----:B-1----:R-:W-:-:S04]  /*53bb0*/  IMAD.WIDE R12, R2, 0x2, R14 ;  /* 0x00000002020c7825 */ /* 0x002fc800078e020e */
[----:B0-----:R-:W-:-:S04]  /*53bc0*/  IMAD.WIDE R10, R2, 0x2, R24 ;  /* 0x00000002020a7825 */ /* 0x001fc800078e0218 */
[C---:B--2---:R-:W-:Y:S01]  /*53bd0*/  IMAD.WIDE R8, R2.reuse, 0x2, R20 ;  /* 0x0000000202087825 */ /* 0x044fe200078e0214 */
[----:B---3--:R0:W-:Y:S04]  /*53be0*/  STL [R1+0x54c4], R22 ;  /* 0x0054c41601007387 */ /* 0x0081e80000100800 */
[----:B------:R-:W-:Y:S04]  /*53bf0*/  STL [R1+0x5578], R19 ;  /* 0x0055781301007387 */ /* 0x000fe80000100800 */
[----:B------:R-:W2:Y:S04]  /*53c00*/  LDL.64 R14, [R1+0x10b8] ;  /* 0x0010b800010e7983 */ /* 0x000ea80000100a00 */
[----:B------:R-:W-:Y:S04]  /*53c10*/  STL [R1+0x5554], R6 ;  /* 0x0055540601007387 */ /* 0x000fe80000100800 */
[----:B------:R1:W-:Y:S04]  /*53c20*/  STL [R1+0x108], R28 ;  /* 0x0001081c01007387 */ /* 0x0003e80000100800 */
[----:B0-----:R0:W3:Y:S04]  /*53c30*/  LDG.E.U16 R22, [R12.64] ;  /* 0x000000060c167981 */ /* 0x0010e8000c1e1500 */
[----:B------:R-:W2:Y:S04]  /*53c40*/  LDL.64 R26, [R1+0x1080] ;  /* 0x00108000011a7983 */ /* 0x000ea80000100a00 */
[----:B-1----:R1:W2:Y:S01]  /*53c50*/  LDG.E.U16 R28, [R10.64] ;  /* 0x000000060a1c7981 */ /* 0x0022a2000c1e1500 */
[----:B0-----:R-:W-:-:S03]  /*53c60*/  IMAD.WIDE R12, R2, 0x2, R4 ;  /* 0x00000002020c7825 */ /* 0x001fc600078e0204 */
[----:B------:R-:W2:Y:S01]  /*53c70*/  LDL.64 R24, [R1+0x1040] ;  /* 0x0010400001187983 */ /* 0x000ea20000100a00 */
[----:B-1----:R-:W-:-:S03]  /*53c80*/  IMAD.WIDE R10, R2, 0x2, R16 ;  /* 0x00000002020a7825 */ /* 0x002fc600078e0210 */
[----:B------:R-:W2:Y:S04]  /*53c90*/  LDG.E.U16 R17, [R12.64] ;  /* 0x000000060c117981 */ /* 0x000ea8000c1e1500 */
[----:B------:R-:W2:Y:S04]  /*53ca0*/  LDG.E.U16 R21, [R10.64] ;  /* 0x000000060a157981 */ /* 0x000ea8000c1e1500 */
[----:B------:R-:W-:Y:S04]  /*53cb0*/  STL [R1+0x104], R23 ;  /* 0x0001041701007387 */ /* 0x000fe80000100800 */
[----:B---3--:R0:W-:Y:S04]  /*53cc0*/  STL [R1+0x5510], R22 ;  /* 0x0055101601007387 */ /* 0x0081e80000100800 */
[----:B------:R1:W-:Y:S04]  /*53cd0*/  STL [R1+0x100], R0 ;  /* 0x0001000001007387 */ /* 0x0003e80000100800 */
[----:B------:R-:W3:Y:S04]  /*53ce0*/  LDL.64 R4, [R1+0xfc0] ;  /* 0x000fc00001047983 */ /* 0x000ee80000100a00 */
[----:B------:R-:W3:Y:S04]  /*53cf0*/  LDL.64 R6, [R1+0x1000] ;  /* 0x0010000001067983 */ /* 0x000ee80000100a00 */
[----:B0-----:R-:W3:Y:S04]  /*53d00*/  LDL.64 R22, [R1+0xf80] ;  /* 0x000f800001167983 */ /* 0x001ee80000100a00 */
[----:B------:R-:W-:Y:S04]  /*53d10*/  STL [R1+0xf8], R29 ;  /* 0x0000f81d01007387 */ /* 0x000fe80000100800 */
[----:B--2---:R0:W-:Y:S04]  /*53d20*/  STL [R1+0x54c8], R21 ;  /* 0x0054c81501007387 */ /* 0x0041e80000100800 */
[----:B------:R-:W-:Y:S04]  /*53d30*/  STL [R1+0x557c], R17 ;  /* 0x00557c1101007387 */ /* 0x000fe80000100800 */
[----:B----4-:R2:W-:Y:S01]  /*53d40*/  STL [R1+0xf4], R18 ;  /* 0x0000f41201007387 */ /* 0x0105e20000100800 */
[----:B------:R-:W-:-:S03]  /*53d50*/  IMAD.WIDE R10, R2, 0x2, R26 ;  /* 0x00000002020a7825 */ /* 0x000fc600078e021a */
[----:B-1----:R1:W4:Y:S01]  /*53d60*/  LDG.E.U16 R0, [R8.64] ;  /* 0x0000000608007981 */ /* 0x002322000c1e1500 */
[----:B------:R-:W-:-:S03]  /*53d70*/  IMAD.WIDE R12, R2, 0x2, R24 ;  /* 0x00000002020c7825 */ /* 0x000fc600078e0218 */
[----:B0-----:R-:W4:Y:S04]  /*53d80*/  LDL.64 R20, [R1+0x10b0] ;  /* 0x0010b00001147983 */ /* 0x001f280000100a00 */
[----:B--2---:R-:W2:Y:S01]  /*53d90*/  LDL.64 R18, [R1+0x10a8] ;  /* 0x0010a80001127983 */ /* 0x004ea20000100a00 */
[----:B-1----:R-:W-:-:S03]  /*53da0*/  IMAD.WIDE R8, R2, 0x2, R14 ;  /* 0x0000000202087825 */ /* 0x002fc600078e020e */
[----:B------:R3:W2:Y:S04]  /*53db0*/  LDG.E.U16 R25, [R10.64] ;  /* 0x000000060a197981 */ /* 0x0006a8000c1e1500 */
[----:B------:R0:W2:Y:S04]  /*53dc0*/  LDG.E.U16 R24, [R8.64] ;  /* 0x0000000608187981 */ /* 0x0000a8000c1e1500 */
[----:B------:R-:W2:Y:S04]  /*53dd0*/  LDL.64 R14, [R1+0x10a0] ;  /* 0x0010a000010e7983 */ /* 0x000ea80000100a00 */
[----:B------:R-:W2:Y:S04]  /*53de0*/  LDL.64 R16, [R1+0x1098] ;  /* 0x0010980001107983 */ /* 0x000ea80000100a00 */
[----:B------:R1:W2:Y:S01]  /*53df0*/  LDG.E.U16 R29, [R12.64] ;  /* 0x000000060c1d7981 */ /* 0x0002a2000c1e1500 */
[----:B---3--:R-:W-:-:S03]  /*53e00*/  IMAD.WIDE R10, R2, 0x2, R4 ;  /* 0x00000002020a7825 */ /* 0x008fc600078e0204 */
[----:B------:R-:W3:Y:S01]  /*53e10*/  LDL.64 R4, [R1+0x1070] ;  /* 0x0010700001047983 */ /* 0x000ee20000100a00 */
[----:B0-----:R-:W-:-:S03]  /*53e20*/  IMAD.WIDE R8, R2, 0x2, R6 ;  /* 0x0000000202087825 */ /* 0x001fc600078e0206 */
[----:B------:R2:W3:Y:S04]  /*53e30*/  LDG.E.U16 R27, [R10.64] ;  /* 0x000000060a1b7981 */ /* 0x0004e8000c1e1500 */
[----:B------:R0:W3:Y:S04]  /*53e40*/  LDG.E.U16 R26, [R8.64] ;  /* 0x00000006081a7981 */ /* 0x0000e8000c1e1500 */
[----:B------:R-:W3:Y:S04]  /*53e50*/  LDL.64 R6, [R1+0x1078] ;  /* 0x0010780001067983 */ /* 0x000ee80000100a00 */
[----:B------:R-:W-:Y:S04]  /*53e60*/  STL [R1+0xe4], R28 ;  /* 0x0000e41c01007387 */ /* 0x000fe80000100800 */
[----:B----4-:R4:W-:Y:S01]  /*53e70*/  STL [R1+0xdc], R0 ;  /* 0x0000dc0001007387 */ /* 0x0109e20000100800 */
[----:B0-----:R-:W-:-:S04]  /*53e80*/  IMAD.WIDE R8, R2, 0x2, R20 ;  /* 0x0000000202087825 */ /* 0x001fc800078e0214 */
[C---:B--2---:R-:W-:Y:S01]  /*53e90*/  IMAD.WIDE R10, R2.reuse, 0x2, R18 ;  /* 0x00000002020a7825 */ /* 0x044fe200078e0212 */
[----:B----4-:R0:W2:Y:S04]  /*53ea0*/  LDG.E.U16 R0, [R8.64] ;  /* 0x0000000608007981 */ /* 0x0100a8000c1e1500 */
[----:B------:R3:W4:Y:S04]  /*53eb0*/  LDG.E.U16 R21, [R10.64] ;  /* 0x000000060a157981 */ /* 0x000728000c1e1500 */
[----:B------:R-:W-:Y:S04]  /*53ec0*/  STL [R1+0x5c], R25 ;  /* 0x00005c1901007387 */ /* 0x000fe80000100800 */
[----:B------:R0:W-:Y:S04]  /*53ed0*/  STL [R1+0xd0], R24 ;  /* 0x0000d01801007387 */ /* 0x0001e80000100800 */
[----:B------:R-:W2:Y:S04]  /*53ee0*/  LDL.64 R18, [R1+0x1060] ;  /* 0x0010600001127983 */ /* 0x000ea80000100a00 */
[----:B0-----:R-:W2:Y:S01]  /*53ef0*/  LDL.64 R24, [R1+0x1068] ;  /* 0x0010680001187983 */ /* 0x001ea20000100a00 */
[----:B-1----:R-:W-:-:S05]  /*53f00*/  IMAD.WIDE R12, R2, 0x2, R22 ;  /* 0x00000002020c7825 */ /* 0x002fca00078e0216 */
[----:B------:R0:W2:Y:S01]  /*53f10*/  LDG.E.U16 R28, [R12.64] ;  /* 0x000000060c1c7981 */ /* 0x0000a2000c1e1500 */
[----:B------:R-:W-:-:S04]  /*53f20*/  IMAD.WIDE R8, R2, 0x2, R16 ;  /* 0x0000000202087825 */ /* 0x000fc800078e0210 */
[C---:B0-----:R-:W-:Y:S02]  /*53f30*/  IMAD.WIDE R12, R2.reuse, 0x2, R14 ;  /* 0x00000002020c7825 */ /* 0x041fe400078e020e */
[----:B------:R-:W2:Y:S02]  /*53f40*/  LDL.64 R14, [R1+0x1058] ;  /* 0x00105800010e7983 */ /* 0x000ea40000100a00 */
[----:B---3--:R-:W-:-:S05]  /*53f50*/  IMAD.WIDE R10, R2, 0x2, R6 ;  /* 0x00000002020a7825 */ /* 0x008fca00078e0206 */
[----:B------:R2:W3:Y:S04]  /*53f60*/  LDG.E.U16 R16, [R10.64] ;  /* 0x000000060a107981 */ /* 0x0004e8000c1e1500 */
[----:B----4-:R-:W-:Y:S04]  /*53f70*/  STL [R1+0x5514], R21 ;  /* 0x0055141501007387 */ /* 0x010fe80000100800 */
[----:B------:R0:W-:Y:S04]  /*53f80*/  STL [R1+0x58], R29 ;  /* 0x0000581d01007387 */ /* 0x0001e80000100800 */
[----:B------:R-:W4:Y:S01]  /*53f90*/  LDL.64 R22, [R1+0x1038] ;  /* 0x0010380001167983 */ /* 0x000f220000100a00 */
[----:B--2---:R-:W-:-:S03]  /*53fa0*/  IMAD.WIDE R10, R2, 0x2, R18 ;  /* 0x00000002020a7825 */ /* 0x004fc600078e0212 */
[----:B------:R-:W2:Y:S04]  /*53fb0*/  LDL.64 R6, [R1+0x1028] ;  /* 0x0010280001067983 */ /* 0x000ea80000100a00 */
[----:B0-----:R0:W2:Y:S04]  /*53fc0*/  LDG.E.U16 R29, [R12.64] ;  /* 0x000000060c1d7981 */ /* 0x0010a8000c1e1500 */
[----:B------:R-:W2:Y:S01]  /*53fd0*/  LDL.64 R20, [R1+0x1030] ;  /* 0x0010300001147983 */ /* 0x000ea20000100a00 */
[----:B0-----:R-:W-:-:S03]  /*53fe0*/  IMAD.WIDE R12, R2, 0x2, R4 ;  /* 0x00000002020c7825 */ /* 0x001fc600078e0204 */
[----:B------:R0:W2:Y:S04]  /*53ff0*/  LDG.E.U16 R5, [R8.64] ;  /* 0x0000000608057981 */ /* 0x0000a8000c1e1500 */
[----:B------:R1:W3:Y:S01]  /*54000*/  LDG.E.U16 R4, [R12.64] ;  /* 0x000000060c047981 */ /* 0x0002e2000c1e1500 */
[----:B0-----:R-:W-:-:S05]  /*54010*/  IMAD.WIDE R8, R2, 0x2, R24 ;  /* 0x0000000202087825 */ /* 0x001fca00078e0218 */
[----:B------:R4:W3:Y:S01]  /*54020*/  LDG.E.U16 R18, [R8.64] ;  /* 0x0000000608127981 */ /* 0x0008e2000c1e1500 */
[----:B-1----:R-:W-:-:S04]  /*54030*/  IMAD.WIDE R12, R2, 0x2, R14 ;  /* 0x00000002020c7825 */ /* 0x002fc800078e020e */
[C---:B----4-:R-:W-:Y:S01]  /*54040*/  IMAD.WIDE R8, R2.reuse, 0x2, R22 ;  /* 0x0000000202087825 */ /* 0x050fe200078e0216 */
[----:B--2---:R-:W-:Y:S04]  /*54050*/  STL [R1+0x54cc], R5 ;  /* 0x0054cc0501007387 */ /* 0x004fe80000100800 */
[----:B---3--:R-:W-:Y:S04]  /*54060*/  STL [R1+0x5558], R16 ;  /* 0x0055581001007387 */ /* 0x008fe80000100800 */
[----:B------:R-:W-:Y:S04]  /*54070*/  STL [R1+0x50], R27 ;  /* 0x0000501b01007387 */ /* 0x000fe80000100800 */
[----:B------:R0:W-:Y:S04]  /*54080*/  STL [R1+0x54], R26 ;  /* 0x0000541a01007387 */ /* 0x0001e80000100800 */
[----:B------:R-:W2:Y:S04]  /*54090*/  LDL.64 R24, [R1+0x1018] ;  /* 0x0010180001187983 */ /* 0x000ea80000100a00 */
[----:B------:R-:W3:Y:S04]  /*540a0*/  LDL.64 R14, [R1+0xff8] ;  /* 0x000ff800010e7983 */ /* 0x000ee80000100a00 */
[----:B0-----:R-:W4:Y:S04]  /*540b0*/  LDL.64 R26, [R1+0x1020] ;  /* 0x00102000011a7983 */ /* 0x001f280000100a00 */
[----:B------:R-:W-:Y:S04]  /*540c0*/  STL [R1+0x5518], R18 ;  /* 0x0055181201007387 */ /* 0x000fe80000100800 */
[----:B------:R0:W-:Y:S04]  /*540d0*/  STL [R1+0x4c], R28 ;  /* 0x00004c1c01007387 */ /* 0x0001e80000100800 */
[----:B------:R1:W-:Y:S04]  /*540e0*/  STL [R1+0x48], R0 ;  /* 0x0000480001007387 */ /* 0x0003e80000100800 */
[----:B0-----:R0:W2:Y:S04]  /*540f0*/  LDG.E.U16 R28, [R10.64] ;  /* 0x000000060a1c7981 */ /* 0x0010a8000c1e1500 */
[----:B-1----:R1:W2:Y:S02]  /*54100*/  LDG.E.U16 R0, [R12.64] ;  /* 0x000000060c007981 */ /* 0x0022a4000c1e1500 */
[----:B-1----:R-:W-:-:S02]  /*54110*/  IMAD.WIDE R12, R2, 0x2, R6 ;  /* 0x00000002020c7825 */ /* 0x002fc400078e0206 */
[----:B------:R-:W4:Y:S04]  /*54120*/  LDG.E.U16 R7, [R8.64] ;  /* 0x0000000608077981 */ /* 0x000f28000c1e1500 */
[----:B------:R3:W4:Y:S01]  /*54130*/  LDG.E.U16 R5, [R12.64] ;  /* 0x000000060c057981 */ /* 0x000722000c1e1500 */
[----:B0-----:R-:W-:-:S04]  /*54140*/  IMAD.WIDE R10, R2, 0x2, R20 ;  /* 0x00000002020a7825 */ /* 0x001fc800078e0214 */
[C---:B---3--:R-:W-:Y:S01]  /*54150*/  IMAD.WIDE R12, R2.reuse, 0x2, R14 ;  /* 0x00000002020c7825 */ /* 0x048fe200078e020e */
[----:B--2---:R-:W-:Y:S04]  /*54160*/  STL [R1+0x54d0], R0 ;  /* 0x0054d00001007387 */ /* 0x004fe80000100800 */
[----:B------:R-:W2:Y:S04]  /*54170*/  LDL.64 R20, [R1+0xff0] ;  /* 0x000ff00001147983 */ /* 0x000ea80000100a00 */
[----:B------:R-:W3:Y:S04]  /*54180*/  LDL.64 R16, [R1+0xfb8] ;  /* 0x000fb80001107983 */ /* 0x000ee80000100a00 */
[----:B----4-:R-:W-:Y:S04]  /*54190*/  STL [R1+0x555c], R7 ;  /* 0x00555c0701007387 */ /* 0x010fe80000100800 */
[----:B------:R0:W-:Y:S04]  /*541a0*/  STL [R1+0x40], R29 ;  /* 0x0000401d01007387 */ /* 0x0001e80000100800 */
[----:B------:R-:W4:Y:S04]  /*541b0*/  LDL.64 R22, [R1+0xf78] ;  /* 0x000f780001167983 */ /* 0x000f280000100a00 */
[----:B0-----:R0:W4:Y:S04]  /*541c0*/  LDG.E.U16 R29, [R10.64] ;  /* 0x000000060a1d7981 */ /* 0x001128000c1e1500 */
[----:B------:R-:W-:Y:S04]  /*541d0*/  STL [R1+0x551c], R5 ;  /* 0x00551c0501007387 */ /* 0x000fe80000100800 */
[----:B------:R-:W4:Y:S01]  /*541e0*/  LDL.64 R18, [R1+0xfe8] ;  /* 0x000fe80001127983 */ /* 0x000f220000100a00 */
[----:B0-----:R-:W-:-:S03]  /*541f0*/  IMAD.WIDE R10, R2, 0x2, R24 ;  /* 0x00000002020a7825 */ /* 0x001fc600078e0218 */
[----:B------:R-:W4:Y:S04]  /*54200*/  LDL.64 R14, [R1+0xfe0] ;  /* 0x000fe000010e7983 */ /* 0x000f280000100a00 */
[----:B------:R0:W-:Y:S01]  /*54210*/  STL [R1+0x34], R4 ;  /* 0x0000340401007387 */ /* 0x0001e20000100800 */
[----:B------:R-:W-:-:S03]  /*54220*/  IMAD.WIDE R8, R2, 0x2, R26 ;  /* 0x0000000202087825 */ /* 0x000fc600078e021a */
[----:B------:R1:W4:Y:S04]  /*54230*/  LDG.E.U16 R25, [R12.64] ;  /* 0x000000060c197981 */ /* 0x000328000c1e1500 */
[----:B------:R2:W4:Y:S04]  /*54240*/  LDG.E.U16 R26, [R8.64] ;  /* 0x00000006081a7981 */ /* 0x000528000c1e1500 */
[----:B0-----:R3:W4:Y:S01]  /*54250*/  LDG.E.U16 R4, [R10.64] ;  /* 0x000000060a047981 */ /* 0x001722000c1e1500 */
[----:B--2---:R-:W-:-:S04]  /*54260*/  IMAD.WIDE R8, R2, 0x2, R20 ;  /* 0x0000000202087825 */ /* 0x004fc800078e0214 */
[C---:B---3--:R-:W-:Y:S01]  /*54270*/  IMAD.WIDE R10, R2.reuse, 0x2, R16 ;  /* 0x00000002020a7825 */ /* 0x048fe200078e0210 */
[----:B------:R0:W2:Y:S04]  /*54280*/  LDG.E.U16 R0, [R8.64] ;  /* 0x0000000608007981 */ /* 0x0000a8000c1e1500 */
[----:B------:R3:W2:Y:S04]  /*54290*/  LDG.E.U16 R24, [R10.64] ;  /* 0x000000060a187981 */ /* 0x0006a8000c1e1500 */
[----:B----4-:R-:W-:Y:S04]  /*542a0*/  STL [R1+0x54d4], R4 ;  /* 0x0054d40401007387 */ /* 0x010fe80000100800 */
[----:B------:R-:W4:Y:S04]  /*542b0*/  LDL.64 R20, [R1+0xfd8] ;  /* 0x000fd80001147983 */ /* 0x000f280000100a00 */
[----:B------:R-:W2:Y:S04]  /*542c0*/  LDL.64 R16, [R1+0xfb0] ;  /* 0x000fb00001107983 */ /* 0x000ea80000100a00 */
[----:B------:R-:W2:Y:S04]  /*542d0*/  LDL.64 R6, [R1+0xfa8] ;  /* 0x000fa80001067983 */ /* 0x000ea80000100a00 */
[----:B------:R0:W-:Y:S04]  /*542e0*/  STL [R1+0x2c], R28 ;  /* 0x00002c1c01007387 */ /* 0x0001e80000100800 */
[----:B0-----:R-:W0:Y:S01]  /*542f0*/  S2R R28, SR_TID.X ;  /* 0x00000000001c7919 */ /* 0x001e220000002100 */
[----:B------:R-:W-:-:S03]  /*54300*/  IMAD.WIDE R8, R2, 0x2, R18 ;  /* 0x0000000202087825 */ /* 0x000fc600078e0212 */
[----:B------:R-:W2:Y:S01]  /*54310*/  LDL.64 R18, [R1+0xfa0] ;  /* 0x000fa00001127983 */ /* 0x000ea20000100a00 */
[----:B---3--:R-:W-:-:S04]  /*54320*/  IMAD.WIDE R10, R2, 0x2, R14 ;  /* 0x00000002020a7825 */ /* 0x008fc800078e020e */
[----:B-1----:R-:W-:Y:S02]  /*54330*/  IMAD.WIDE R12, R2, 0x2, R22 ;  /* 0x00000002020c7825 */ /* 0x002fe400078e0216 */
[----:B------:R-:W3:Y:S01]  /*54340*/  LDL.64 R22, [R1+0xf98] ;  /* 0x000f980001167983 */ /* 0x000ee20000100a00 */
[----:B0-----:R-:W-:-:S03]  /*54350*/  SHF.R.U32.HI R28, RZ, 0x2, R28 ;  /* 0x00000002ff1c7819 */ /* 0x001fc6000001161c */
[----:B------:R0:W3:Y:S01]  /*54360*/  LDG.E.U16 R5, [R12.64] ;  /* 0x000000060c057981 */ /* 0x0000e2000c1e1500 */
[----:B------:R-:W-:-:S04]  /*54370*/  SGXT.U32 R28, R28, 0x3 ;  /* 0x000000031c1c781a */ /* 0x000fc80000000000 */
[----:B------:R-:W-:Y:S01]  /*54380*/  LOP3.LUT R28, R28, 0x20, RZ, 0xfc, !PT ;  /* 0x000000201c1c7812 */ /* 0x000fe200078efcff */
[----:B------:R1:W-:Y:S04]  /*54390*/  STL [R1+0x20], R29 ;  /* 0x0000201d01007387 */ /* 0x0003e80000100800 */
[----:B------:R0:W2:Y:S04]  /*543a0*/  LDS R4, [R28.X16] ;  /* 0x000000001c047984 */ /* 0x0000a8000000c800 */
[----:B------:R-:W3:Y:S04]  /*543b0*/  LDL.64 R14, [R1+0xf70] ;  /* 0x000f7000010e7983 */ /* 0x000ee80000100a00 */
[----:B-1----:R4:W3:Y:S04]  /*543c0*/  LDG.E.U16 R29, [R8.64] ;  /* 0x00000006081d7981 */ /* 0x0028e8000c1e1500 */
[----:B0-----:R2:W3:Y:S01]  /*543d0*/  LDG.E.U16 R28, [R10.64] ;  /* 0x000000060a1c7981 */ /* 0x0014e2000c1e1500 */
[----:B----4-:R-:W-:-:S04]  /*543e0*/  IMAD.WIDE R8, R2, 0x2, R20 ;  /* 0x0000000202087825 */ /* 0x010fc800078e0214 */
[C---:B--2---:R-:W-:Y:S01]  /*543f0*/  IMAD.WIDE R10, R2.reuse, 0x2, R16 ;  /* 0x00000002020a7825 */ /* 0x044fe200078e0210 */
[----:B------:R0:W2:Y:S03]  /*54400*/  LDG.E.U16 R27, [R8.64] ;  /* 0x00000006081b7981 */ /* 0x0000a6000c1e1500 */
[C---:B------:R-:W-:Y:S01]  /*54410*/  IMAD.WIDE R12, R2.reuse, 0x2, R6 ;  /* 0x00000002020c7825 */ /* 0x040fe200078e0206 */
[----:B---3--:R-:W-:Y:S04]  /*54420*/  STL [R1+0x5520], R29 ;  /* 0x0055201d01007387 */ /* 0x008fe80000100800 */
[----:B------:R-:W-:Y:S04]  /*54430*/  STL [R1+0x54e8], R28 ;  /* 0x0054e81c01007387 */ /* 0x000fe80000100800 */
[----:B------:R1:W-:Y:S04]  /*54440*/  STL [R1+0x18], R26 ;  /* 0x0000181a01007387 */ /* 0x0003e80000100800 */
[----:B------:R-:W3:Y:S04]  /*54450*/  LDL.64 R20, [R1+0xf68] ;  /* 0x000f680001147983 */ /* 0x000ee80000100a00 */
[----:B------:R-:W4:Y:S04]  /*54460*/  LDL.64 R16, [R1+0xf60] ;  /* 0x000f600001107983 */ /* 0x000f280000100a00 */
[----:B------:R-:W3:Y:S04]  /*54470*/  LDL.64 R6, [R1+0xf58] ;  /* 0x000f580001067983 */ /* 0x000ee80000100a00 */
[----:B------:R0:W-:Y:S04]  /*54480*/  STL [R1+0x10], R25 ;  /* 0x0000101901007387 */ /* 0x0001e80000100800 */
[----:B-1----:R1:W3:Y:S04]  /*54490*/  LDG.E.U16 R26, [R10.64] ;  /* 0x000000060a1a7981 */ /* 0x0022e8000c1e1500 */
[----:B0-----:R0:W3:Y:S01]  /*544a0*/  LDG.E.U16 R25, [R12.64] ;  /* 0x000000060c197981 */ /* 0x0010e2000c1e1500 */
[----:B------:R-:W-:-:S04]  /*544b0*/  IMAD.WIDE R8, R2, 0x2, R18 ;  /* 0x0000000202087825 */ /* 0x000fc800078e0212 */
[----:B-1----:R-:W-:-:S04]  /*544c0*/  IMAD.WIDE R10, R2, 0x2, R22 ;  /* 0x00000002020a7825 */ /* 0x002fc800078e0216 */
[C---:B0-----:R-:W-:Y:S02]  /*544d0*/  IMAD.WIDE R12, R2.reuse, 0x2, R14 ;  /* 0x00000002020c7825 */ /* 0x041fe400078e020e */
[----:B------:R4:W3:Y:S04]  /*544e0*/  LDG.E.U16 R15, [R10.64] ;  /* 0x000000060a0f7981 */ /* 0x0008e8000c1e1500 */
[----:B------:R3:W3:Y:S04]  /*544f0*/  LDG.E.U16 R14, [R12.64] ;  /* 0x000000060c0e7981 */ /* 0x0006e8000c1e1500 */
[----:B--2---:R-:W-:Y:S01]  /*54500*/  STL [R1+0x54d8], R27 ;  /* 0x0054d81b01007387 */ /* 0x004fe20000100800 */
[----:B----4-:R-:W-:-:S04]  /*54510*/  IMAD.WIDE R10, R2, 0x2, R16 ;  /* 0x00000002020a7825 */ /* 0x010fc800078e0210 */
[C---:B---3--:R-:W-:Y:S02]  /*54520*/  IMAD.WIDE R12, R2.reuse, 0x2, R6 ;  /* 0x00000002020c7825 */ /* 0x048fe400078e0206 */
[----:B------:R-:W2:Y:S04]  /*54530*/  LDG.E.U16 R10, [R10.64] ;  /* 0x000000060a0a7981 */ /* 0x000ea8000c1e1500 */
[----:B------:R-:W-:Y:S04]  /*54540*/  STL [R1+0x553c], R26 ;  /* 0x00553c1a01007387 */ /* 0x000fe80000100800 */
[----:B------:R-:W-:Y:S04]  /*54550*/  STL [R1+0x5524], R25 ;  /* 0x0055241901007387 */ /* 0x000fe80000100800 */
[----:B------:R-:W3:Y:S04]  /*54560*/  LDL.LU R19, [R1+0xe90] ;  /* 0x000e900001137983 */ /* 0x000ee80000300800 */
[----:B------:R0:W-:Y:S04]  /*54570*/  STL [R1+0xc], R0 ;  /* 0x00000c0001007387 */ /* 0x0001e80000100800 */
[----:B0-----:R-:W4:Y:S04]  /*54580*/  LDL.LU R0, [R1+0xeec] ;  /* 0x000eec0001007983 */ /* 0x001f280000300800 */
[----:B------:R0:W-:Y:S04]  /*54590*/  STL [R1+0x8], R24 ;  /* 0x0000081801007387 */ /* 0x0001e80000100800 */
[----:B0-----:R0:W2:Y:S02]  /*545a0*/  LDG.E.U16 R24, [R8.64] ;  /* 0x0000000608187981 */ /* 0x0010a4000c1e1500 */
[----:B0-----:R-:W-:-:S06]  /*545b0*/  IMAD.WIDE R8, R2, 0x2, R20 ;  /* 0x0000000202087825 */ /* 0x001fcc00078e0214 */
[----:B------:R0:W3:Y:S04]  /*545c0*/  LDG.E.U16 R9, [R8.64] ;  /* 0x0000000608097981 */ /* 0x0000e8000c1e1500 */
[----:B0-----:R-:W3:Y:S04]  /*545d0*/  LDG.E.U16 R8, [R12.64] ;  /* 0x000000060c087981 */ /* 0x001ee8000c1e1500 */
[----:B------:R-:W0:Y:S04]  /*545e0*/  S2R R20, SR_TID.X ;  /* 0x0000000000147919 */ /* 0x000e280000002100 */
[----:B------:R-:W1:Y:S01]  /*545f0*/  S2R R6, SR_TID.X ;  /* 0x0000000000067919 */ /* 0x000e620000002100 */
[----:B0-----:R-:W-:-:S04]  /*54600*/  SHF.R.U32.HI R23, RZ, 0x2, R20 ;  /* 0x00000002ff177819 */ /* 0x001fc80000011614 */
[----:B------:R-:W-:-:S04]  /*54610*/  SGXT.U32 R23, R23, 0x3 ;  /* 0x000000031717781a */ /* 0x000fc80000000000 */
[----:B------:R-:W-:Y:S02]  /*54620*/  LOP3.LUT R23, R23, 0x28, RZ, 0xfc, !PT ;  /* 0x0000002817177812 */ /* 0x000fe400078efcff */
[----:B------:R-:W-:-:S04]  /*54630*/  SHF.R.U32.HI R22, RZ, 0x2, R20 ;  /* 0x00000002ff167819 */ /* 0x000fc80000011614 */
[----:B------:R-:W-:-:S04]  /*54640*/  SGXT.U32 R22, R22, 0x3 ;  /* 0x000000031616781a */ /* 0x000fc80000000000 */
[----:B------:R-:W-:Y:S01]  /*54650*/  LOP3.LUT R22, R22, 0x30, RZ, 0xfc, !PT ;  /* 0x0000003016167812 */ /* 0x000fe200078efcff */
[----:B----4-:R-:W-:Y:S01]  /*54660*/  FFMA R0, R3, R0, R4 ;  /* 0x0000000003007223 */ /* 0x010fe20000000004 */
[----:B--2---:R-:W-:Y:S04]  /*54670*/  STL [R1+0x54f8], R24 ;  /* 0x0054f81801007387 */ /* 0x004fe80000100800 */
[----:B------:R-:W-:Y:S04]  /*54680*/  STL [R1], R5 ;  /* 0x0000000501007387 */ /* 0x000fe80000100800 */
[----:B------:R-:W-:Y:S04]  /*54690*/  STL [R1+0x54dc], R15 ;  /* 0x0054dc0f01007387 */ /* 0x000fe80000100800 */
[----:B------:R-:W-:Y:S04]  /*546a0*/  STL [R1+0x5540], R14 ;  /* 0x0055400e01007387 */ /* 0x000fe80000100800 */
[----:B------:R-:W-:Y:S04]  /*546b0*/  STL [R1+0x30bc], R2 ;  /* 0x0030bc0201007387 */ /* 0x000fe80000100800 */
[----:B---3--:R-:W-:Y:S04]  /*546c0*/  STL [R1+0x5528], R9 ;  /* 0x0055280901007387 */ /* 0x008fe80000100800 */
[----:B------:R-:W-:Y:S04]  /*546d0*/  STL [R1+0x54fc], R10 ;  /* 0x0054fc0a01007387 */ /* 0x000fe80000100800 */
[----:B------:R-:W-:Y:S04]  /*546e0*/  STL [R1+0x54e0], R8 ;  /* 0x0054e00801007387 */ /* 0x000fe80000100800 */
[----:B-1----:R-:W-:Y:S04]  /*546f0*/  STL [R1+0x5594], R6 ;  /* 0x0055940601007387 */ /* 0x002fe80000100800 */
[----:B------:R-:W-:Y:S04]  /*54700*/  STL [R1+0x5384], R3 ;  /* 0x0053840301007387 */ /* 0x000fe80000100800 */
[----:B------:R-:W-:Y:S04]  /*54710*/  STL [R1+0xeec], R0 ;  /* 0x000eec0001007387 */ /* 0x000fe80000100800 */
[----:B------:R0:W1:Y:S04]  /*54720*/  LDS R0, [R23.X16] ;  /* 0x0000000017007984 */ /* 0x000068000000c800 */
[----:B------:R-:W2:Y:S01]  /*54730*/  LDS R2, [R22.X16] ;  /* 0x0000000016027984 */ /* 0x000ea2000000c800 */
[----:B0-----:R-:W-:-:S04]  /*54740*/  SHF.R.U32.HI R23, RZ, 0x2, R20 ;  /* 0x00000002ff177819 */ /* 0x001fc80000011614 */
[----:B------:R-:W-:-:S04]  /*54750*/  SGXT.U32 R23, R23, 0x3 ;  /* 0x000000031717781a */ /* 0x000fc80000000000 */
[----:B------:R-:W-:Y:S01]  /*54760*/  LOP3.LUT R23, R23, 0x38, RZ, 0xfc, !PT ;  /* 0x0000003817177812 */ /* 0x000fe200078efcff */
[----:B-1----:R-:W-:Y:S04]  /*54770*/  STL [R1+0xebc], R0 ;  /* 0x000ebc0001007387 */ /* 0x002fe80000100800 */
[----:B------:R0:W1:Y:S01]  /*54780*/  LDS R0, [R23.X16] ;  /* 0x0000000017007984 */ /* 0x000062000000c800 */
[----:B------:R-:W-:-:S05]  /*54790*/  LOP3.LUT R10, R6, 0x7f, RZ, 0xc0, !PT ;  /* 0x0000007f060a7812 */ /* 0x000fca00078ec0ff */
[----:B------:R3:W-:Y:S01]  /*547a0*/  STL [R1+0x5560], R10 ;  /* 0x0055600a01007387 */ /* 0x0007e20000100800 */
[----:B------:R-:W-:-:S03]  /*547b0*/  SHF.L.U32 R20, R10, 0x1, RZ ;  /* 0x000000010a147819 */ /* 0x000fc600000006ff */
[----:B0-----:R-:W4:Y:S04]  /*547c0*/  LDL.LU R23, [R1+0xe70] ;  /* 0x000e700001177983 */ /* 0x001f280000300800 */
[----:B--2---:R-:W-:Y:S04]  /*547d0*/  STL [R1+0xeb8], R2 ;  /* 0x000eb80201007387 */ /* 0x004fe80000100800 */
[----:B------:R-:W-:Y:S06]  /*547e0*/  BAR.SYNC.DEFER_BLOCKING 0x0 ;  /* 0x0000000000007b1d */ /* 0x000fec0000010000 */
[----:B-1----:R-:W-:Y:S04]  /*547f0*/  STL [R1+0xeb4], R0 ;  /* 0x000eb40001007387 */ /* 0x002fe80000100800 */
[----:B---3--:R-:W2:Y:S04]  /*54800*/  LDL.LU R10, [R1+0xe10] ;  /* 0x000e1000010a7983 */ /* 0x008ea80000300800 */
[----:B--2---:R0:W-:Y:S04]  /*54810*/  STL [R1+0x55a4], R10 ;  /* 0x0055a40a01007387 */ /* 0x0041e80000100800 */
[----:B0-----:R-:W2:Y:S04]  /*54820*/  LDL.LU R10, [R1+0xe30] ;  /* 0x000e3000010a7983 */ /* 0x001ea80000300800 */
[----:B--2---:R0:W-:Y:S04]  /*54830*/  STL [R1+0x55a8], R10 ;  /* 0x0055a80a01007387 */ /* 0x0041e80000100800 */
[----:B0-----:R-:W2:Y:S04]  /*54840*/  LDL.LU R10, [R1+0xe50] ;  /* 0x000e5000010a7983 */ /* 0x001ea80000300800 */
        /* <DEDUP_REMOVED lines=22> */
[----:B------:R0:W-:Y:S04]  /*549b0*/  STS.U16 [R20], R19 ;  /* 0x0000001314007388 */ /* 0x0001e80000000400 */
[----:B------:R-:W3:Y:S04]  /*549c0*/  LDL.LU R21, [R1+0x6d4] ;  /* 0x0006d40001157983 */ /* 0x000ee80000300800 */
[----:B----4-:R1:W-:Y:S04]  /*549d0*/  STS.U16 [R20+0x800], R23 ;  /* 0x0008001714007388 */ /* 0x0103e80000000400 */
[----:B0-----:R-:W4:Y:S04]  /*549e0*/  LDL.LU R19, [R1+0x6a4] ;  /* 0x0006a40001137983 */ /* 0x001f280000300800 */
[----:B------:R-:W3:Y:S04]  /*549f0*/  LDL.LU R17, [R1+0x658] ;  /* 0x0006580001117983 */ /* 0x000ee80000300800 */
[----:B------:R-:W3:Y:S04]  /*54a00*/  LDL.LU R22, [R1+0x5f0] ;  /* 0x0005f00001167983 */ /* 0x000ee80000300800 */
[----:B-1----:R-:W3:Y:S04]  /*54a10*/  LDL.LU R23, [R1+0x5c4] ;  /* 0x0005c40001177983 */ /* 0x002ee80000300800 */
[----:B--2---:R0:W-:Y:S04]  /*54a20*/  STS.U16 [R20+0x1000], R10 ;  /* 0x0010000a14007388 */ /* 0x0041e80000000400 */
[----:B0-----:R-:W2:Y:S04]  /*54a30*/  LDL.LU R10, [R1+0x55a8] ;  /* 0x0055a800010a7983 */ /* 0x001ea80000300800 */
[----:B--2---:R0:W-:Y:S04]  /*54a40*/  STS.U16 [R20+0x1800], R10 ;  /* 0x0018000a14007388 */ /* 0x0041e80000000400 */
[----:B0-----:R-:W2:Y:S04]  /*54a50*/  LDL.LU R10, [R1+0x55a4] ;  /* 0x0055a400010a7983 */ /* 0x001ea80000300800 */
[----:B--2---:R-:W-:Y:S04]  /*54a60*/  STS.U16 [R20+0x2000], R10 ;  /* 0x0020000a14007388 */ /* 0x004fe80000000400 */
        /* <DEDUP_REMOVED lines=23> */
[----:B----4-:R0:W-:Y:S04]  /*54be0*/  STS.U16 [R20+0xe000], R19 ;  /* 0x00e0001314007388 */ /* 0x0101e80000000400 */
[----:B0-----:R-:W2:Y:S04]  /*54bf0*/  LDL.LU R19, [R1+0x5a4] ;  /* 0x0005a40001137983 */ /* 0x001ea80000300800 */
[----:B------:R-:W3:Y:S04]  /*54c00*/  LDL.LU R10, [R1+0x544] ;  /* 0x00054400010a7983 */ /* 0x000ee80000300800 */
[----:B---3--:R0:W-:Y:S04]  /*54c10*/  STL [R1+0x559c], R10 ;  /* 0x00559c0a01007387 */ /* 0x0081e80000100800 */
[----:B0-----:R-:W3:Y:S04]  /*54c20*/  LDL.LU R10, [R1+0x564] ;  /* 0x00056400010a7983 */ /* 0x001ee80000300800 */
        /* <DEDUP_REMOVED lines=22> */
[----:B------:R-:W-:Y:S04]  /*54d90*/  STS.U16 [R20+0xf000], R22 ;  /* 0x00f0001614007388 */ /* 0x000fe80000000400 */
[----:B------:R-:W4:Y:S04]  /*54da0*/  LDL.LU R0, [R1+0x264] ;  /* 0x0002640001007983 */ /* 0x000f280000300800 */
[----:B------:R0:W-:Y:S04]  /*54db0*/  STS.U16 [R20+0xf800], R23 ;  /* 0x00f8001714007388 */ /* 0x0001e80000000400 */
[----:B------:R-:W4:Y:S04]  /*54dc0*/  LDL.LU R18, [R1+0x15c] ;  /* 0x00015c0001127983 */ /* 0x000f280000300800 */
[----:B0-----:R-:W4:Y:S04]  /*54dd0*/  LDL.LU R23, [R1+0x158] ;  /* 0x0001580001177983 */ /* 0x001f280000300800 */
        /* <DEDUP_REMOVED lines=55> */
[----:B------:R-:W4:Y:S04]  /*55150*/  LDL.LU R0, [R1+0x80c] ;  /* 0x00080c0001007983 */ /* 0x000f280000300800 */
[----:B------:R1:W-:Y:S04]  /*55160*/  STS.U16 [R20+0x1d800], R21 ;  /* 0x01d8001514007388 */ /* 0x0003e80000000400 */
[----:B------:R-:W4:Y:S04]  /*55170*/  LDL.LU R18, [R1+0x7ec] ;  /* 0x0007ec0001127983 */ /* 0x000f280000300800 */
[----:B------:R-:W-:Y:S04]  /*55180*/  STS.U16 [R20+0x1e000], R17 ;  /* 0x01e0001114007388 */ /* 0x000fe80000000400 */
[----:B0-----:R-:W4:Y:S04]  /*55190*/  LDL.LU R16, [R1+0x7cc] ;  /* 0x0007cc0001107983 */ /* 0x001f280000300800 */
[----:B--2---:R0:W-:Y:S04]  /*551a0*/  STS.U16 [R20+0x1e800], R22 ;  /* 0x01e8001614007388 */ /* 0x0041e80000000400 */
[----:B-1----:R-:W2:Y:S04]  /*551b0*/  LDL.LU R21, [R1+0x7ac] ;  /* 0x0007ac0001157983 */ /* 0x002ea80000300800 */
[----:B------:R1:W-:Y:S04]  /*551c0*/  STS.U16 [R20+0x1f000], R19 ;  /* 0x01f0001314007388 */ /* 0x0003e80000000400 */
[----:B0-----:R-:W2:Y:S04]  /*551d0*/  LDL.LU R22, [R1+0x78c] ;  /* 0x00078c0001167983 */ /* 0x001ea80000300800 */
[----:B------:R-:W2:Y:S04]  /*551e0*/  LDL.LU R17, [R1+0x76c] ;  /* 0x00076c0001117983 */ /* 0x000ea80000300800 */
[----:B-1----:R-:W2:Y:S04]  /*551f0*/  LDL.LU R19, [R1+0x748] ;  /* 0x0007480001137983 */ /* 0x002ea80000300800 */
[----:B---3--:R0:W-:Y:S04]  /*55200*/  STS.U16 [R20+0x1f800], R23 ;  /* 0x01f8001714007388 */ /* 0x0081e80000000400 */
[----:B0-----:R-:W3:Y:S04]  /*55210*/  LDL.LU R23, [R1+0x6d0] ;  /* 0x0006d00001177983 */ /* 0x001ee80000300800 */
[----:B------:R0:W-:Y:S04]  /*55220*/  STL [R1+0x5544], R20 ;  /* 0x0055441401007387 */ /* 0x0001e80000100800 */
[----:B0-----:R-:W0:Y:S02]  /*55230*/  S2R R20, SR_TID.X ;  /* 0x0000000000147919 */ /* 0x001e240000002100 */
[----:B0-----:R-:W-:-:S05]  /*55240*/  LOP3.LUT R20, R20, 0x7f, RZ, 0xc0, !PT ;  /* 0x0000007f14147812 */ /* 0x001fca00078ec0ff */
[----:B------:R-:W-:-:S05]  /*55250*/  IMAD.SHL.U32 R20, R20, 0x2, RZ ;  /* 0x0000000214147824 */ /* 0x000fca00078e00ff */
[----:B------:R-:W-:-:S05]  /*55260*/  LOP3.LUT R20, R20, 0x10, RZ, 0x3c, !PT ;  /* 0x0000001014147812 */ /* 0x000fca00078e3cff */
        /* <DEDUP_REMOVED lines=24> */
[----:B------:R0:W-:Y:S04]  /*553f0*/  STS.U16 [R20+0xc100], R22 ;  /* 0x00c1001614007388 */ /* 0x0001e80000000400 */
[----:B------:R-:W-:Y:S04]  /*55400*/  STS.U16 [R20+0xc900], R17 ;  /* 0x00c9001114007388 */ /* 0x000fe80000000400 */
[----:B------:R1:W-:Y:S04]  /*55410*/  STS.U16 [R20+0xd100], R19 ;  /* 0x00d1001314007388 */ /* 0x0003e80000000400 */
[----:B0-----:R-:W2:Y:S04]  /*55420*/  LDL.LU R22, [R1+0x6a0] ;  /* 0x0006a00001167983 */ /* 0x001ea80000300800 */
[----:B-1----:R-:W4:Y:S04]  /*55430*/  LDL.LU R19, [R1+0x64c] ;  /* 0x00064c0001137983 */ /* 0x002f280000300800 */
[----:B------:R-:W2:Y:S04]  /*55440*/  LDL.LU R6, [R1+0x5c0] ;  /* 0x0005c00001067983 */ /* 0x000ea80000300800 */
[----:B--2---:R0:W-:Y:S04]  /*55450*/  STL [R1+0x5598], R6 ;  /* 0x0055980601007387 */ /* 0x0041e80000100800 */
[----:B0-----:R-:W2:Y:S04]  /*55460*/  LDL.LU R6, [R1+0x5ec] ;  /* 0x0005ec0001067983 */ /* 0x001ea80000300800 */
[----:B---3--:R0:W-:Y:S04]  /*55470*/  STS.U16 [R20+0xd900], R23 ;  /* 0x00d9001714007388 */ /* 0x0081e80000000400 */
        /* <DEDUP_REMOVED lines=26> */
[----:B----4-:R1:W-:Y:S04]  /*55620*/  STS.U16 [R20+0xe900], R19 ;  /* 0x00e9001314007388 */ /* 0x0103e80000000400 */
[----:B0-----:R-:W4:Y:S04]  /*55630*/  LDL.LU R22, [R1+0x118] ;  /* 0x0001180001167983 */ /* 0x001f280000300800 */
[----:B-1----:R-:W3:Y:S04]  /*55640*/  LDL.LU R19, [R1+0x114] ;  /* 0x0001140001137983 */ /* 0x002ee80000300800 */
[----:B--2---:R0:W-:Y:S04]  /*55650*/  STS.U16 [R20+0xf100], R6 ;  /* 0x00f1000614007388 */ /* 0x0041e80000000400 */
[----:B0-----:R-:W2:Y:S04]  /*55660*/  LDL.LU R6, [R1+0x5598] ;  /* 0x0055980001067983 */ /* 0x001ea80000300800 */
[----:B--2---:R0:W-:Y:S04]  /*55670*/  STS.U16 [R20+0xf900], R6 ;  /* 0x00f9000614007388 */ /* 0x0041e80000000400 */
[----:B---3--:R1:W-:Y:S04]  /*55680*/  STS.U16 [R20+0x10100], R23 ;  /* 0x0101001714007388 */ /* 0x0083e80000000400 */
[----:B------:R-:W-:Y:S04]  /*55690*/  STS.U16 [R20+0x10900], R10 ;  /* 0x0109000a14007388 */ /* 0x000fe80000000400 */
[----:B0-----:R-:W2:Y:S04]  /*556a0*/  LDL.LU R6, [R1+0x5594] ;  /* 0x0055940001067983 */ /* 0x001ea80000300800 */
[----:B-1----:R-:W3:Y:S04]  /*556b0*/  LDL.LU R23, [R1+0x5590] ;  /* 0x0055900001177983 */ /* 0x002ee80000300800 */
[----:B------:R0:W-:Y:S04]  /*556c0*/  STS.U16 [R20+0x11100], R3 ;  /* 0x0111000314007388 */ /* 0x0001e80000000400 */
[----:B0-----:R-:W2:Y:S04]  /*556d0*/  LDL.LU R3, [R1+0x10c] ;  /* 0x00010c0001037983 */ /* 0x001ea80000300800 */
[----:B------:R-:W2:Y:S04]  /*556e0*/  LDL.LU R10, [R1+0x100] ;  /* 0x00010000010a7983 */ /* 0x000ea80000300800 */
[----:B------:R-:W-:Y:S04]  /*556f0*/  STS.U16 [R20+0x11900], R8 ;  /* 0x0119000814007388 */ /* 0x000fe80000000400 */
        /* <DEDUP_REMOVED lines=28> */
[----:B0-----:R-:W2:Y:S01]  /*558c0*/  LDL.LU R29, [R1+0xd08] ;  /* 0x000d0800011d7983 */ /* 0x001ea20000300800 */
[----:B------:R-:W-:-:S03]  /*558d0*/  LOP3.LUT R6, R6, 0x7f, RZ, 0xc0, !PT ;  /* 0x0000007f06067812 */ /* 0x000fc600078ec0ff */
        /* <DEDUP_REMOVED lines=8> */
[----:B------:R-:W-:-:S03]  /*55960*/  SHF.L.U32 R13, R6, 0x1, RZ ;  /* 0x00000001060d7819 */ /* 0x000fc600000006ff */
[----:B------:R0:W-:Y:S04]  /*55970*/  STS.U16 [R20+0x1b100], R16 ;  /* 0x01b1001014007388 */ /* 0x0001e80000000400 */
[----:B-1----:R-:W2:Y:S04]  /*55980*/  LDL.LU R18, [R1+0xc68] ;  /* 0x000c680001127983 */ /* 0x002ea80000300800 */
[----:B------:R1:W-:Y:S04]  /*55990*/  STS.U16 [R20+0x1b900], R21 ;  /* 0x01b9001514007388 */ /* 0x0003e80000000400 */
[----:B0-----:R-:W2:Y:S04]  /*559a0*/  LDL.LU R16, [R1+0xc48] ;  /* 0x000c480001107983 */ /* 0x001ea80000300800 */
[----:B------:R0:W-:Y:S04]  /*559b0*/  STS.U16 [R20+0x1c100], R17 ;  /* 0x01c1001114007388 */ /* 0x0001e80000000400 */
[----:B-1----:R-:W2:Y:S04]  /*559c0*/  LDL.LU R21, [R1+0x828] ;  /* 0x0008280001157983 */ /* 0x002ea80000300800 */
[----:B----4-:R1:W-:Y:S04]  /*559d0*/  STS.U16 [R20+0x1c900], R22 ;  /* 0x01c9001614007388 */ /* 0x0103e80000000400 */
[----:B0-----:R-:W4:Y:S04]  /*559e0*/  LDL.LU R17, [R1+0x808] ;  /* 0x0008080001117983 */ /* 0x001f280000300800 */
[----:B------:R0:W-:Y:S04]  /*559f0*/  STS.U16 [R20+0x1d100], R19 ;  /* 0x01d1001314007388 */ /* 0x0001e80000000400 */
[----:B-1----:R-:W4:Y:S04]  /*55a00*/  LDL.LU R22, [R1+0x7e8] ;  /* 0x0007e80001167983 */ /* 0x002f280000300800 */
[----:B------:R-:W4:Y:S04]  /*55a10*/  LDL.LU R6, [R1+0x7c8] ;  /* 0x0007c80001067983 */ /* 0x000f280000300800 */
[----:B---3--:R1:W-:Y:S04]  /*55a20*/  STS.U16 [R20+0x1d900], R23 ;  /* 0x01d9001714007388 */ /* 0x0083e80000000400 */
[----:B0-----:R-:W3:Y:S04]  /*55a30*/  LDL.LU R19, [R1+0x7a8] ;  /* 0x0007a80001137983 */ /* 0x001ee80000300800 */
[----:B------:R0:W-:Y:S04]  /*55a40*/  STS.U16 [R20+0x1e100], R3 ;  /* 0x01e1000314007388 */ /* 0x0001e80000000400 */
[----:B-1----:R-:W3:Y:S04]  /*55a50*/  LDL.LU R23, [R1+0x788] ;  /* 0x0007880001177983 */ /* 0x002ee80000300800 */
[----:B------:R1:W-:Y:S01]  /*55a60*/  STL [R1+0x556c], R13 ;  /* 0x00556c0d01007387 */ /* 0x0003e20000100800 */
[----:B0-----:R-:W-:-:S03]  /*55a70*/  LOP3.LUT R3, R13, 0x20, RZ, 0x3c, !PT ;  /* 0x000000200d037812 */ /* 0x001fc600078e3cff */
[----:B-1----:R-:W3:Y:S04]  /*55a80*/  LDL.LU R13, [R1+0x104] ;  /* 0x00010400010d7983 */ /* 0x002ee80000300800 */
[----:B--2---:R0:W-:Y:S04]  /*55a90*/  STS.U16 [R20+0x1e900], R10 ;  /* 0x01e9000a14007388 */ /* 0x0041e80000000400 */
[----:B0-----:R-:W2:Y:S04]  /*55aa0*/  LDL.LU R10, [R1+0x558c] ;  /* 0x00558c00010a7983 */ /* 0x001ea80000300800 */
[----:B---3--:R-:W-:Y:S04]  /*55ab0*/  STS.U16 [R20+0x1f100], R13 ;  /* 0x01f1000d14007388 */ /* 0x008fe80000000400 */
        /* <DEDUP_REMOVED lines=33> */
[----:B------:R-:W3:Y:S04]  /*55cd0*/  LDL.LU R19, [R1+0x63c] ;  /* 0x00063c0001137983 */ /* 0x000ee80000300800 */
[----:B------:R-:W4:Y:S04]  /*55ce0*/  LDL.LU R23, [R1+0x5dc] ;  /* 0x0005dc0001177983 */ /* 0x000f280000300800 */
        /* <DEDUP_REMOVED lines=34> */
[----:B0-----:R-:W3:Y:S04]  /*55f10*/  LDL.LU R17, [R1+0x557c] ;  /* 0x00557c0001117983 */ /* 0x001ee80000300800 */
[----:B-1----:R-:W4:Y:S04]  /*55f20*/  LDL.LU R19, [R1+0x5578] ;  /* 0x0055780001137983 */ /* 0x002f280000300800 */
[----:B--2---:R-:W2:Y:S04]  /*55f30*/  LDL.LU R23, [R1+0x5574] ;  /* 0x0055740001177983 */ /* 0x004ea80000300800 */
[----:B------:R0:W-:Y:S04]  /*55f40*/  STS.U16 [R3+0xfa00], R13 ;  /* 0x00fa000d03007388 */ /* 0x0001e80000000400 */
[----:B0-----:R-:W2:Y:S04]  /*55f50*/  LDL.LU R13, [R1+0x58] ;  /* 0x00005800010d7983 */ /* 0x001ea80000300800 */
        /* <DEDUP_REMOVED lines=50> */
[----:B----4-:R-:W-:Y:S04]  /*56280*/  STS.U16 [R3+0x1ca00], R19 ;  /* 0x01ca001303007388 */ /* 0x010fe80000000400 */
[----:B0-----:R-:W4:Y:S04]  /*56290*/  LDL.LU R6, [R1+0x804] ;  /* 0x0008040001067983 */ /* 0x001f280000300800 */
[----:B-1----:R-:W4:Y:S04]  /*562a0*/  LDL.LU R23, [R1+0x7e4] ;  /* 0x0007e40001177983 */ /* 0x002f280000300800 */
[----:B---3--:R0:W-:Y:S04]  /*562b0*/  STS.U16 [R3+0x1d200], R17 ;  /* 0x01d2001103007388 */ /* 0x0081e80000000400 */
[----:B0-----:R-:W3:Y:S04]  /*562c0*/  LDL.LU R17, [R1+0x7c4] ;  /* 0x0007c40001117983 */ /* 0x001ee80000300800 */
[----:B------:R-:W3:Y:S04]  /*562d0*/  LDL.LU R19, [R1+0x7a4] ;  /* 0x0007a40001137983 */ /* 0x000ee80000300800 */
[----:B--2---:R0:W-:Y:S04]  /*562e0*/  STS.U16 [R3+0x1da00], R13 ;  /* 0x01da000d03007388 */ /* 0x0041e80000000400 */
[----:B0-----:R-:W2:Y:S04]  /*562f0*/  LDL.LU R13, [R1+0x5570] ;  /* 0x00557000010d7983 */ /* 0x001ea80000300800 */
[----:B--2---:R0:W-:Y:S04]  /*56300*/  STS.U16 [R3+0x1e200], R13 ;  /* 0x01e2000d03007388 */ /* 0x0041e80000000400 */
[----:B0-----:R-:W2:Y:S04]  /*56310*/  LDL.LU R13, [R1+0x556c] ;  /* 0x00556c00010d7983 */ /* 0x001ea80000300800 */
[----:B------:R-:W-:Y:S04]  /*56320*/  STS.U16 [R3+0x1ea00], R20 ;  /* 0x01ea001403007388 */ /* 0x000fe80000000400 */
[----:B------:R-:W-:Y:S04]  /*56330*/  STS.U16 [R3+0x1f200], R10 ;  /* 0x01f2000a03007388 */ /* 0x000fe80000000400 */
[----:B------:R-:W-:Y:S01]  /*56340*/  STS.U16 [R3+0x1fa00], R8 ;  /* 0x01fa000803007388 */ /* 0x000fe20000000400 */
[----:B--2---:R-:W-:-:S05]  /*56350*/  LOP3.LUT R13, R13, 0x30, RZ, 0x3c, !PT ;  /* 0x000000300d0d7812 */ /* 0x004fca00078e3cff */
        /* <DEDUP_REMOVED lines=21> */
[----:B------:R0:W-:Y:S04]  /*564b0*/  STS.U16 [R13+0xab00], R23 ;  /* 0x00ab00170d007388 */ /* 0x0001e80000000400 */
[----:B0-----:R-:W2:Y:S04]  /*564c0*/  LDL.LU R23, [R1+0x784] ;  /* 0x0007840001177983 */ /* 0x001ea80000300800 */
[----:B------:R-:W4:Y:S04]  /*564d0*/  LDL.LU R10, [R1+0x6c8] ;  /* 0x0006c800010a7983 */ /* 0x000f280000300800 */
[----:B----4-:R0:W-:Y:S04]  /*564e0*/  STL [R1+0x5564], R10 ;  /* 0x0055640a01007387 */ /* 0x0101e80000100800 */
[----:B0-----:R-:W4:Y:S04]  /*564f0*/  LDL.LU R10, [R1+0x6e8] ;  /* 0x0006e800010a7983 */ /* 0x001f280000300800 */
[----:B---3--:R-:W-:Y:S04]  /*56500*/  STS.U16 [R13+0xb300], R17 ;  /* 0x00b300110d007388 */ /* 0x008fe80000000400 */
[----:B------:R-:W-:Y:S04]  /*56510*/  STS.U16 [R13+0xbb00], R19 ;  /* 0x00bb00130d007388 */ /* 0x000fe80000000400 */
[----:B----4-:R0:W-:Y:S04]  /*56520*/  STL [R1+0x5568], R10 ;  /* 0x0055680a01007387 */ /* 0x0101e80000100800 */
        /* <DEDUP_REMOVED lines=37> */
[----:B------:R0:W-:Y:S04]  /*56780*/  STS.U16 [R13+0xf300], R6 ;  /* 0x00f300060d007388 */ /* 0x0001e80000000400 */
[----:B-1----:R-:W4:Y:S04]  /*56790*/  LDL.LU R7, [R1+0x555c] ;  /* 0x00555c0001077983 */ /* 0x002f280000300800 */
[----:B------:R1:W-:Y:S04]  /*567a0*/  STS.U16 [R13+0xfb00], R17 ;  /* 0x00fb00110d007388 */ /* 0x0003e80000000400 */
[----:B---3--:R-:W3:Y:S04]  /*567b0*/  LDL.LU R16, [R1+0x5558] ;  /* 0x0055580001107983 */ /* 0x008ee80000300800 */
[----:B------:R1:W-:Y:S04]  /*567c0*/  STS.U16 [R13+0x10300], R19 ;  /* 0x010300130d007388 */ /* 0x0003e80000000400 */
[----:B0-----:R-:W3:Y:S04]  /*567d0*/  LDL.LU R6, [R1+0x5554] ;  /* 0x0055540001067983 */ /* 0x001ee80000300800 */
[----:B------:R-:W-:Y:S04]  /*567e0*/  STS.U16 [R13+0x10b00], R20 ;  /* 0x010b00140d007388 */ /* 0x000fe80000000400 */
[----:B-1----:R-:W3:Y:S04]  /*567f0*/  LDL.LU R17, [R1+0x5550] ;  /* 0x0055500001117983 */ /* 0x002ee80000300800 */
[----:B------:R-:W-:Y:S04]  /*56800*/  STS.U16 [R13+0x11300], R3 ;  /* 0x011300030d007388 */ /* 0x000fe80000000400 */
[----:B------:R-:W3:Y:S04]  /*56810*/  LDL.LU R19, [R1+0x554c] ;  /* 0x00554c0001137983 */ /* 0x000ee80000300800 */
[----:B------:R-:W-:Y:S04]  /*56820*/  STS.U16 [R13+0x11b00], R8 ;  /* 0x011b00080d007388 */ /* 0x000fe80000000400 */
[----:B------:R-:W-:Y:S04]  /*56830*/  STS.U16 [R13+0x12300], R12 ;  /* 0x0123000c0d007388 */ /* 0x000fe80000000400 */
[----:B------:R-:W-:Y:S04]  /*56840*/  STS.U16 [R13+0x12b00], R11 ;  /* 0x012b000b0d007388 */ /* 0x000fe80000000400 */
[----:B------:R0:W-:Y:S04]  /*56850*/  STS.U16 [R13+0x13300], R9 ;  /* 0x013300090d007388 */ /* 0x0001e80000000400 */
[----:B0-----:R-:W4:Y:S04]  /*56860*/  LDL.LU R9, [R1+0xd0] ;  /* 0x0000d00001097983 */ /* 0x001f280000300800 */
[----:B------:R0:W-:Y:S04]  /*56870*/  STS.U16 [R13+0x13b00], R2 ;  /* 0x013b00020d007388 */ /* 0x0001e80000000400 */
[----:B------:R1:W-:Y:S04]  /*56880*/  STS.U16 [R13+0x14300], R14 ;  /* 0x0143000e0d007388 */ /* 0x0003e80000000400 */
[----:B------:R0:W-:Y:S04]  /*56890*/  STS.U16 [R13+0x14b00], R15 ;  /* 0x014b000f0d007388 */ /* 0x0001e80000000400 */
[----:B------:R0:W-:Y:S04]  /*568a0*/  STS.U16 [R13+0x15300], R24 ;  /* 0x015300180d007388 */ /* 0x0001e80000000400 */
[----:B------:R0:W-:Y:S04]  /*568b0*/  STS.U16 [R13+0x15b00], R25 ;  /* 0x015b00190d007388 */ /* 0x0001e80000000400 */
[----:B------:R0:W-:Y:S04]  /*568c0*/  STS.U16 [R13+0x16300], R26 ;  /* 0x0163001a0d007388 */ /* 0x0001e80000000400 */
[----:B------:R-:W4:Y:S04]  /*568d0*/  LDL.LU R8, [R1+0x10] ;  /* 0x0000100001087983 */ /* 0x000f280000300800 */
[----:B------:R-:W-:Y:S04]  /*568e0*/  STS.U16 [R13+0x16b00], R27 ;  /* 0x016b001b0d007388 */ /* 0x000fe80000000400 */
[----:B------:R-:W4:Y:S04]  /*568f0*/  LDL.LU R12, [R1+0x8] ;  /* 0x00000800010c7983 */ /* 0x000f280000300800 */
[----:B------:R-:W-:Y:S04]  /*56900*/  STS.U16 [R13+0x17300], R28 ;  /* 0x0173001c0d007388 */ /* 0x000fe80000000400 */
[----:B------:R-:W4:Y:S04]  /*56910*/  LDL.LU R11, [R1] ;  /* 0x00000000010b7983 */ /* 0x000f280000300800 */
[----:B------:R-:W-:Y:S04]  /*56920*/  STS.U16 [R13+0x17b00], R29 ;  /* 0x017b001d0d007388 */ /* 0x000fe80000000400 */
[----:B0-----:R-:W4:Y:S04]  /*56930*/  LDL.LU R2, [R1+0xe80] ;  /* 0x000e800001027983 */ /* 0x001f280000300800 */
[----:B------:R-:W-:Y:S04]  /*56940*/  STS.U16 [R13+0x18300], R4 ;  /* 0x018300040d007388 */ /* 0x000fe80000000400 */
[----:B-1----:R-:W4:Y:S04]  /*56950*/  LDL.LU R14, [R1+0xe60] ;  /* 0x000e6000010e7983 */ /* 0x002f280000300800 */
[----:B------:R-:W-:Y:S04]  /*56960*/  STS.U16 [R13+0x18b00], R5 ;  /* 0x018b00050d007388 */ /* 0x000fe80000000400 */
[----:B------:R-:W4:Y:S04]  /*56970*/  LDL.LU R15, [R1+0xe40] ;  /* 0x000e4000010f7983 */ /* 0x000f280000300800 */
[----:B------:R-:W-:Y:S04]  /*56980*/  STS.U16 [R13+0x19300], R0 ;  /* 0x019300000d007388 */ /* 0x000fe80000000400 */
        /* <DEDUP_REMOVED lines=11> */
[----:B------:R-:W-:Y:S04]  /*56a40*/  STS.U16 [R13+0x1b300], R23 ;  /* 0x01b300170d007388 */ /* 0x000fe80000000400 */
[----:B------:R-:W2:Y:S04]  /*56a50*/  LDL.LU R5, [R1+0xd20] ;  /* 0x000d200001057983 */ /* 0x000ea80000300800 */
[----:B------:R-:W2:Y:S04]  /*56a60*/  LDL.LU R0, [R1+0xd00] ;  /* 0x000d000001007983 */ /* 0x000ea80000300800 */
[----:B------:R-:W2:Y:S04]  /*56a70*/  LDL.LU R18, [R1+0xce0] ;  /* 0x000ce00001127983 */ /* 0x000ea80000300800 */
[----:B0-----:R-:W2:Y:S04]  /*56a80*/  LDL.LU R22, [R1+0xcc0] ;  /* 0x000cc00001167983 */ /* 0x001ea80000300800 */
[----:B---3--:R-:W-:Y:S04]  /*56a90*/  STS.U16 [R13+0x1bb00], R19 ;  /* 0x01bb00130d007388 */ /* 0x008fe80000000400 */
[----:B------:R-:W-:Y:S04]  /*56aa0*/  STS.U16 [R13+0x1c300], R17 ;  /* 0x01c300110d007388 */ /* 0x000fe80000000400 */
[----:B------:R0:W-:Y:S04]  /*56ab0*/  STS.U16 [R13+0x1cb00], R6 ;  /* 0x01cb00060d007388 */ /* 0x0001e80000000400 */
[----:B0-----:R-:W3:Y:S04]  /*56ac0*/  LDL.LU R6, [R1+0xca0] ;  /* 0x000ca00001067983 */ /* 0x001ee80000300800 */
[----:B------:R-:W3:Y:S04]  /*56ad0*/  LDL.LU R23, [R1+0xc80] ;  /* 0x000c800001177983 */ /* 0x000ee80000300800 */
[----:B----4-:R-:W-:Y:S04]  /*56ae0*/  STS.U16 [R13+0x1d300], R9 ;  /* 0x01d300090d007388 */ /* 0x010fe80000000400 */
[----:B------:R-:W4:Y:S04]  /*56af0*/  LDL.LU R17, [R1+0xc60] ;  /* 0x000c600001117983 */ /* 0x000f280000300800 */
[----:B------:R-:W-:Y:S04]  /*56b00*/  STS.U16 [R13+0x1db00], R16 ;  /* 0x01db00100d007388 */ /* 0x000fe80000000400 */
[----:B------:R-:W4:Y:S04]  /*56b10*/  LDL.LU R19, [R1+0xc40] ;  /* 0x000c400001137983 */ /* 0x000f280000300800 */
[----:B------:R0:W-:Y:S04]  /*56b20*/  STS.U16 [R13+0x1e300], R7 ;  /* 0x01e300070d007388 */ /* 0x0001e80000000400 */
[----:B0-----:R-:W4:Y:S04]  /*56b30*/  LDL.LU R7, [R1+0x820] ;  /* 0x0008200001077983 */ /* 0x001f280000300800 */
[----:B------:R-:W4:Y:S01]  /*56b40*/  LDL.LU R16, [R1+0x800] ;  /* 0x0008000001107983 */ /* 0x000f220000300800 */
[----:B------:R-:W-:-:S04]  /*56b50*/  SHF.L.U32 R10, R10, 0x1, RZ ;  /* 0x000000010a0a7819 */ /* 0x000fc800000006ff */
[----:B------:R-:W-:Y:S01]  /*56b60*/  LOP3.LUT R9, R10, 0x40, RZ, 0x3c, !PT ;  /* 0x000000400a097812 */ /* 0x000fe200078e3cff */
        /* <DEDUP_REMOVED lines=13> */
[----:B------:R1:W-:Y:S04]  /*56c40*/  STL [R1+0x5548], R10 ;  /* 0x0055480a01007387 */ /* 0x0003e80000100800 */
[----:B--2---:R-:W-:Y:S04]  /*56c50*/  STS.U16 [R9+0x5400], R4 ;  /* 0x0054000409007388 */ /* 0x004fe80000000400 */
[----:B0-----:R-:W2:Y:S04]  /*56c60*/  LDL.LU R21, [R1+0x7e0] ;  /* 0x0007e00001157983 */ /* 0x001ea80000300800 */
[----:B------:R-:W-:Y:S04]  /*56c70*/  STS.U16 [R9+0x5c00], R5 ;  /* 0x005c000509007388 */ /* 0x000fe80000000400 */
[----:B------:R-:W-:Y:S04]  /*56c80*/  STS.U16 [R9+0x6400], R0 ;  /* 0x0064000009007388 */ /* 0x000fe80000000400 */
[----:B------:R-:W-:Y:S04]  /*56c90*/  STS.U16 [R9+0x6c00], R18 ;  /* 0x006c001209007388 */ /* 0x000fe80000000400 */
[----:B------:R-:W-:Y:S04]  /*56ca0*/  STS.U16 [R9+0x7400], R22 ;  /* 0x0074001609007388 */ /* 0x000fe80000000400 */
[----:B-1----:R-:W2:Y:S04]  /*56cb0*/  LDL.LU R10, [R1+0x7c0] ;  /* 0x0007c000010a7983 */ /* 0x002ea80000300800 */
[----:B------:R-:W2:Y:S04]  /*56cc0*/  LDL.LU R20, [R1+0x7a0] ;  /* 0x0007a00001147983 */ /* 0x000ea80000300800 */
[----:B------:R-:W2:Y:S04]  /*56cd0*/  LDL.LU R14, [R1+0x780] ;  /* 0x00078000010e7983 */ /* 0x000ea80000300800 */
[----:B---3--:R-:W-:Y:S04]  /*56ce0*/  STS.U16 [R9+0x7c00], R6 ;  /* 0x007c000609007388 */ /* 0x008fe80000000400 */
[----:B------:R0:W-:Y:S04]  /*56cf0*/  STS.U16 [R9+0x8400], R23 ;  /* 0x0084001709007388 */ /* 0x0001e80000000400 */
[----:B----4-:R-:W-:Y:S04]  /*56d00*/  STS.U16 [R9+0x8c00], R17 ;  /* 0x008c001109007388 */ /* 0x010fe80000000400 */
[----:B0-----:R-:W3:Y:S04]  /*56d10*/  LDL.LU R23, [R1+0x760] ;  /* 0x0007600001177983 */ /* 0x001ee80000300800 */
[----:B------:R-:W-:Y:S04]  /*56d20*/  STS.U16 [R9+0x9400], R19 ;  /* 0x0094001309007388 */ /* 0x000fe80000000400 */
[----:B------:R0:W-:Y:S04]  /*56d30*/  STS.U16 [R9+0x9c00], R7 ;  /* 0x009c000709007388 */ /* 0x0001e80000000400 */
[----:B------:R1:W-:Y:S04]  /*56d40*/  STS.U16 [R9+0xa400], R16 ;  /* 0x00a4001009007388 */ /* 0x0003e80000000400 */
[----:B0-----:R-:W4:Y:S04]  /*56d50*/  LDL.LU R7, [R1+0x6e4] ;  /* 0x0006e40001077983 */ /* 0x001f280000300800 */
[----:B------:R-:W4:Y:S04]  /*56d60*/  LDL.LU R26, [R1+0x6c4] ;  /* 0x0006c400011a7983 */ /* 0x000f280000300800 */
[----:B------:R-:W4:Y:S04]  /*56d70*/  LDL.LU R6, [R1+0x684] ;  /* 0x0006840001067983 */ /* 0x000f280000300800 */
[----:B------:R-:W4:Y:S04]  /*56d80*/  LDL.LU R17, [R1+0x624] ;  /* 0x0006240001117983 */ /* 0x000f280000300800 */
[----:B------:R-:W4:Y:S04]  /*56d90*/  LDL.LU R19, [R1+0x5d4] ;  /* 0x0005d40001137983 */ /* 0x000f280000300800 */
[----:B-1----:R-:W4:Y:S04]  /*56da0*/  LDL.LU R16, [R1+0x5b4] ;  /* 0x0005b40001107983 */ /* 0x002f280000300800 */
        /* <DEDUP_REMOVED lines=19> */
[----:B------:R0:W-:Y:S04]  /*56ee0*/  STS.U16 [R9+0xb400], R10 ;  /* 0x00b4000a09007388 */ /* 0x0001e80000000400 */
[----:B------:R1:W-:Y:S04]  /*56ef0*/  STS.U16 [R9+0xbc00], R20 ;  /* 0x00bc001409007388 */ /* 0x0003e80000000400 */
[----:B------:R1:W-:Y:S04]  /*56f00*/  STS.U16 [R9+0xc400], R14 ;  /* 0x00c4000e09007388 */ /* 0x0003e80000000400 */
[----:B0-----:R-:W2:Y:S04]  /*56f10*/  LDL.LU R10, [R1+0x5548] ;  /* 0x00554800010a7983 */ /* 0x001ea80000300800 */
[----:B-1----:R-:W2:Y:S04]  /*56f20*/  LDL.LU R20, [R1+0x5544] ;  /* 0x0055440001147983 */ /* 0x002ea80000300800 */
[----:B------:R-:W2:Y:S04]  /*56f30*/  LDL.LU R14, [R1+0x5540] ;  /* 0x00554000010e7983 */ /* 0x000ea80000300800 */
[----:B---3--:R0:W-:Y:S04]  /*56f40*/  STS.U16 [R9+0xcc00], R23 ;  /* 0x00cc001709007388 */ /* 0x0081e80000000400 */
[----:B0-----:R-:W3:Y:S04]  /*56f50*/  LDL.LU R23, [R1+0x324] ;  /* 0x0003240001177983 */ /* 0x001ee80000300800 */
[----:B----4-:R0:W-:Y:S04]  /*56f60*/  STS.U16 [R9+0xd400], R7 ;  /* 0x00d4000709007388 */ /* 0x0101e80000000400 */
[----:B------:R1:W-:Y:S04]  /*56f70*/  STS.U16 [R9+0xdc00], R26 ;  /* 0x00dc001a09007388 */ /* 0x0003e80000000400 */
[----:B------:R4:W-:Y:S04]  /*56f80*/  STS.U16 [R9+0xe400], R6 ;  /* 0x00e4000609007388 */ /* 0x0009e80000000400 */
[----:B0-----:R-:W3:Y:S04]  /*56f90*/  LDL.LU R7, [R1+0x304] ;  /* 0x0003040001077983 */ /* 0x001ee80000300800 */
[----:B-1----:R-:W3:Y:S04]  /*56fa0*/  LDL.LU R26, [R1+0x553c] ;  /* 0x00553c00011a7983 */ /* 0x002ee80000300800 */
[----:B------:R0:W-:Y:S04]  /*56fb0*/  STS.U16 [R9+0xec00], R17 ;  /* 0x00ec001109007388 */ /* 0x0001e80000000400 */
[----:B----4-:R-:W4:Y:S04]  /*56fc0*/  LDL.LU R6, [R1+0x5538] ;  /* 0x0055380001067983 */ /* 0x010f280000300800 */
[----:B------:R1:W-:Y:S04]  /*56fd0*/  STS.U16 [R9+0xf400], R19 ;  /* 0x00f4001309007388 */ /* 0x0003e80000000400 */
[----:B0-----:R-:W4:Y:S04]  /*56fe0*/  LDL.LU R17, [R1+0x5534] ;  /* 0x0055340001117983 */ /* 0x001f280000300800 */
[----:B------:R0:W-:Y:S04]  /*56ff0*/  STS.U16 [R9+0xfc00], R16 ;  /* 0x00fc001009007388 */ /* 0x0001e80000000400 */
[----:B-1----:R-:W4:Y:S04]  /*57000*/  LDL.LU R19, [R1+0x5530] ;  /* 0x0055300001137983 */ /* 0x002f280000300800 */
[----:B------:R-:W-:Y:S04]  /*57010*/  STS.U16 [R9+0x10400], R3 ;  /* 0x0104000309007388 */ /* 0x000fe80000000400 */
[----:B0-----:R-:W4:Y:S04]  /*57020*/  LDL.LU R16, [R1+0x552c] ;  /* 0x00552c0001107983 */ /* 0x001f280000300800 */
[----:B------:R-:W-:Y:S04]  /*57030*/  STS.U16 [R9+0x10c00], R8 ;  /* 0x010c000809007388 */ /* 0x000fe80000000400 */
[----:B------:R-:W-:Y:S04]  /*57040*/  STS.U16 [R9+0x11400], R12 ;  /* 0x0114000c09007388 */ /* 0x000fe80000000400 */
[----:B------:R-:W-:Y:S04]  /*57050*/  STS.U16 [R9+0x11c00], R13 ;  /* 0x011c000d09007388 */ /* 0x000fe80000000400 */
[----:B------:R-:W-:Y:S04]  /*57060*/  STS.U16 [R9+0x12400], R11 ;  /* 0x0124000b09007388 */ /* 0x000fe80000000400 */
[----:B------:R0:W-:Y:S04]  /*57070*/  STS.U16 [R9+0x12c00], R22 ;  /* 0x012c001609007388 */ /* 0x0001e80000000400 */
[----:B0-----:R-:W4:Y:S04]  /*57080*/  LDL.LU R22, [R1+0x294] ;  /* 0x0002940001167983 */ /* 0x001f280000300800 */
[----:B------:R-:W4:Y:S04]  /*57090*/  LDL.LU R3, [R1+0xe4] ;  /* 0x0000e40001037983 */ /* 0x000f280000300800 */
[----:B------:R-:W4:Y:S04]  /*570a0*/  LDL.LU R8, [R1+0x48] ;  /* 0x0000480001087983 */ /* 0x000f280000300800 */
[----:B------:R-:W4:Y:S04]  /*570b0*/  LDL.LU R12, [R1+0x34] ;  /* 0x00003400010c7983 */ /* 0x000f280000300800 */
[----:B------:R0:W-:Y:S04]  /*570c0*/  STS.U16 [R9+0x13400], R2 ;  /* 0x0134000209007388 */ /* 0x0001e80000000400 */
[----:B------:R-:W4:Y:S04]  /*570d0*/  LDL.LU R13, [R1+0x20] ;  /* 0x00002000010d7983 */ /* 0x000f280000300800 */
[----:B------:R1:W-:Y:S04]  /*570e0*/  STS.U16 [R9+0x13c00], R15 ;  /* 0x013c000f09007388 */ /* 0x0003e80000000400 */
[----:B------:R0:W-:Y:S04]  /*570f0*/  STS.U16 [R9+0x14400], R24 ;  /* 0x0144001809007388 */ /* 0x0001e80000000400 */
[----:B------:R0:W-:Y:S04]  /*57100*/  STS.U16 [R9+0x14c00], R25 ;  /* 0x014c001909007388 */ /* 0x0001e80000000400 */
[----:B------:R-:W4:Y:S04]  /*57110*/  LDL.LU R11, [R1+0xc] ;  /* 0x00000c00010b7983 */ /* 0x000f280000300800 */
[----:B------:R0:W-:Y:S04]  /*57120*/  STS.U16 [R9+0x15400], R27 ;  /* 0x0154001b09007388 */ /* 0x0001e80000000400 */
[----:B------:R1:W-:Y:S04]  /*57130*/  STS.U16 [R9+0x15c00], R28 ;  /* 0x015c001c09007388 */ /* 0x0003e80000000400 */
[----:B------:R-:W-:Y:S04]  /*57140*/  STS.U16 [R9+0x16400], R29 ;  /* 0x0164001d09007388 */ /* 0x000fe80000000400 */
[----:B0-----:R-:W4:Y:S04]  /*57150*/  LDL.LU R2, [R1+0xe7c] ;  /* 0x000e7c0001027983 */ /* 0x001f280000300800 */
[----:B------:R-:W-:Y:S04]  /*57160*/  STS.U16 [R9+0x16c00], R4 ;  /* 0x016c000409007388 */ /* 0x000fe80000000400 */
[----:B-1----:R-:W4:Y:S04]  /*57170*/  LDL.LU R15, [R1+0xe5c] ;  /* 0x000e5c00010f7983 */ /* 0x002f280000300800 */
[----:B------:R-:W-:Y:S04]  /*57180*/  STS.U16 [R9+0x17400], R5 ;  /* 0x0174000509007388 */ /* 0x000fe80000000400 */
[----:B------:R-:W4:Y:S04]  /*57190*/  LDL.LU R24, [R1+0xe3c] ;  /* 0x000e3c0001187983 */ /* 0x000f280000300800 */
[----:B------:R0:W-:Y:S04]  /*571a0*/  STS.U16 [R9+0x17c00], R0 ;  /* 0x017c000009007388 */ /* 0x0001e80000000400 */
[----:B------:R-:W4:Y:S04]  /*571b0*/  LDL.LU R25, [R1+0xe1c] ;  /* 0x000e1c0001197983 */ /* 0x000f280000300800 */
[----:B--2---:R-:W-:Y:S04]  /*571c0*/  STS.U16 [R9+0x18400], R18 ;  /* 0x0184001209007388 */ /* 0x004fe80000000400 */
[----:B------:R-:W2:Y:S04]  /*571d0*/  LDL.LU R27, [R1+0xdfc] ;  /* 0x000dfc00011b7983 */ /* 0x000ea80000300800 */
[----:B------:R-:W-:Y:S04]  /*571e0*/  STS.U16 [R9+0x18c00], R21 ;  /* 0x018c001509007388 */ /* 0x000fe80000000400 */
[----:B------:R-:W2:Y:S04]  /*571f0*/  LDL.LU R28, [R1+0xddc] ;  /* 0x000ddc00011c7983 */ /* 0x000ea80000300800 */
[----:B0-----:R-:W2:Y:S04]  /*57200*/  LDL.LU R0, [R1+0xdbc] ;  /* 0x000dbc0001007983 */ /* 0x001ea80000300800 */
[----:B---3--:R0:W-:Y:S04]  /*57210*/  STS.U16 [R9+0x19400], R23 ;  /* 0x0194001709007388 */ /* 0x0081e80000000400 */
[----:B0-----:R-:W3:Y:S04]  /*57220*/  LDL.LU R23, [R1+0xd9c] ;  /* 0x000d9c0001177983 */ /* 0x001ee80000300800 */
[----:B------:R0:W-:Y:S04]  /*57230*/  STS.U16 [R9+0x19c00], R7 ;  /* 0x019c000709007388 */ /* 0x0001e80000000400 */
[----:B0-----:R-:W3:Y:S04]  /*57240*/  LDL.LU R7, [R1+0xd7c] ;  /* 0x000d7c0001077983 */ /* 0x001ee80000300800 */
[----:B----4-:R0:W-:Y:S04]  /*57250*/  STS.U16 [R9+0x1a400], R16 ;  /* 0x01a4001009007388 */ /* 0x0101e80000000400 */
[----:B0-----:R-:W4:Y:S04]  /*57260*/  LDL.LU R16, [R1+0xd5c] ;  /* 0x000d5c0001107983 */ /* 0x001f280000300800 */
[----:B------:R-:W4:Y:S04]  /*57270*/  LDL.LU R29, [R1+0xd3c] ;  /* 0x000d3c00011d7983 */ /* 0x000f280000300800 */
[----:B------:R-:W4:Y:S04]  /*57280*/  LDL.LU R4, [R1+0xd1c] ;  /* 0x000d1c0001047983 */ /* 0x000f280000300800 */
[----:B------:R-:W4:Y:S04]  /*57290*/  LDL.LU R5, [R1+0xcfc] ;  /* 0x000cfc0001057983 */ /* 0x000f280000300800 */
[----:B------:R-:W4:Y:S04]  /*572a0*/  LDL.LU R18, [R1+0xcdc] ;  /* 0x000cdc0001127983 */ /* 0x000f280000300800 */
[----:B------:R0:W-:Y:S04]  /*572b0*/  STS.U16 [R9+0x1ac00], R22 ;  /* 0x01ac001609007388 */ /* 0x0001e80000000400 */
[----:B------:R-:W-:Y:S04]  /*572c0*/  STS.U16 [R9+0x1b400], R19 ;  /* 0x01b4001309007388 */ /* 0x000fe80000000400 */
[----:B------:R-:W-:Y:S04]  /*572d0*/  STS.U16 [R9+0x1bc00], R17 ;  /* 0x01bc001109007388 */ /* 0x000fe80000000400 */
[----:B------:R-:W4:Y:S04]  /*572e0*/  LDL.LU R21, [R1+0xcbc] ;  /* 0x000cbc0001157983 */ /* 0x000f280000300800 */
[----:B------:R1:W-:Y:S04]  /*572f0*/  STS.U16 [R9+0x1c400], R6 ;  /* 0x01c4000609007388 */ /* 0x0003e80000000400 */
[----:B0-----:R-:W4:Y:S04]  /*57300*/  LDL.LU R22, [R1+0xc9c] ;  /* 0x000c9c0001167983 */ /* 0x001f280000300800 */
[----:B-1----:R-:W4:Y:S04]  /*57310*/  LDL.LU R6, [R1+0xc7c] ;  /* 0x000c7c0001067983 */ /* 0x002f280000300800 */
[----:B------:R-:W4:Y:S04]  /*57320*/  LDL.LU R17, [R1+0xc5c] ;  /* 0x000c5c0001117983 */ /* 0x000f280000300800 */
[----:B------:R-:W4:Y:S04]  /*57330*/  LDL.LU R19, [R1+0xa3c] ;  /* 0x000a3c0001137983 */ /* 0x000f280000300800 */
[----:B------:R-:W-:Y:S04]  /*57340*/  STS.U16 [R9+0x1cc00], R3 ;  /* 0x01cc000309007388 */ /* 0x000fe80000000400 */
[----:B------:R-:W-:Y:S04]  /*57350*/  STS.U16 [R9+0x1d400], R8 ;  /* 0x01d4000809007388 */ /* 0x000fe80000000400 */
[----:B------:R-:W-:Y:S04]  /*57360*/  STS.U16 [R9+0x1dc00], R12 ;  /* 0x01dc000c09007388 */ /* 0x000fe80000000400 */
[----:B------:R0:W-:Y:S04]  /*57370*/  STS.U16 [R9+0x1e400], R13 ;  /* 0x01e4000d09007388 */ /* 0x0001e80000000400 */
[----:B------:R-:W-:Y:S01]  /*57380*/  STS.U16 [R9+0x1ec00], R11 ;  /* 0x01ec000b09007388 */ /* 0x000fe20000000400 */
[----:B0-----:R-:W-:-:S03]  /*57390*/  LOP3.LUT R13, R10, 0x50, RZ, 0x3c, !PT ;  /* 0x000000500a0d7812 */ /* 0x001fc600078e3cff */
[----:B------:R-:W-:Y:S04]  /*573a0*/  STS.U16 [R9+0x1f400], R26 ;  /* 0x01f4001a09007388 */ /* 0x000fe80000000400 */
[----:B------:R-:W-:Y:S04]  /*573b0*/  STS.U16 [R9+0x1fc00], R14 ;  /* 0x01fc000e09007388 */ /* 0x000fe80000000400 */
[----:B------:R-:W-:Y:S04]  /*573c0*/  STS.U16 [R13+0x500], R2 ;  /* 0x000500020d007388 */ /* 0x000fe80000000400 */
[----:B------:R-:W-:Y:S04]  /*573d0*/  STS.U16 [R13+0xd00], R15 ;  /* 0x000d000f0d007388 */ /* 0x000fe80000000400 */
[----:B------:R-:W-:Y:S04]  /*573e0*/  STS.U16 [R13+0x1500], R24 ;  /* 0x001500180d007388 */ /* 0x000fe80000000400 */
[----:B------:R-:W-:Y:S04]  /*573f0*/  STS.U16 [R13+0x1d00], R25 ;  /* 0x001d00190d007388 */ /* 0x000fe80000000400 */
[----:B--2---:R-:W-:Y:S04]  /*57400*/  STS.U16 [R13+0x2500], R27 ;  /* 0x0025001b0d007388 */ /* 0x004fe80000000400 */
[----:B------:R-:W-:Y:S04]  /*57410*/  STS.U16 [R13+0x2d00], R28 ;  /* 0x002d001c0d007388 */ /* 0x000fe80000000400 */
[----:B------:R0:W-:Y:S04]  /*57420*/  STS.U16 [R13+0x3500], R0 ;  /* 0x003500000d007388 */ /* 0x0001e80000000400 */
[----:B0-----:R-:W2:Y:S04]  /*57430*/  LDL.LU R0, [R1+0x81c] ;  /* 0x00081c0001007983 */ /* 0x001ea80000300800 */
[----:B---3--:R0:W-:Y:S04]  /*57440*/  STS.U16 [R13+0x3d00], R23 ;  /* 0x003d00170d007388 */ /* 0x0081e80000000400 */
[----:B0-----:R-:W3:Y:S04]  /*57450*/  LDL.LU R23, [R1+0x7fc] ;  /* 0x0007fc0001177983 */ /* 0x001ee80000300800 */
[----:B------:R0:W-:Y:S04]  /*57460*/  STS.U16 [R13+0x4500], R7 ;  /* 0x004500070d007388 */ /* 0x0001e80000000400 */
[----:B0-----:R-:W3:Y:S04]  /*57470*/  LDL.LU R7, [R1+0x7dc] ;  /* 0x0007dc0001077983 */ /* 0x001ee80000300800 */
[----:B----4-:R0:W-:Y:S04]  /*57480*/  STS.U16 [R13+0x4d00], R16 ;  /* 0x004d00100d007388 */ /* 0x0101e80000000400 */
[----:B------:R1:W-:Y:S04]  /*57490*/  STS.U16 [R13+0x5500], R29 ;  /* 0x0055001d0d007388 */ /* 0x0003e80000000400 */
[----:B------:R-:W-:Y:S04]  /*574a0*/  STS.U16 [R13+0x5d00], R4 ;  /* 0x005d00040d007388 */ /* 0x000fe80000000400 */
[----:B0-----:R-:W4:Y:S04]  /*574b0*/  LDL.LU R16, [R1+0x7bc] ;  /* 0x0007bc0001107983 */ /* 0x001f280000300800 */
[----:B------:R-:W4:Y:S04]  /*574c0*/  LDL.LU R9, [R1+0x79c] ;  /* 0x00079c0001097983 */ /* 0x000f280000300800 */
[----:B------:R-:W4:Y:S04]  /*574d0*/  LDL.LU R25, [R1+0x77c] ;  /* 0x00077c0001197983 */ /* 0x000f280000300800 */
        /* <DEDUP_REMOVED lines=32> */
[----:B------:R0:W-:Y:S04]  /*576e0*/  STS.U16 [R13+0xad00], R7 ;  /* 0x00ad00070d007388 */ /* 0x0001e80000000400 */
[----:B0-----:R-:W3:Y:S04]  /*576f0*/  LDL.LU R7, [R1+0x360] ;  /* 0x0003600001077983 */ /* 0x001ee80000300800 */
[----:B----4-:R0:W-:Y:S04]  /*57700*/  STS.U16 [R13+0xb500], R16 ;  /* 0x00b500100d007388 */ /* 0x0101e80000000400 */
[----:B------:R1:W-:Y:S04]  /*57710*/  STS.U16 [R13+0xbd00], R9 ;  /* 0x00bd00090d007388 */ /* 0x0003e80000000400 */
[----:B------:R4:W-:Y:S04]  /*57720*/  STS.U16 [R13+0xc500], R25 ;  /* 0x00c500190d007388 */ /* 0x0009e80000000400 */
[----:B0-----:R-:W3:Y:S04]  /*57730*/  LDL.LU R16, [R1+0x340] ;  /* 0x0003400001107983 */ /* 0x001ee80000300800 */
[----:B-1----:R-:W3:Y:S04]  /*57740*/  LDL.LU R9, [R1+0x5528] ;  /* 0x0055280001097983 */ /* 0x002ee80000300800 */
[----:B----4-:R-:W4:Y:S04]  /*57750*/  LDL.LU R25, [R1+0x5524] ;  /* 0x0055240001197983 */ /* 0x010f280000300800 */
[----:B------:R0:W-:Y:S04]  /*57760*/  STS.U16 [R13+0xcd00], R29 ;  /* 0x00cd001d0d007388 */ /* 0x0001e80000000400 */
[----:B------:R1:W-:Y:S04]  /*57770*/  STS.U16 [R13+0xd500], R5 ;  /* 0x00d500050d007388 */ /* 0x0003e80000000400 */
[----:B------:R1:W-:Y:S04]  /*57780*/  STS.U16 [R13+0xdd00], R18 ;  /* 0x00dd00120d007388 */ /* 0x0003e80000000400 */
[----:B0-----:R-:W4:Y:S04]  /*57790*/  LDL.LU R29, [R1+0x5520] ;  /* 0x00552000011d7983 */ /* 0x001f280000300800 */
[----:B-1----:R-:W4:Y:S04]  /*577a0*/  LDL.LU R5, [R1+0x551c] ;  /* 0x00551c0001057983 */ /* 0x002f280000300800 */
[----:B------:R-:W4:Y:S04]  /*577b0*/  LDL.LU R18, [R1+0x5518] ;  /* 0x0055180001127983 */ /* 0x000f280000300800 */
        /* <DEDUP_REMOVED lines=8> */
[----:B0-----:R-:W4:Y:S04]  /*57840*/  LDL.LU R17, [R1+0x5508] ;  /* 0x0055080001117983 */ /* 0x001f280000300800 */
[----:B-1----:R-:W4:Y:S04]  /*57850*/  LDL.LU R19, [R1+0x5504] ;  /* 0x0055040001137983 */ /* 0x002f280000300800 */
[----:B------:R-:W-:Y:S04]  /*57860*/  STS.U16 [R13+0x10d00], R14 ;  /* 0x010d000e0d007388 */ /* 0x000fe80000000400 */
[----:B------:R0:W-:Y:S04]  /*57870*/  STS.U16 [R13+0x11500], R26 ;  /* 0x0115001a0d007388 */ /* 0x0001e80000000400 */
[----:B------:R1:W-:Y:S04]  /*57880*/  STS.U16 [R13+0x11d00], R3 ;  /* 0x011d00030d007388 */ /* 0x0003e80000000400 */
[----:B------:R1:W-:Y:S04]  /*57890*/  STS.U16 [R13+0x12500], R8 ;  /* 0x012500080d007388 */ /* 0x0003e80000000400 */
[----:B0-----:R-:W4:Y:S04]  /*578a0*/  LDL.LU R26, [R1+0x290] ;  /* 0x00029000011a7983 */ /* 0x001f280000300800 */
[----:B-1----:R-:W4:Y:S04]  /*578b0*/  LDL.LU R3, [R1+0x270] ;  /* 0x0002700001037983 */ /* 0x002f280000300800 */
[----:B------:R0:W-:Y:S04]  /*578c0*/  STS.U16 [R13+0x12d00], R12 ;  /* 0x012d000c0d007388 */ /* 0x0001e80000000400 */
[----:B------:R-:W4:Y:S04]  /*578d0*/  LDL.LU R8, [R1+0x130] ;  /* 0x0001300001087983 */ /* 0x000f280000300800 */
[----:B0-----:R-:W4:Y:S04]  /*578e0*/  LDL.LU R12, [R1+0xf8] ;  /* 0x0000f800010c7983 */ /* 0x001f280000300800 */
[----:B------:R0:W-:Y:S04]  /*578f0*/  STS.U16 [R13+0x13500], R10 ;  /* 0x0135000a0d007388 */ /* 0x0001e80000000400 */
[----:B------:R1:W-:Y:S04]  /*57900*/  STS.U16 [R13+0x13d00], R11 ;  /* 0x013d000b0d007388 */ /* 0x0003e80000000400 */
[----:B------:R1:W-:Y:S04]  /*57910*/  STS.U16 [R13+0x14500], R2 ;  /* 0x014500020d007388 */ /* 0x0003e80000000400 */
[----:B------:R1:W-:Y:S04]  /*57920*/  STS.U16 [R13+0x14d00], R15 ;  /* 0x014d000f0d007388 */ /* 0x0003e80000000400 */
[----:B0-----:R-:W4:Y:S04]  /*57930*/  LDL.LU R10, [R1+0xe78] ;  /* 0x000e7800010a7983 */ /* 0x001f280000300800 */
[----:B------:R0:W-:Y:S04]  /*57940*/  STS.U16 [R13+0x15500], R24 ;  /* 0x015500180d007388 */ /* 0x0001e80000000400 */
[----:B-1----:R-:W4:Y:S04]  /*57950*/  LDL.LU R11, [R1+0xe58] ;  /* 0x000e5800010b7983 */ /* 0x002f280000300800 */
[----:B------:R1:W-:Y:S04]  /*57960*/  STS.U16 [R13+0x15d00], R27 ;  /* 0x015d001b0d007388 */ /* 0x0003e80000000400 */
[----:B------:R-:W4:Y:S04]  /*57970*/  LDL.LU R2, [R1+0xe38] ;  /* 0x000e380001027983 */ /* 0x000f280000300800 */
[----:B------:R0:W-:Y:S04]  /*57980*/  STS.U16 [R13+0x16500], R28 ;  /* 0x0165001c0d007388 */ /* 0x0001e80000000400 */
[----:B------:R-:W4:Y:S04]  /*57990*/  LDL.LU R15, [R1+0xe18] ;  /* 0x000e1800010f7983 */ /* 0x000f280000300800 */
[----:B--2---:R2:W-:Y:S04]  /*579a0*/  STS.U16 [R13+0x16d00], R4 ;  /* 0x016d00040d007388 */ /* 0x0045e80000000400 */
[----:B0-----:R-:W4:Y:S04]  /*579b0*/  LDL.LU R24, [R1+0xdf8] ;  /* 0x000df80001187983 */ /* 0x001f280000300800 */
[----:B------:R0:W-:Y:S04]  /*579c0*/  STS.U16 [R13+0x17500], R0 ;  /* 0x017500000d007388 */ /* 0x0001e80000000400 */
[----:B-1----:R-:W4:Y:S04]  /*579d0*/  LDL.LU R27, [R1+0xdd8] ;  /* 0x000dd800011b7983 */ /* 0x002f280000300800 */
[----:B------:R-:W4:Y:S04]  /*579e0*/  LDL.LU R28, [R1+0xdb8] ;  /* 0x000db800011c7983 */ /* 0x000f280000300800 */
[----:B--2---:R-:W2:Y:S04]  /*579f0*/  LDL.LU R4, [R1+0xd98] ;  /* 0x000d980001047983 */ /* 0x004ea80000300800 */
[----:B0-----:R-:W2:Y:S04]  /*57a00*/  LDL.LU R0, [R1+0xd78] ;  /* 0x000d780001007983 */ /* 0x001ea80000300800 */
[----:B---3--:R0:W-:Y:S04]  /*57a10*/  STS.U16 [R13+0x17d00], R23 ;  /* 0x017d00170d007388 */ /* 0x0081e80000000400 */
[----:B0-----:R-:W3:Y:S04]  /*57a20*/  LDL.LU R23, [R1+0xd58] ;  /* 0x000d580001177983 */ /* 0x001ee80000300800 */
[----:B------:R0:W-:Y:S04]  /*57a30*/  STS.U16 [R13+0x18500], R7 ;  /* 0x018500070d007388 */ /* 0x0001e80000000400 */
[----:B0-----:R-:W3:Y:S04]  /*57a40*/  LDL.LU R7, [R1+0xd38] ;  /* 0x000d380001077983 */ /* 0x001ee80000300800 */
[----:B------:R0:W-:Y:S04]  /*57a50*/  STS.U16 [R13+0x18d00], R16 ;  /* 0x018d00100d007388 */ /* 0x0001e80000000400 */
[----:B0-----:R-:W3:Y:S04]  /*57a60*/  LDL.LU R16, [R1+0xd18] ;  /* 0x000d180001107983 */ /* 0x001ee80000300800 */
[----:B----4-:R-:W-:Y:S04]  /*57a70*/  STS.U16 [R13+0x19500], R19 ;  /* 0x019500130d007388 */ /* 0x010fe80000000400 */
[----:B------:R-:W-:Y:S04]  /*57a80*/  STS.U16 [R13+0x19d00], R17 ;  /* 0x019d00110d007388 */ /* 0x000fe80000000400 */
[----:B------:R0:W-:Y:S04]  /*57a90*/  STS.U16 [R13+0x1a500], R6 ;  /* 0x01a500060d007388 */ /* 0x0001e80000000400 */
[----:B0-----:R-:W4:Y:S04]  /*57aa0*/  LDL.LU R6, [R1+0xcf8] ;  /* 0x000cf80001067983 */ /* 0x001f280000300800 */
[----:B------:R-:W4:Y:S04]  /*57ab0*/  LDL.LU R17, [R1+0xcd8] ;  /* 0x000cd80001117983 */ /* 0x000f280000300800 */
[----:B------:R-:W4:Y:S04]  /*57ac0*/  LDL.LU R19, [R1+0xcb8] ;  /* 0x000cb80001137983 */ /* 0x000f280000300800 */
        /* <DEDUP_REMOVED lines=16> */
[----:B------:R-:W-:Y:S04]  /*57bd0*/  STS.U16 [R18+0x2600], R24 ;  /* 0x0026001812007388 */ /* 0x000fe80000000400 */
[----:B-1----:R-:W4:Y:S04]  /*57be0*/  LDL.LU R5, [R1+0xc98] ;  /* 0x000c980001057983 */ /* 0x002f280000300800 */
[----:B------:R-:W-:Y:S04]  /*57bf0*/  STS.U16 [R18+0x2e00], R27 ;  /* 0x002e001b12007388 */ /* 0x000fe80000000400 */
[----:B------:R-:W-:Y:S04]  /*57c00*/  STS.U16 [R18+0x3600], R28 ;  /* 0x0036001c12007388 */ /* 0x000fe80000000400 */
[----:B------:R-:W4:Y:S04]  /*57c10*/  LDL.LU R21, [R1+0xc78] ;  /* 0x000c780001157983 */ /* 0x000f280000300800 */
[----:B--2---:R-:W-:Y:S04]  /*57c20*/  STS.U16 [R18+0x3e00], R4 ;  /* 0x003e000412007388 */ /* 0x004fe80000000400 */
[----:B------:R-:W2:Y:S04]  /*57c30*/  LDL.LU R22, [R1+0xc58] ;  /* 0x000c580001167983 */ /* 0x000ea80000300800 */
[----:B------:R-:W-:Y:S04]  /*57c40*/  STS.U16 [R18+0x4600], R0 ;  /* 0x0046000012007388 */ /* 0x000fe80000000400 */
[----:B------:R0:W-:Y:S04]  /*57c50*/  STL [R1+0x5500], R20 ;  /* 0x0055001401007387 */ /* 0x0001e80000100800 */
[----:B0-----:R-:W2:Y:S04]  /*57c60*/  LDL.LU R20, [R1+0xa38] ;  /* 0x000a380001147983 */ /* 0x001ea80000300800 */
[----:B------:R-:W2:Y:S04]  /*57c70*/  LDL.LU R10, [R1+0x818] ;  /* 0x00081800010a7983 */ /* 0x000ea80000300800 */
[----:B------:R-:W2:Y:S04]  /*57c80*/  LDL.LU R24, [R1+0x7f8] ;  /* 0x0007f80001187983 */ /* 0x000ea80000300800 */
[----:B---3--:R-:W-:Y:S04]  /*57c90*/  STS.U16 [R18+0x4e00], R23 ;  /* 0x004e001712007388 */ /* 0x008fe80000000400 */
[----:B------:R-:W-:Y:S04]  /*57ca0*/  STS.U16 [R18+0x5600], R7 ;  /* 0x0056000712007388 */ /* 0x000fe80000000400 */
[----:B------:R-:W-:Y:S04]  /*57cb0*/  STS.U16 [R18+0x5e00], R16 ;  /* 0x005e001012007388 */ /* 0x000fe80000000400 */
[----:B----4-:R0:W-:Y:S04]  /*57cc0*/  STS.U16 [R18+0x6600], R6 ;  /* 0x0066000612007388 */ /* 0x0101e80000000400 */
[----:B------:R1:W-:Y:S04]  /*57cd0*/  STS.U16 [R18+0x6e00], R17 ;  /* 0x006e001112007388 */ /* 0x0003e80000000400 */
[----:B------:R3:W-:Y:S04]  /*57ce0*/  STS.U16 [R18+0x7600], R19 ;  /* 0x0076001312007388 */ /* 0x0007e80000000400 */
[----:B0-----:R-:W4:Y:S04]  /*57cf0*/  LDL.LU R6, [R1+0x7d8] ;  /* 0x0007d80001067983 */ /* 0x001f280000300800 */
[----:B-1----:R-:W4:Y:S04]  /*57d00*/  LDL.LU R17, [R1+0x7b8] ;  /* 0x0007b80001117983 */ /* 0x002f280000300800 */
[----:B---3--:R-:W3:Y:S04]  /*57d10*/  LDL.LU R19, [R1+0x798] ;  /* 0x0007980001137983 */ /* 0x008ee80000300800 */
        /* <DEDUP_REMOVED lines=22> */
[----:B--2---:R0:W-:Y:S04]  /*57e80*/  STS.U16 [R18+0x8e00], R22 ;  /* 0x008e001612007388 */ /* 0x0041e80000000400 */
[----:B-1----:R-:W2:Y:S04]  /*57e90*/  LDL.LU R21, [R1+0x3dc] ;  /* 0x0003dc0001157983 */ /* 0x002ea80000300800 */
[----:B------:R1:W-:Y:S04]  /*57ea0*/  STS.U16 [R18+0x9600], R20 ;  /* 0x0096001412007388 */ /* 0x0003e80000000400 */
[----:B0-----:R-:W2:Y:S04]  /*57eb0*/  LDL.LU R22, [R1+0x3bc] ;  /* 0x0003bc0001167983 */ /* 0x001ea80000300800 */
[----:B------:R0:W-:Y:S04]  /*57ec0*/  STS.U16 [R18+0x9e00], R10 ;  /* 0x009e000a12007388 */ /* 0x0001e80000000400 */
[----:B-1----:R-:W2:Y:S04]  /*57ed0*/  LDL.LU R20, [R1+0x5500] ;  /* 0x0055000001147983 */ /* 0x002ea80000300800 */
[----:B------:R1:W-:Y:S04]  /*57ee0*/  STS.U16 [R18+0xa600], R24 ;  /* 0x00a6001812007388 */ /* 0x0003e80000000400 */
[----:B0-----:R-:W2:Y:S04]  /*57ef0*/  LDL.LU R10, [R1+0x54fc] ;  /* 0x0054fc00010a7983 */ /* 0x001ea80000300800 */
[----:B-1----:R-:W2:Y:S04]  /*57f00*/  LDL.LU R24, [R1+0x54f8] ;  /* 0x0054f80001187983 */ /* 0x002ea80000300800 */
[----:B----4-:R0:W-:Y:S04]  /*57f10*/  STS.U16 [R18+0xae00], R6 ;  /* 0x00ae000612007388 */ /* 0x0101e80000000400 */
[----:B------:R1:W-:Y:S04]  /*57f20*/  STS.U16 [R18+0xb600], R17 ;  /* 0x00b6001112007388 */ /* 0x0003e80000000400 */
[----:B---3--:R3:W-:Y:S04]  /*57f30*/  STS.U16 [R18+0xbe00], R19 ;  /* 0x00be001312007388 */ /* 0x0087e80000000400 */
[----:B0-----:R-:W4:Y:S04]  /*57f40*/  LDL.LU R6, [R1+0x54f4] ;  /* 0x0054f40001067983 */ /* 0x001f280000300800 */
[----:B-1----:R-:W4:Y:S04]  /*57f50*/  LDL.LU R17, [R1+0x54f0] ;  /* 0x0054f00001117983 */ /* 0x002f280000300800 */
[----:B---3--:R-:W3:Y:S04]  /*57f60*/  LDL.LU R19, [R1+0x54ec] ;  /* 0x0054ec0001137983 */ /* 0x008ee80000300800 */
[----:B------:R0:W-:Y:S04]  /*57f70*/  STS.U16 [R18+0xc600], R23 ;  /* 0x00c6001712007388 */ /* 0x0001e80000000400 */
[----:B------:R1:W-:Y:S04]  /*57f80*/  STS.U16 [R18+0xce00], R7 ;  /* 0x00ce000712007388 */ /* 0x0003e80000000400 */
[----:B------:R1:W-:Y:S04]  /*57f90*/  STS.U16 [R18+0xd600], R16 ;  /* 0x00d6001012007388 */ /* 0x0003e80000000400 */
[----:B0-----:R-:W3:Y:S04]  /*57fa0*/  LDL.LU R23, [R1+0x39c] ;  /* 0x00039c0001177983 */ /* 0x001ee80000300800 */
[----:B-1----:R-:W4:Y:S04]  /*57fb0*/  LDL.LU R7, [R1+0x37c] ;  /* 0x00037c0001077983 */ /* 0x002f280000300800 */
[----:B------:R-:W4:Y:S04]  /*57fc0*/  LDL.LU R16, [R1+0x35c] ;  /* 0x00035c0001107983 */ /* 0x000f280000300800 */
        /* <DEDUP_REMOVED lines=14> */
[----:B0-----:R-:W4:Y:S04]  /*580b0*/  LDL.LU R28, [R1+0x2ac] ;  /* 0x0002ac00011c7983 */ /* 0x001f280000300800 */
[----:B------:R-:W-:Y:S04]  /*580c0*/  STS.U16 [R18+0x14e00], R4 ;  /* 0x014e000412007388 */ /* 0x000fe80000000400 */
[----:B------:R-:W-:Y:S04]  /*580d0*/  STS.U16 [R18+0x15600], R0 ;  /* 0x0156000012007388 */ /* 0x000fe80000000400 */
[----:B------:R-:W4:Y:S04]  /*580e0*/  LDL.LU R9, [R1+0x28c] ;  /* 0x00028c0001097983 */ /* 0x000f280000300800 */
[----:B------:R-:W-:Y:S04]  /*580f0*/  STS.U16 [R18+0x15e00], R5 ;  /* 0x015e000512007388 */ /* 0x000fe80000000400 */
[----:B------:R-:W4:Y:S04]  /*58100*/  LDL.LU R25, [R1+0x26c] ;  /* 0x00026c0001197983 */ /* 0x000f280000300800 */
[----:B--2---:R-:W-:Y:S04]  /*58110*/  STS.U16 [R18+0x16600], R21 ;  /* 0x0166001512007388 */ /* 0x004fe80000000400 */
[----:B------:R-:W2:Y:S04]  /*58120*/  LDL.LU R29, [R1+0x12c] ;  /* 0x00012c00011d7983 */ /* 0x000ea80000300800 */
[----:B------:R-:W-:Y:S04]  /*58130*/  STS.U16 [R18+0x16e00], R22 ;  /* 0x016e001612007388 */ /* 0x000fe80000000400 */
[----:B------:R-:W2:Y:S04]  /*58140*/  LDL.LU R14, [R1+0xf4] ;  /* 0x0000f400010e7983 */ /* 0x000ea80000300800 */
[----:B------:R-:W2:Y:S04]  /*58150*/  LDL.LU R26, [R1+0xdc] ;  /* 0x0000dc00011a7983 */ /* 0x000ea80000300800 */
[----:B------:R-:W2:Y:S04]  /*58160*/  LDL.LU R3, [R1+0x40] ;  /* 0x0000400001037983 */ /* 0x000ea80000300800 */
[----:B------:R-:W2:Y:S04]  /*58170*/  LDL.LU R8, [R1+0x2c] ;  /* 0x00002c0001087983 */ /* 0x000ea80000300800 */
[----:B------:R-:W2:Y:S04]  /*58180*/  LDL.LU R12, [R1+0x18] ;  /* 0x00001800010c7983 */ /* 0x000ea80000300800 */
[----:B---3--:R-:W-:Y:S04]  /*58190*/  STS.U16 [R18+0x17600], R23 ;  /* 0x0176001712007388 */ /* 0x008fe80000000400 */
[----:B----4-:R-:W-:Y:S04]  /*581a0*/  STS.U16 [R18+0x17e00], R7 ;  /* 0x017e000712007388 */ /* 0x010fe80000000400 */
[----:B------:R-:W-:Y:S04]  /*581b0*/  STS.U16 [R18+0x18600], R16 ;  /* 0x0186001012007388 */ /* 0x000fe80000000400 */
[----:B------:R0:W-:Y:S04]  /*581c0*/  STS.U16 [R18+0x18e00], R19 ;  /* 0x018e001312007388 */ /* 0x0001e80000000400 */
[----:B0-----:R-:W3:Y:S04]  /*581d0*/  LDL.LU R19, [R1+0xe74] ;  /* 0x000e740001137983 */ /* 0x001ee80000300800 */
        /* <DEDUP_REMOVED lines=11> */
[----:B------:R-:W-:Y:S04]  /*58290*/  STS.U16 [R18+0x19600], R17 ;  /* 0x0196001112007388 */ /* 0x000fe80000000400 */
[----:B------:R-:W3:Y:S04]  /*582a0*/  LDL.LU R7, [R1+0xcf4] ;  /* 0x000cf40001077983 */ /* 0x000ee80000300800 */
[----:B------:R0:W-:Y:S04]  /*582b0*/  STS.U16 [R18+0x19e00], R6 ;  /* 0x019e000612007388 */ /* 0x0001e80000000400 */
[----:B------:R-:W3:Y:S04]  /*582c0*/  LDL.LU R16, [R1+0xcd4] ;  /* 0x000cd40001107983 */ /* 0x000ee80000300800 */
[----:B------:R1:W-:Y:S04]  /*582d0*/  STS.U16 [R18+0x1a600], R28 ;  /* 0x01a6001c12007388 */ /* 0x0003e80000000400 */
[----:B0-----:R-:W3:Y:S04]  /*582e0*/  LDL.LU R6, [R1+0xcb4] ;  /* 0x000cb40001067983 */ /* 0x001ee80000300800 */
[----:B------:R-:W3:Y:S04]  /*582f0*/  LDL.LU R17, [R1+0xc94] ;  /* 0x000c940001117983 */ /* 0x000ee80000300800 */
[----:B-1----:R-:W3:Y:S04]  /*58300*/  LDL.LU R28, [R1+0x54e8] ;  /* 0x0054e800011c7983 */ /* 0x002ee80000300800 */
[----:B------:R-:W-:Y:S04]  /*58310*/  STS.U16 [R18+0x1ae00], R9 ;  /* 0x01ae000912007388 */ /* 0x000fe80000000400 */
[----:B------:R-:W-:Y:S04]  /*58320*/  STS.U16 [R18+0x1b600], R25 ;  /* 0x01b6001912007388 */ /* 0x000fe80000000400 */
[----:B--2---:R-:W-:Y:S01]  /*58330*/  STS.U16 [R18+0x1be00], R29 ;  /* 0x01be001d12007388 */ /* 0x004fe20000000400 */
[----:B------:R-:W-:-:S03]  /*58340*/  LOP3.LUT R20, R20, 0x70, RZ, 0x3c, !PT ;  /* 0x0000007014147812 */ /* 0x000fc600078e3cff */
[----:B------:R-:W-:Y:S04]  /*58350*/  STS.U16 [R18+0x1c600], R14 ;  /* 0x01c6000e12007388 */ /* 0x000fe80000000400 */
[----:B------:R-:W-:Y:S04]  /*58360*/  STS.U16 [R18+0x1ce00], R26 ;  /* 0x01ce001a12007388 */ /* 0x000fe80000000400 */
[----:B------:R-:W-:Y:S04]  /*58370*/  STS.U16 [R18+0x1d600], R3 ;  /* 0x01d6000312007388 */ /* 0x000fe80000000400 */
[----:B------:R-:W-:Y:S04]  /*58380*/  STS.U16 [R18+0x1de00], R8 ;  /* 0x01de000812007388 */ /* 0x000fe80000000400 */
[----:B------:R-:W-:Y:S04]  /*58390*/  STS.U16 [R18+0x1e600], R12 ;  /* 0x01e6000c12007388 */ /* 0x000fe80000000400 */
[----:B---3--:R-:W-:Y:S04]  /*583a0*/  STS.U16 [R18+0x1ee00], R28 ;  /* 0x01ee001c12007388 */ /* 0x008fe80000000400 */
[----:B------:R-:W-:Y:S04]  /*583b0*/  STS.U16 [R18+0x1f600], R24 ;  /* 0x01f6001812007388 */ /* 0x000fe80000000400 */
[----:B------:R0:W-:Y:S04]  /*583c0*/  STS.U16 [R18+0x1fe00], R10 ;  /* 0x01fe000a12007388 */ /* 0x0001e80000000400 */
[----:B------:R1:W-:Y:S04]  /*583d0*/  STS.U16 [R20+0x700], R19 ;  /* 0x0007001314007388 */ /* 0x0003e80000000400 */
[----:B0-----:R-:W2:Y:S04]  /*583e0*/  LDL.LU R18, [R1+0xc74] ;  /* 0x000c740001127983 */ /* 0x001ea80000300800 */
[----:B-1----:R-:W3:Y:S04]  /*583f0*/  LDL.LU R19, [R1+0xc54] ;  /* 0x000c540001137983 */ /* 0x002ee80000300800 */
[----:B------:R-:W2:Y:S04]  /*58400*/  LDL.LU R8, [R1+0x814] ;  /* 0x0008140001087983 */ /* 0x000ea80000300800 */
[----:B----4-:R-:W-:Y:S04]  /*58410*/  STS.U16 [R20+0xf00], R13 ;  /* 0x000f000d14007388 */ /* 0x010fe80000000400 */
[----:B------:R-:W-:Y:S04]  /*58420*/  STS.U16 [R20+0x1700], R11 ;  /* 0x0017000b14007388 */ /* 0x000fe80000000400 */
[----:B------:R-:W-:Y:S04]  /*58430*/  STS.U16 [R20+0x1f00], R2 ;  /* 0x001f000214007388 */ /* 0x000fe80000000400 */
[----:B------:R-:W-:Y:S04]  /*58440*/  STS.U16 [R20+0x2700], R15 ;  /* 0x0027000f14007388 */ /* 0x000fe80000000400 */
[----:B------:R-:W-:Y:S04]  /*58450*/  STS.U16 [R20+0x2f00], R27 ;  /* 0x002f001b14007388 */ /* 0x000fe80000000400 */
[----:B------:R-:W-:Y:S04]  /*58460*/  STS.U16 [R20+0x3700], R4 ;  /* 0x0037000414007388 */ /* 0x000fe80000000400 */
[----:B--2---:R0:W-:Y:S04]  /*58470*/  STL [R1+0x54e4], R8 ;  /* 0x0054e40801007387 */ /* 0x0041e80000100800 */
[----:B0-----:R-:W2:Y:S04]  /*58480*/  LDL.LU R8, [R1+0xa34] ;  /* 0x000a340001087983 */ /* 0x001ea80000300800 */
        /* <DEDUP_REMOVED lines=16> */
[----:B------:R-:W4:Y:S04]  /*58590*/  LDL.LU R13, [R1+0x5fc] ;  /* 0x0005fc00010d7983 */ /* 0x000f280000300800 */
[----:B------:R-:W4:Y:S04]  /*585a0*/  LDL.LU R11, [R1+0x5c8] ;  /* 0x0005c800010b7983 */ /* 0x000f280000300800 */
[----:B------:R1:W-:Y:S04]  /*585b0*/  STS.U16 [R20+0x7700], R6 ;  /* 0x0077000614007388 */ /* 0x0003e80000000400 */
[----:B0-----:R-:W4:Y:S04]  /*585c0*/  LDL.LU R16, [R1+0x5a8] ;  /* 0x0005a80001107983 */ /* 0x001f280000300800 */
[----:B------:R0:W-:Y:S04]  /*585d0*/  STS.U16 [R20+0x7f00], R17 ;  /* 0x007f001114007388 */ /* 0x0001e80000000400 */
[----:B-1----:R-:W4:Y:S04]  /*585e0*/  LDL.LU R6, [R1+0x588] ;  /* 0x0005880001067983 */ /* 0x002f280000300800 */
[----:B------:R1:W-:Y:S04]  /*585f0*/  STS.U16 [R20+0x8700], R18 ;  /* 0x0087001214007388 */ /* 0x0003e80000000400 */
[----:B0-----:R-:W4:Y:S04]  /*58600*/  LDL.LU R17, [R1+0x568] ;  /* 0x0005680001117983 */ /* 0x001f280000300800 */
[----:B---3--:R0:W-:Y:S04]  /*58610*/  STS.U16 [R20+0x8f00], R19 ;  /* 0x008f001314007388 */ /* 0x0081e80000000400 */
        /* <DEDUP_REMOVED lines=16> */
[----:B----4-:R1:W-:Y:S04]  /*58720*/  STS.U16 [R20+0xa700], R15 ;  /* 0x00a7000f14007388 */ /* 0x0103e80000000400 */
[----:B------:R2:W-:Y:S04]  /*58730*/  STS.U16 [R20+0xaf00], R27 ;  /* 0x00af001b14007388 */ /* 0x0005e80000000400 */
[----:B0-----:R-:W4:Y:S04]  /*58740*/  LDL.LU R8, [R1+0x54e0] ;  /* 0x0054e00001087983 */ /* 0x001f280000300800 */
[----:B-1----:R-:W4:Y:S04]  /*58750*/  LDL.LU R15, [R1+0x54dc] ;  /* 0x0054dc00010f7983 */ /* 0x002f280000300800 */
[----:B--2---:R-:W2:Y:S04]  /*58760*/  LDL.LU R27, [R1+0x54d8] ;  /* 0x0054d800011b7983 */ /* 0x004ea80000300800 */
[----:B------:R0:W-:Y:S04]  /*58770*/  STS.U16 [R20+0xb700], R4 ;  /* 0x00b7000414007388 */ /* 0x0001e80000000400 */
[----:B------:R1:W-:Y:S04]  /*58780*/  STS.U16 [R20+0xbf00], R0 ;  /* 0x00bf000014007388 */ /* 0x0003e80000000400 */
[----:B------:R3:W-:Y:S04]  /*58790*/  STS.U16 [R20+0xc700], R5 ;  /* 0x00c7000514007388 */ /* 0x0007e80000000400 */
[----:B0-----:R-:W2:Y:S04]  /*587a0*/  LDL.LU R4, [R1+0x54d4] ;  /* 0x0054d40001047983 */ /* 0x001ea80000300800 */
[----:B-1----:R-:W2:Y:S04]  /*587b0*/  LDL.LU R0, [R1+0x54d0] ;  /* 0x0054d00001007983 */ /* 0x002ea80000300800 */
[----:B---3--:R-:W3:Y:S04]  /*587c0*/  LDL.LU R5, [R1+0x54cc] ;  /* 0x0054cc0001057983 */ /* 0x008ee80000300800 */
[----:B------:R0:W-:Y:S04]  /*587d0*/  STS.U16 [R20+0xcf00], R21 ;  /* 0x00cf001514007388 */ /* 0x0001e80000000400 */
[----:B------:R1:W-:Y:S04]  /*587e0*/  STS.U16 [R20+0xd700], R22 ;  /* 0x00d7001614007388 */ /* 0x0003e80000000400 */
[----:B------:R1:W-:Y:S04]  /*587f0*/  STS.U16 [R20+0xdf00], R23 ;  /* 0x00df001714007388 */ /* 0x0003e80000000400 */
[----:B0-----:R-:W2:Y:S04]  /*58800*/  LDL.LU R21, [R1+0x54c8] ;  /* 0x0054c80001157983 */ /* 0x001ea80000300800 */
[----:B-1----:R-:W2:Y:S04]  /*58810*/  LDL.LU R22, [R1+0x54c4] ;  /* 0x0054c40001167983 */ /* 0x002ea80000300800 */
[----:B------:R-:W2:Y:S04]  /*58820*/  LDL.LU R23, [R1+0x54c0] ;  /* 0x0054c00001177983 */ /* 0x000ea80000300800 */
        /* <DEDUP_REMOVED lines=14> */
[----:B0-----:R-:W2:Y:S04]  /*58910*/  LDL.LU R18, [R1+0x54ac] ;  /* 0x0054ac0001127983 */ /* 0x001ea80000300800 */
[----:B-1----:R-:W2:Y:S04]  /*58920*/  LDL.LU R19, [R1+0x54a8] ;  /* 0x0054a80001137983 */ /* 0x002ea80000300800 */
        /* <DEDUP_REMOVED lines=11> */
[----:B0-----:R-:W0:Y:S04]  /*589e0*/  S2R R3, SR_TID.X ;  /* 0x0000000000037919 */ /* 0x001e280000002100 */
[----:B--2---:R-:W-:Y:S04]  /*589f0*/  STS.U16 [R20+0x17f00], R19 ;  /* 0x017f001314007388 */ /* 0x004fe80000000400 */
[----:B------:R-:W-:Y:S04]  /*58a00*/  STS.U16 [R20+0x18700], R18 ;  /* 0x0187001214007388 */ /* 0x000fe80000000400 */
[----:B------:R-:W-:Y:S04]  /*58a10*/  STS.U16 [R20+0x18f00], R17 ;  /* 0x018f001114007388 */ /* 0x000fe80000000400 */
[----:B------:R1:W-:Y:S04]  /*58a20*/  STS.U16 [R20+0x19700], R6 ;  /* 0x0197000614007388 */ /* 0x0003e80000000400 */
[----:B-1----:R-:W2:Y:S04]  /*58a30*/  LDL.LU R6, [R1+0x698] ;  /* 0x0006980001067983 */ /* 0x002ea80000300800 */
[----:B------:R-:W2:Y:S04]  /*58a40*/  LDL.LU R2, [R1+0x694] ;  /* 0x0006940001027983 */ /* 0x000ea80000300800 */
[----:B------:R1:W-:Y:S04]  /*58a50*/  STS.U16 [R20+0x19f00], R16 ;  /* 0x019f001014007388 */ /* 0x0003e80000000400 */
[----:B------:R-:W-:Y:S04]  /*58a60*/  STS.U16 [R20+0x1a700], R7 ;  /* 0x01a7000714007388 */ /* 0x000fe80000000400 */
[----:B------:R-:W-:Y:S04]  /*58a70*/  STS.U16 [R20+0x1af00], R13 ;  /* 0x01af000d14007388 */ /* 0x000fe80000000400 */
[----:B------:R-:W-:Y:S04]  /*58a80*/  STS.U16 [R20+0x1b700], R11 ;  /* 0x01b7000b14007388 */ /* 0x000fe80000000400 */
[----:B------:R-:W-:Y:S04]  /*58a90*/  STS.U16 [R20+0x1bf00], R23 ;  /* 0x01bf001714007388 */ /* 0x000fe80000000400 */
[----:B------:R-:W-:Y:S04]  /*58aa0*/  STS.U16 [R20+0x1c700], R22 ;  /* 0x01c7001614007388 */ /* 0x000fe80000000400 */
[----:B------:R-:W-:Y:S04]  /*58ab0*/  STS.U16 [R20+0x1cf00], R21 ;  /* 0x01cf001514007388 */ /* 0x000fe80000000400 */
[----:B---3--:R3:W-:Y:S04]  /*58ac0*/  STS.U16 [R20+0x1d700], R5 ;  /* 0x01d7000514007388 */ /* 0x0087e80000000400 */
[----:B-1----:R-:W2:Y:S04]  /*58ad0*/  LDL.LU R16, [R1+0x67c] ;  /* 0x00067c0001107983 */ /* 0x002ea80000300800 */
[----:B---3--:R-:W1:Y:S04]  /*58ae0*/  S2R R5, SR_TID.X ;  /* 0x0000000000057919 */ /* 0x008e680000002100 */
[----:B------:R0:W-:Y:S04]  /*58af0*/  STS.U16 [R20+0x1df00], R0 ;  /* 0x01df000014007388 */ /* 0x0001e80000000400 */
[----:B------:R-:W3:Y:S04]  /*58b00*/  LDL.LU R17, [R1+0x678] ;  /* 0x0006780001117983 */ /* 0x000ee80000300800 */
[----:B------:R-:W3:Y:S01]  /*58b10*/  LDL.LU R18, [R1+0x668] ;  /* 0x0006680001127983 */ /* 0x000ee20000300800 */
[----:B0-----:R-:W-:-:S03]  /*58b20*/  IMAD.SHL.U32 R0, R3, 0x4, RZ ;  /* 0x0000000403007824 */ /* 0x001fc600078e00ff */
[----:B------:R-:W3:Y:S04]  /*58b30*/  LDL.LU R19, [R1+0x660] ;  /* 0x0006600001137983 */ /* 0x000ee80000300800 */
[----:B------:R-:W3:Y:S01]  /*58b40*/  LDL.LU R7, [R1+0x650] ;  /* 0x0006500001077983 */ /* 0x000ee20000300800 */
[----:B------:R-:W-:-:S03]  /*58b50*/  LOP3.LUT R10, R0, 0x7c, RZ, 0xc0, !PT ;  /* 0x0000007c000a7812 */ /* 0x000fc600078ec0ff */
[----:B------:R-:W3:Y:S01]  /*58b60*/  LDL.LU R23, [R1+0x54a4] ;  /* 0x0054a40001177983 */ /* 0x000ee20000300800 */
[----:B-1----:R-:W-:-:S03]  /*58b70*/  LOP3.LUT R5, R5, 0x1c, RZ, 0xc0, !PT ;  /* 0x0000001c05057812 */ /* 0x002fc600078ec0ff */
[----:B------:R0:W-:Y:S04]  /*58b80*/  STS.U16 [R20+0x1e700], R4 ;  /* 0x01e7000414007388 */ /* 0x0001e80000000400 */
[----:B------:R-:W3:Y:S04]  /*58b90*/  LDL.LU R22, [R1+0x54a0] ;  /* 0x0054a00001167983 */ /* 0x000ee80000300800 */
[----:B------:R-:W-:Y:S01]  /*58ba0*/  STS.U16 [R20+0x1ef00], R27 ;  /* 0x01ef001b14007388 */ /* 0x000fe20000000400 */
[----:B------:R-:W-:-:S03]  /*58bb0*/  LEA R10, R5, R10, 0x6 ;  /* 0x0000000a050a7211 */ /* 0x000fc600078e30ff */
[----:B------:R-:W3:Y:S04]  /*58bc0*/  LDL.LU R21, [R1+0x549c] ;  /* 0x00549c0001157983 */ /* 0x000ee80000300800 */
[----:B----4-:R-:W-:Y:S04]  /*58bd0*/  STS.U16 [R20+0x1f700], R15 ;  /* 0x01f7000f14007388 */ /* 0x010fe80000000400 */
[----:B0-----:R-:W4:Y:S04]  /*58be0*/  LDL.LU R4, [R1+0x648] ;  /* 0x0006480001047983 */ /* 0x001f280000300800 */
[----:B------:R0:W-:Y:S04]  /*58bf0*/  STS.U16 [R20+0x1ff00], R8 ;  /* 0x01ff000814007388 */ /* 0x0001e80000000400 */
[----:B0-----:R-:W4:Y:S04]  /*58c00*/  LDL.LU R20, [R1+0x638] ;  /* 0x0006380001147983 */ /* 0x001f280000300800 */
[----:B------:R-:W4:Y:S04]  /*58c10*/  LDL.LU R8, [R1+0x634] ;  /* 0x0006340001087983 */ /* 0x000f280000300800 */
[----:B------:R-:W4:Y:S01]  /*58c20*/  LDL.LU R5, [R1+0x620] ;  /* 0x0006200001057983 */ /* 0x000f220000300800 */
[----:B------:R-:W-:-:S04]  /*58c30*/  LOP3.LUT R24, R3, 0x60, RZ, 0xc0, !PT ;  /* 0x0000006003187812 */ /* 0x000fc800078ec0ff */
[----:B------:R-:W-:-:S04]  /*58c40*/  SHF.R.U32.HI R24, RZ, 0x1, R24 ;  /* 0x00000001ff187819 */ /* 0x000fc80000011618 */
[----:B------:R-:W-:-:S05]  /*58c50*/  LOP3.LUT R10, R10, R24, RZ, 0x3c, !PT ;  /* 0x000000180a0a7212 */ /* 0x000fca00078e3cff */
[----:B--2---:R0:W-:Y:S04]  /*58c60*/  STS [R10+0x30000], R6 ;  /* 0x030000060a007388 */ /* 0x0041e80000000800 */
        /* <DEDUP_REMOVED lines=11> */
[----:B------:R0:W-:Y:S04]  /*58d20*/  STS [R10+0x30800], R2 ;  /* 0x030800020a007388 */ /* 0x0001e80000000800 */
[----:B------:R-:W2:Y:S04]  /*58d30*/  LDL.LU R13, [R1+0x644] ;  /* 0x00064400010d7983 */ /* 0x000ea80000300800 */
[----:B0-----:R-:W2:Y:S04]  /*58d40*/  LDL.LU R2, [R1+0x640] ;  /* 0x0006400001027983 */ /* 0x001ea80000300800 */
[----:B------:R-:W-:Y:S04]  /*58d50*/  STS [R10+0x30080], R16 ;  /* 0x030080100a007388 */ /* 0x000fe80000000800 */
[----:B---3--:R-:W-:Y:S04]  /*58d60*/  STS [R10+0x30880], R17 ;  /* 0x030880110a007388 */ /* 0x008fe80000000800 */
[----:B------:R-:W-:Y:S04]  /*58d70*/  STS [R10+0x31000], R18 ;  /* 0x031000120a007388 */ /* 0x000fe80000000800 */
[----:B------:R-:W-:Y:S04]  /*58d80*/  STS [R10+0x31800], R19 ;  /* 0x031800130a007388 */ /* 0x000fe80000000800 */
[----:B------:R0:W-:Y:S04]  /*58d90*/  STS [R10+0x31080], R7 ;  /* 0x031080070a007388 */ /* 0x0001e80000000800 */
[----:B----4-:R-:W-:Y:S04]  /*58da0*/  STS [R10+0x31880], R4 ;  /* 0x031880040a007388 */ /* 0x010fe80000000800 */
[----:B0-----:R-:W4:Y:S04]  /*58db0*/  LDL.LU R7, [R1+0x5e0] ;  /* 0x0005e00001077983 */ /* 0x001f280000300800 */
[----:B------:R-:W4:Y:S04]  /*58dc0*/  LDL.LU R11, [R1+0x62c] ;  /* 0x00062c00010b7983 */ /* 0x000f280000300800 */
[----:B------:R-:W4:Y:S04]  /*58dd0*/  LDL.LU R16, [R1+0x628] ;  /* 0x0006280001107983 */ /* 0x000f280000300800 */
[----:B------:R-:W-:Y:S04]  /*58de0*/  STS [R10+0x32000], R20 ;  /* 0x032000140a007388 */ /* 0x000fe80000000800 */
[----:B------:R-:W-:Y:S04]  /*58df0*/  STS [R10+0x32800], R8 ;  /* 0x032800080a007388 */ /* 0x000fe80000000800 */
[----:B------:R0:W-:Y:S04]  /*58e00*/  STS [R10+0x32080], R5 ;  /* 0x032080050a007388 */ /* 0x0001e80000000800 */
[----:B------:R-:W4:Y:S04]  /*58e10*/  LDL.LU R17, [R1+0x618] ;  /* 0x0006180001117983 */ /* 0x000f280000300800 */
[----:B------:R-:W4:Y:S04]  /*58e20*/  LDL.LU R18, [R1+0x610] ;  /* 0x0006100001127983 */ /* 0x000f280000300800 */
[----:B0-----:R-:W0:Y:S04]  /*58e30*/  S2R R5, SR_TID.X ;  /* 0x0000000000057919 */ /* 0x001e280000002100 */
[----:B------:R-:W4:Y:S01]  /*58e40*/  LDL.LU R19, [R1+0x600] ;  /* 0x0006000001137983 */ /* 0x000f220000300800 */
[----:B------:R-:W-:-:S03]  /*58e50*/  LOP3.LUT R0, R0, 0x7c, RZ, 0xc0, !PT ;  /* 0x0000007c00007812 */ /* 0x000fc600078ec0ff */
[----:B------:R-:W4:Y:S04]  /*58e60*/  LDL.LU R4, [R1+0x5f8] ;  /* 0x0005f80001047983 */ /* 0x000f280000300800 */
[----:B------:R-:W4:Y:S04]  /*58e70*/  LDL.LU R20, [R1+0x5498] ;  /* 0x0054980001147983 */ /* 0x000f280000300800 */
[----:B--2---:R1:W-:Y:S04]  /*58e80*/  STS [R10+0x32880], R6 ;  /* 0x032880060a007388 */ /* 0x0043e80000000800 */
[----:B------:R2:W-:Y:S04]  /*58e90*/  STS [R10+0x33000], R15 ;  /* 0x0330000f0a007388 */ /* 0x0005e80000000800 */
[----:B-1----:R-:W3:Y:S01]  /*58ea0*/  LDL.LU R6, [R1+0x5e4] ;  /* 0x0005e40001067983 */ /* 0x002ee20000300800 */
[----:B--2---:R-:W-:-:S02]  /*58eb0*/  LOP3.LUT R15, R3, 0x1c, RZ, 0xc0, !PT ;  /* 0x0000001c030f7812 */ /* 0x004fc400078ec0ff */
[----:B0-----:R-:W-:Y:S02]  /*58ec0*/  LOP3.LUT R3, R5, 0x60, RZ, 0xc0, !PT ;  /* 0x0000006005037812 */ /* 0x001fe400078ec0ff */
[----:B------:R-:W-:Y:S02]  /*58ed0*/  LEA R0, R15, R0, 0x6 ;  /* 0x000000000f007211 */ /* 0x000fe400078e30ff */
[----:B------:R-:W-:-:S04]  /*58ee0*/  SHF.R.U32.HI R3, RZ, 0x1, R3 ;  /* 0x00000001ff037819 */ /* 0x000fc80000011603 */
[----:B------:R-:W-:Y:S01]  /*58ef0*/  LOP3.LUT R0, R0, R3, RZ, 0x3c, !PT ;  /* 0x0000000300007212 */ /* 0x000fe200078e3cff */
[----:B------:R-:W-:Y:S03]  /*58f00*/  STS [R10+0x33800], R27 ;  /* 0x0338001b0a007388 */ /* 0x000fe60000000800 */
[----:B------:R-:W-:Y:S01]  /*58f10*/  LOP3.LUT R0, R0, 0x40, RZ, 0x3c, !PT ;  /* 0x0000004000007812 */ /* 0x000fe200078e3cff */
[----:B------:R-:W-:Y:S04]  /*58f20*/  STS [R10+0x33080], R24 ;  /* 0x033080180a007388 */ /* 0x000fe80000000800 */
        /* <DEDUP_REMOVED lines=8> */
[----:B------:R0:W-:Y:S04]  /*58fb0*/  STS [R0+0x31880], R2 ;  /* 0x0318800200007388 */ /* 0x0001e80000000800 */
[----:B0-----:R-:W2:Y:S04]  /*58fc0*/  LDL R2, [R1+0x6fc] ;  /* 0x0006fc0001027983 */ /* 0x001ea80000100800 */
[----:B----4-:R-:W-:Y:S04]  /*58fd0*/  STS [R0+0x32000], R11 ;  /* 0x0320000b00007388 */ /* 0x010fe80000000800 */
[----:B------:R-:W-:Y:S04]  /*58fe0*/  STS [R0+0x32800], R16 ;  /* 0x0328001000007388 */ /* 0x000fe80000000800 */
[----:B------:R-:W-:Y:S04]  /*58ff0*/  STS [R0+0x32080], R17 ;  /* 0x0320801100007388 */ /* 0x000fe80000000800 */
[----:B------:R-:W-:Y:S04]  /*59000*/  STS [R0+0x32880], R18 ;  /* 0x0328801200007388 */ /* 0x000fe80000000800 */
[----:B------:R-:W-:Y:S04]  /*59010*/  STS [R0+0x33000], R19 ;  /* 0x0330001300007388 */ /* 0x000fe80000000800 */
[----:B------:R-:W-:Y:S01]  /*59020*/  STS [R0+0x33800], R4 ;  /* 0x0338000400007388 */ /* 0x000fe20000000800 */
[C---:B------:R-:W-:Y:S01]  /*59030*/  LOP3.LUT R12, R5.reuse, 0x7, RZ, 0xc0, !PT ;  /* 0x00000007050c7812 */ /* 0x040fe200078ec0ff */
[----:B------:R-:W-:-:S03]  /*59040*/  IMAD.SHL.U32 R13, R5, 0x100, RZ ;  /* 0x00000100050d7824 */ /* 0x000fc600078e00ff */
[----:B------:R-:W-:-:S04]  /*59050*/  SHF.L.U32 R12, R12, 0x4, RZ ;  /* 0x000000040c0c7819 */ /* 0x000fc800000006ff */
[----:B------:R-:W-:-:S04]  /*59060*/  LOP3.LUT R12, R12, 0xf00, R13, 0xf8, !PT ;  /* 0x00000f000c0c7812 */ /* 0x000fc800078ef80d */
[----:B------:R-:W-:Y:S01]  /*59070*/  LOP3.LUT R12, R12, 0x10, R5, 0x78, !PT ;  /* 0x000000100c0c7812 */ /* 0x000fe200078e7805 */
[----:B---3--:R-:W-:Y:S04]  /*59080*/  STS [R0+0x33080], R6 ;  /* 0x0330800600007388 */ /* 0x008fe80000000800 */
[----:B------:R-:W-:Y:S04]  /*59090*/  STS [R0+0x33880], R7 ;  /* 0x0338800700007388 */ /* 0x000fe80000000800 */
[----:B------:R-:W-:Y:S06]  /*590a0*/  BAR.SYNC.DEFER_BLOCKING 0x0 ;  /* 0x0000000000007b1d */ /* 0x000fec0000010000 */
[----:B------:R-:W-:Y:S04]  /*590b0*/  LDSM.16.M88.4 R8, [R12+0x30000] ;  /* 0x030000000c08783b */ /* 0x000fe80000000200 */
[----:B------:R-:W-:Y:S04]  /*590c0*/  LDSM.16.M88.4 R12, [R12+0x31000] ;  /* 0x031000000c0c783b */ /* 0x000fe80000000200 */
[----:B--2---:R-:W0:Y:S04]  /*590d0*/  LDSM.16.M88.4 R24, [R2+0x4000] ;  /* 0x004000000218783b */ /* 0x004e280000000200 */
[----:B------:R-:W1:Y:S04]  /*590e0*/  LDSM.16.M88.4 R16, [R2] ;  /* 0x000000000210783b */ /* 0x000e680000000200 */
[----:B------:R-:W-:Y:S04]  /*590f0*/  LDSM.16.M88.4 R4, [R2+0x2000] ;  /* 0x002000000204783b */ /* 0x000fe80000000200 */
[----:B0-----:R-:W-:Y:S04]  /*59100*/  STL.64 [R1+0x20], R24 ;  /* 0x0000201801007387 */ /* 0x001fe80000100a00 */
[----:B------:R-:W-:Y:S04]  /*59110*/  STL.64 [R1+0x28], R26 ;  /* 0x0000281a01007387 */ /* 0x000fe80000100a00 */
[----:B------:R-:W0:Y:S04]  /*59120*/  LDSM.16.M88.4 R24, [R2+0x6000] ;  /* 0x006000000218783b */ /* 0x000e280000000200 */
[----:B-1----:R-:W-:Y:S04]  /*59130*/  STL.64 [R1+0x40], R16 ;  /* 0x0000401001007387 */ /* 0x002fe80000100a00 */
[----:B------:R-:W-:Y:S04]  /*59140*/  STL.64 [R1+0x48], R18 ;  /* 0x0000481201007387 */ /* 0x000fe80000100a00 */
[----:B0-----:R-:W-:Y:S04]  /*59150*/  STL.64 [R1+0x10], R24 ;  /* 0x0000101801007387 */ /* 0x001fe80000100a00 */
[----:B------:R-:W-:Y:S04]  /*59160*/  STL.64 [R1+0x18], R26 ;  /* 0x0000181a01007387 */ /* 0x000fe80000100a00 */
[----:B------:R-:W0:Y:S04]  /*59170*/  LDSM.16.M88.4 R24, [R2+0x8000] ;  /* 0x008000000218783b */ /* 0x000e280000000200 */
[----:B0-----:R-:W-:Y:S01]  /*59180*/  STL.64 [R1], R24 ;  /* 0x0000001801007387 */ /* 0x001fe20000100a00 */
[----:B------:R-:W-:Y:S01]  /*59190*/  MOV R3, R24 ;  /* 0x0000001800037202 */ /* 0x000fe20000000f00 */
[----:B------:R-:W-:-:S02]  /*591a0*/  IMAD.MOV.U32 R0, RZ, RZ, R25 ;  /* 0x000000ffff007224 */ /* 0x000fc400078e0019 */
[----:B------:R-:W-:Y:S04]  /*591b0*/  STL.64 [R1+0x8], R26 ;  /* 0x0000081a01007387 */ /* 0x000fe80000100a00 */
[----:B------:R-:W0:Y:S04]  /*591c0*/  LDSM.16.M88.4 R24, [R2+0xa000] ;  /* 0x00a000000218783b */ /* 0x000e280000000200 */
[----:B------:R-:W-:Y:S04]  /*591d0*/  STL.64 [R1+0x30], R4 ;  /* 0x0000300401007387 */ /* 0x000fe80000100a00 */
[----:B------:R-:W-:Y:S04]  /*591e0*/  STL.64 [R1+0x38], R6 ;  /* 0x0000380601007387 */ /* 0x000fe80000100a00 */
[----:B0-----:R-:W-:Y:S04]  /*591f0*/  STL [R1+0x5124], R26 ;  /* 0x0051241a01007387 */ /* 0x001fe80000100800 */
[----:B------:R-:W-:Y:S04]  /*59200*/  STL [R1+0x5120], R27 ;  /* 0x0051201b01007387 */ /* 0x000fe80000100800 */
[----:B------:R-:W-:Y:S04]  /*59210*/  STL.64 [R1+0x5448], R24 ;  /* 0x0054481801007387 */ /* 0x000fe80000100a00 */
[----:B------:R-:W0:Y:S04]  /*59220*/  LDSM.16.M88.4 R24, [R2+0xc000] ;  /* 0x00c000000218783b */ /* 0x000e280000000200 */
[----:B0-----:R-:W-:Y:S04]  /*59230*/  STL.64 [R1+0x50], R24 ;  /* 0x0000501801007387 */ /* 0x001fe80000100a00 */
        /* <DEDUP_REMOVED lines=25> */
[----:B------:R-:W0:Y:S01]  /*593d0*/  LDSM.16.M88.4 R24, [R2+0x1e000] ;  /* 0x01e000000218783b */ /* 0x000e220000000200 */
[----:B------:R-:W-:Y:S01]  /*593e0*/  MOV R29, R16 ;  /* 0x00000010001d7202 */ /* 0x000fe20000000f00 */
[----:B------:R-:W-:-:S02]  /*593f0*/  IMAD.MOV.U32 R28, RZ, RZ, R17 ;  /* 0x000000ffff1c7224 */ /* 0x000fc400078e0011 */
[----:B0-----:R-:W-:Y:S04]  /*59400*/  STL.64 [R1+0xd0], R24 ;  /* 0x0000d01801007387 */ /* 0x001fe80000100a00 */
[----:B------:R-:W-:Y:S04]  /*59410*/  STL.64 [R1+0xd8], R26 ;  /* 0x0000d81a01007387 */ /* 0x000fe80000100a00 */
[----:B------:R-:W-:Y:S04]  /*59420*/  STL [R1+0x5394], R12 ;  /* 0x0053940c01007387 */ /* 0x000fe80000100800 */
[----:B------:R-:W-:Y:S04]  /*59430*/  STL [R1+0x5390], R13 ;  /* 0x0053900d01007387 */ /* 0x000fe80000100800 */
[----:B------:R-:W-:Y:S04]  /*59440*/  STL [R1+0x538c], R14 ;  /* 0x00538c0e01007387 */ /* 0x000fe80000100800 */
[----:B------:R0:W-:Y:S02]  /*59450*/  STL [R1+0x5388], R15 ;  /* 0x0053880f01007387 */ /* 0x0001e40000100800 */
[----:B0-----:R-:W-:Y:S01]  /*59460*/  HMMA.16816.F32.BF16 R12, R8, R16, R20 ;  /* 0x00000010080c723c */ /* 0x001fe20000041814 */
[----:B------:R-:W-:-:S02]  /*59470*/  MOV R2, R25 ;  /* 0x0000001900027202 */ /* 0x000fc40000000f00 */
[----:B------:R-:W-:Y:S02]  /*59480*/  MOV R24, R3 ;  /* 0x0000000300187202 */ /* 0x000fe40000000f00 */
[----:B------:R-:W-:Y:S11]  /*59490*/  MOV R25, R0 ;  /* 0x0000000000197202 */ /* 0x000ff60000000f00 */
[----:B------:R-:W-:Y:S07]  /*594a0*/  @!UPT UIADD3 URZ, URZ, URZ, URZ ;  /* 0x0000003f3f3ff290 */ /* 0x000fee000fffe03f */
[----:B------:R-:W-:Y:S04]  /*594b0*/  STL.64 [R1+0x440], R12 ;  /* 0x0004400c01007387 */ /* 0x000fe80000100a00 */
[----:B------:R-:W-:Y:S04]  /*594c0*/  STL.64 [R1+0x448], R14 ;  /* 0x0004480e01007387 */ /* 0x000fe80000100a00 */
[----:B------:R-:W2:Y:S04]  /*594d0*/  LDL.LU.64 R18, [R1+0x5490] ;  /* 0x0054900001127983 */ /* 0x000ea80000300a00 */
[----:B------:R-:W3:Y:S04]  /*594e0*/  LDL.LU.64 R16, [R1+0x5488] ;  /* 0x0054880001107983 */ /* 0x000ee80000300a00 */
[----:B------:R0:W-:Y:S04]  /*594f0*/  STL.64 [R1+0x5460], R24 ;  /* 0x0054601801007387 */ /* 0x0001e80000100a00 */
[----:B0-----:R-:W4:Y:S04]  /*59500*/  LDL.64 R24, [R1+0x10] ;  /* 0x0000100001187983 */ /* 0x001f280000100a00 */
[----:B----4-:R0:W-:Y:S04]  /*59510*/  STL.64 [R1+0x5468], R24 ;  /* 0x0054681801007387 */ /* 0x0101e80000100a00 */
[----:B------:R-:W4:Y:S01]  /*59520*/  LDL.64 R20, [R1+0x50] ;  /* 0x0000500001147983 */ /* 0x000f220000100a00 */
[----:B---3--:R-:W-:Y:S01]  /*59530*/  IMAD.MOV.U32 R22, RZ, RZ, R17 ;  /* 0x000000ffff167224 */ /* 0x008fe200078e0011 */
[----:B------:R-:W-:-:S02]  /*59540*/  MOV R23, R16 ;  /* 0x0000001000177202 */ /* 0x000fc40000000f00 */
[----:B0-----:R-:W3:Y:S04]  /*59550*/  LDL.64 R24, [R1+0x20] ;  /* 0x0000200001187983 */ /* 0x001ee80000100a00 */
[----:B----4-:R0:W-:Y:S04]  /*59560*/  STL.64 [R1+0x5440], R20 ;  /* 0x0054401401007387 */ /* 0x0101e80000100a00 */
[----:B0-----:R-:W4:Y:S04]  /*59570*/  LDL.LU R20, [R1+0x80] ;  /* 0x0000800001147983 */ /* 0x001f280000300800 */
[----:B------:R-:W4:Y:S04]  /*59580*/  LDL.LU R21, [R1+0x84] ;  /* 0x0000840001157983 */ /* 0x000f280000300800 */
[----:B------:R-:W2:Y:S04]  /*59590*/  LDL.LU R17, [R1+0x5484] ;  /* 0x0054840001117983 */ /* 0x000ea80000300800 */
[----:B------:R-:W2:Y:S04]  /*595a0*/  LDL.LU R16, [R1+0x5480] ;  /* 0x0054800001107983 */ /* 0x000ea80000300800 */
[----:B------:R-:W-:Y:S01]  /*595b0*/  STL.64 [R1+0x5458], R22 ;  /* 0x0054581601007387 */ /* 0x000fe20000100a00 */
[----:B------:R-:W-:Y:S01]  /*595c0*/  MOV R3, R4 ;  /* 0x0000000400037202 */ /* 0x000fe20000000f00 */
[----:B------:R-:W-:Y:S01]  /*595d0*/  IMAD.MOV.U32 R0, RZ, RZ, R5 ;  /* 0x000000ffff007224 */ /* 0x000fe200078e0005 */
[----:B--2---:R-:W-:Y:S01]  /*595e0*/  HMMA.16816.F32.BF16 R12, R8, R4, R16 ;  /* 0x00000004080c723c */ /* 0x004fe20000041810 */
[----:B----4-:R0:W-:Y:S04]  /*595f0*/  STL.64 [R1+0x5450], R20 ;  /* 0x0054501401007387 */ /* 0x0101e80000100a00 */
[----:B0-----:R-:W2:Y:S04]  /*59600*/  LDL.LU R20, [R1+0x70] ;  /* 0x0000700001147983 */ /* 0x001ea80000300800 */
[----:B------:R-:W2:Y:S04]  /*59610*/  LDL.LU R21, [R1+0x74] ;  /* 0x0000740001157983 */ /* 0x000ea80000300800 */
[----:B------:R-:W2:Y:S04]  /*59620*/  LDL.LU R22, [R1+0x78] ;  /* 0x0000780001167983 */ /* 0x000ea80000300800 */
[----:B------:R-:W2:Y:S04]  /*59630*/  LDL.LU R23, [R1+0x7c] ;  /* 0x00007c0001177983 */ /* 0x000ea80000300800 */
[----:B------:R-:W-:Y:S04]  /*59640*/  STL [R1+0x539c], R28 ;  /* 0x00539c1c01007387 */ /* 0x000fe80000100800 */
[----:B------:R-:W-:Y:S04]  /*59650*/  STL [R1+0x5398], R29 ;  /* 0x0053981d01007387 */ /* 0x000fe80000100800 */
[----:B------:R-:W-:Y:S04]  /*59660*/  STL.64 [R1+0x430], R12 ;  /* 0x0004300c01007387 */ /* 0x000fe80000100a00 */
[----:B------:R3:W-:Y:S04]  /*59670*/  STL.64 [R1+0x438], R14 ;  /* 0x0004380e01007387 */ /* 0x0007e80000100a00 */
[----:B------:R-:W4:Y:S04]  /*59680*/  LDL.LU.64 R6, [R1+0x5478] ;  /* 0x0054780001067983 */ /* 0x000f280000300a00 */
[----:B------:R-:W4:Y:S04]  /*59690*/  LDL.LU.64 R4, [R1+0x5470] ;  /* 0x0054700001047983 */ /* 0x000f280000300a00 */
[----:B------:R-:W-:Y:S04]  /*596a0*/  STL [R1+0x53a4], R0 ;  /* 0x0053a40001007387 */ /* 0x000fe80000100800 */
[----:B------:R-:W-:Y:S04]  /*596b0*/  STL [R1+0x53a0], R3 ;  /* 0x0053a00301007387 */ /* 0x000fe80000100800 */
[----:B------:R-:W2:Y:S01]  /*596c0*/  LDL R17, [R1+0x750] ;  /* 0x0007500001117983 */ /* 0x000ea20000100800 */
[----:B---3--:R-:W-:-:S02]  /*596d0*/  MOV R15, R25 ;  /* 0x00000019000f7202 */ /* 0x008fc40000000f00 */
[----:B------:R-:W-:Y:S01]  /*596e0*/  MOV R14, R24 ;  /* 0x00000018000e7202 */ /* 0x000fe20000000f00 */
[C---:B----4-:R-:W-:Y:S01]  /*596f0*/  HMMA.16816.F32.BF16 R4, R8.reuse, R24, R4 ;  /* 0x000000180804723c */ /* 0x050fe20000041804 */
[----:B--2---:R0:W-:Y:S04]  /*59700*/  STL [R1+0x5438], R17 ;  /* 0x0054381101007387 */ /* 0x0041e80000100800 */
[----:B------:R-:W2:Y:S04]  /*59710*/  LDL.LU R16, [R1+0xa0] ;  /* 0x0000a00001107983 */ /* 0x000ea80000300800 */
[----:B0-----:R-:W2:Y:S04]  /*59720*/  LDL.LU R17, [R1+0xa4] ;  /* 0x0000a40001117983 */ /* 0x001ea80000300800 */
[----:B------:R-:W2:Y:S04]  /*59730*/  LDL.LU R18, [R1+0xa8] ;  /* 0x0000a80001127983 */ /* 0x000ea80000300800 */
[----:B------:R-:W2:Y:S06]  /*59740*/  LDL.LU R19, [R1+0xac] ;  /* 0x0000ac0001137983 */ /* 0x000eac0000300800 */
[----:B------:R0:W-:Y:S04]  /*59750*/  STL.64 [R1+0x2b0], R4 ;  /* 0x0002b00401007387 */ /* 0x0001e80000100a00 */
[----:B------:R-:W-:Y:S04]  /*59760*/  STL.64 [R1+0x2b8], R6 ;  /* 0x0002b80601007387 */ /* 0x000fe80000100a00 */
[----:B------:R-:W3:Y:S04]  /*59770*/  LDL.LU.64 R24, [R1+0x5468] ;  /* 0x0054680001187983 */ /* 0x000ee80000300a00 */
[----:B0-----:R-:W4:Y:S04]  /*59780*/  LDL.64 R4, [R1+0x140] ;  /* 0x0001400001047983 */ /* 0x001f280000100a00 */
[----:B------:R-:W-:Y:S04]  /*59790*/  STL [R1+0x53ac], R15 ;  /* 0x0053ac0f01007387 */ /* 0x000fe80000100800 */
[----:B------:R0:W-:Y:S04]  /*597a0*/  STL [R1+0x53a8], R14 ;  /* 0x0053a80e01007387 */ /* 0x0001e80000100800 */
[----:B------:R-:W3:Y:S04]  /*597b0*/  LDL.LU R12, [R1+0x60] ;  /* 0x00006000010c7983 */ /* 0x000ee80000300800 */
[----:B------:R-:W3:Y:S04]  /*597c0*/  LDL.LU R13, [R1+0x64] ;  /* 0x00006400010d7983 */ /* 0x000ee80000300800 */
[----:B0-----:R-:W3:Y:S04]  /*597d0*/  LDL.LU R14, [R1+0x68] ;  /* 0x00006800010e7983 */ /* 0x001ee80000300800 */
[----:B------:R-:W3:Y:S02]  /*597e0*/  LDL.LU R15, [R1+0x6c] ;  /* 0x00006c00010f7983 */ /* 0x000ee40000300800 */
[C---:B---3--:R-:W-:Y:S11]  /*597f0*/  HMMA.16816.F32.BF16 R12, R8.reuse, R24, R12 ;  /* 0x00000018080c723c */ /* 0x048ff6000004180c */
[----:B------:R-:W-:Y:S11]  /*59800*/  @!UPT UIADD3 URZ, URZ, URZ, URZ ;  /* 0x0000003f3f3ff290 */ /* 0x000ff6000fffe03f */
[----:B------:R-:W-:Y:S01]  /*59810*/  @!UPT UIADD3 URZ, URZ, URZ, URZ ;  /* 0x0000003f3f3ff290 */ /* 0x000fe2000fffe03f */
[----:B------:R0:W-:Y:S04]  /*59820*/  STL.64 [R1+0x2a0], R12 ;  /* 0x0002a00c01007387 */ /* 0x0001e80000100a00 */
[----:B------:R-:W-:Y:S01]  /*59830*/  STL.64 [R1+0x2a8], R14 ;  /* 0x0002a80e01007387 */ /* 0x000fe20000100a00 */
[----:B0-----:R-:W-:Y:S01]  /*59840*/  IMAD.MOV.U32 R12, RZ, RZ, R24 ;  /* 0x000000ffff0c7224 */ /* 0x001fe200078e0018 */
[----:B------:R-:W-:Y:S02]  /*59850*/  MOV R13, R25 ;  /* 0x00000019000d7202 */ /* 0x000fe40000000f00 */
[----:B------:R-:W3:Y:S04]  /*59860*/  LDL.LU.64 R24, [R1+0x5460] ;  /* 0x0054600001187983 */ /* 0x000ee80000300a00 */
[----:B------:R0:W-:Y:S04]  /*59870*/  STL [R1+0x53b0], R12 ;  /* 0x0053b00c01007387 */ /* 0x0001e80000100800 */
[----:B------:R1:W-:Y:S04]  /*59880*/  STL [R1+0x5418], R13 ;  /* 0x0054180d01007387 */ /* 0x0003e80000100800 */
[----:B0-----:R-:W4:Y:S04]  /*59890*/  LDL.LU R12, [R1+0xb0] ;  /* 0x0000b000010c7983 */ /* 0x001f280000300800 */
[----:B-1----:R-:W4:Y:S04]  /*598a0*/  LDL.LU R13, [R1+0xb4] ;  /* 0x0000b400010d7983 */ /* 0x002f280000300800 */
[----:B------:R-:W4:Y:S04]  /*598b0*/  LDL.LU R14, [R1+0xb8] ;  /* 0x0000b800010e7983 */ /* 0x000f280000300800 */
[----:B------:R-:W4:Y:S01]  /*598c0*/  LDL.LU R15, [R1+0xbc] ;  /* 0x0000bc00010f7983 */ /* 0x000f220000300800 */
[C---:B---3--:R-:W-:Y:S03]  /*598d0*/  HMMA.16816.F32.BF16 R24, R8.reuse, R24, R20 ;  /* 0x000000180818723c */ /* 0x048fe60000041814 */
[----:B------:R-:W3:Y:S04]  /*598e0*/  LDL.LU.64 R22, [R1+0x5458] ;  /* 0x0054580001167983 */ /* 0x000ee80000300a00 */
[----:B------:R-:W3:Y:S11]  /*598f0*/  LDL.LU.64 R20, [R1+0x5450] ;  /* 0x0054500001147983 */ /* 0x000ef60000300a00 */
[----:B------:R-:W-:Y:S05]  /*59900*/  @!UPT UIADD3 URZ, URZ, URZ, URZ ;  /* 0x0000003f3f3ff290 */ /* 0x000fea000fffe03f */
[----:B------:R0:W-:Y:S04]  /*59910*/  STL.64 [R1+0x290], R24 ;  /* 0x0002901801007387 */ /* 0x0001e80000100a00 */
[----:B------:R-:W-:Y:S04]  /*59920*/  STL.64 [R1+0x298], R26 ;  /* 0x0002981a01007387 */ /* 0x000fe80000100a00 */
[----:B0-----:R-:W3:Y:S02]  /*59930*/  LDL.LU.64 R24, [R1+0x5448] ;  /* 0x0054480001187983 */ /* 0x001ee40000300a00 */
[C---:B---3--:R-:W-:Y:S11]  /*59940*/  HMMA.16816.F32.BF16 R20, R8.reuse, R24, R20 ;  /* 0x000000180814723c */ /* 0x048ff60000041814 */
[----:B------:R-:W-:Y:S11]  /*59950*/  @!UPT UIADD3 URZ, URZ, URZ, URZ ;  /* 0x0000003f3f3ff290 */ /* 0x000ff6000fffe03f */
[----:B------:R-:W-:Y:S01]  /*59960*/  @!UPT UIADD3 URZ, URZ, URZ, URZ ;  /* 0x0000003f3f3ff290 */ /* 0x000fe2000fffe03f */
[----:B------:R0:W-:Y:S04]  /*59970*/  STL.64 [R1+0x280], R20 ;  /* 0x0002801401007387 */ /* 0x0001e80000100a00 */
[----:B------:R-:W-:Y:S04]  /*59980*/  STL.64 [R1+0x288], R22 ;  /* 0x0002881601007387 */ /* 0x000fe80000100a00 */
[----:B0-----:R-:W3:Y:S04]  /*59990*/  LDL.LU.64 R20, [R1+0x5440] ;  /* 0x0054400001147983 */ /* 0x001ee80000300a00 */
[----:B------:R0:W-:Y:S04]  /*599a0*/  STL.64 [R1+0x5318], R24 ;  /* 0x0053181801007387 */ /* 0x0001e80000100a00 */
[----:B0-----:R-:W3:Y:S04]  /*599b0*/  LDL.LU R24, [R1+0x90] ;  /* 0x0000900001187983 */ /* 0x001ee80000300800 */
[----:B------:R-:W3:Y:S04]  /*599c0*/  LDL.LU R25, [R1+0x94] ;  /* 0x0000940001197983 */ /* 0x000ee80000300800 */
[----:B------:R-:W3:Y:S04]  /*599d0*/  LDL.LU R26, [R1+0x98] ;  /* 0x00009800011a7983 */ /* 0x000ee80000300800 */
[----:B------:R-:W3:Y:S02]  /*599e0*/  LDL.LU R27, [R1+0x9c] ;  /* 0x00009c00011b7983 */ /* 0x000ee40000300800 */
[----:B---3--:R-:W-:Y:S11]  /*599f0*/  HMMA.16816.F32.BF16 R24, R8, R20, R24 ;  /* 0x000000140818723c */ /* 0x008ff60000041818 */
[----:B------:R-:W-:Y:S11]  /*59a00*/  @!UPT UIADD3 URZ, URZ, URZ, URZ ;  /* 0x0000003f3f3ff290 */ /* 0x000ff6000fffe03f */
[----:B------:R-:W-:Y:S01]  /*59a10*/  @!UPT UIADD3 URZ, URZ, URZ, URZ ;  /* 0x0000003f3f3ff290 */ /* 0x000fe2000fffe03f */
[----:B------:R0:W-:Y:S04]  /*59a20*/  STL.64 [R1+0x270], R24 ;  /* 0x0002701801007387 */ /* 0x0001e80000100a00 */
[----:B------:R1:W-:Y:S04]  /*59a30*/  STL.64 [R1+0x278], R26 ;  /* 0x0002781a01007387 */ /* 0x0003e80000100a00 */
[----:B------:R-:W3:Y:S01]  /*59a40*/  LDL R22, [R1+0x6f8] ;  /* 0x0006f80001167983 */ /* 0x000ee20000100800 */
[----:B0-----:R-:W-:Y:S01]  /*59a50*/  MOV R25, R20 ;  /* 0x0000001400197202 */ /* 0x001fe20000000f00 */
[----:B------:R-:W-:-:S02]  /*59a60*/  IMAD.MOV.U32 R24, RZ, RZ, R21 ;  /* 0x000000ffff187224 */ /* 0x000fc400078e0015 */
[----:B---3--:R-:W-:Y:S04]  /*59a70*/  STL [R1+0x5268], R22 ;  /* 0x0052681601007387 */ /* 0x008fe80000100800 */
[----:B------:R-:W2:Y:S02]  /*59a80*/  LDL.64 R20, [R1+0x150] ;  /* 0x0001500001147983 */ /* 0x000ea40000100a00 */
[C---:B--2---:R-:W-:Y:S01]  /*59a90*/  HMMA.16816.F32.BF16 R16, R8.reuse, R20, R16 ;  /* 0x000000140810723c */ /* 0x044fe20000041810 */
[----:B-1----:R-:W-:Y:S02]  /*59aa0*/  MOV R27, R20 ;  /* 0x00000014001b7202 */ /* 0x002fe40000000f00 */
[----:B------:R-:W-:Y:S11]  /*59ab0*/  MOV R26, R21 ;  /* 0x00000015001a7202 */ /* 0x000ff60000000f00 */
[----:B------:R-:W-:Y:S09]  /*59ac0*/  @!UPT UIADD3 URZ, URZ, URZ, URZ ;  /* 0x0000003f3f3ff290 */ /* 0x000ff2000fffe03f */
[----:B------:R0:W-:Y:S04]  /*59ad0*/  STL.64 [R1+0x420], R16 ;  /* 0x0004201001007387 */ /* 0x0001e80000100a00 */
[----:B------:R-:W-:Y:S04]  /*59ae0*/  STL.64 [R1+0x428], R18 ;  /* 0x0004281201007387 */ /* 0x000fe80000100a00 */
[----:B0-----:R-:W2:Y:S04]  /*59af0*/  LDL.LU R17, [R1+0x5438] ;  /* 0x0054380001117983 */ /* 0x001ea80000300800 */
[----:B------:R-:W-:Y:S04]  /*59b00*/  STL.64 [R1+0x53c0], R26 ;  /* 0x0053c01a01007387 */ /* 0x000fe80000100a00 */
[----:B------:R0:W-:Y:S04]  /*59b10*/  STL.64 [R1+0x53b8], R24 ;  /* 0x0053b81801007387 */ /* 0x0001e80000100a00 */
[----:B0-----:R-:W3:Y:S04]  /*59b20*/  LDL R24, [R1+0xe0] ;  /* 0x0000e00001187983 */ /* 0x001ee80000100800 */
[----:B------:R-:W3:Y:S01]  /*59b30*/  LDL R25, [R1+0xe4] ;  /* 0x0000e40001197983 */ /* 0x000ee20000100800 */
[----:B----4-:R-:W-:Y:S03]  /*59b40*/  HMMA.16816.F32.BF16 R12, R8, R4, R12 ;  /* 0x00000004080c723c */ /* 0x010fe6000004180c */
[----:B---3--:R0:W-:Y:S04]  /*59b50*/  STL.64 [R1+0x53d8], R24 ;  /* 0x0053d81801007387 */ /* 0x0081e80000100a00 */
[----:B0-----:R-:W3:Y:S04]  /*59b60*/  LDL.64 R24, [R1+0xf0] ;  /* 0x0000f00001187983 */ /* 0x001ee80000100a00 */
[----:B---3--:R-:W-:Y:S11]  /*59b70*/  STL.64 [R1+0x53f0], R24 ;  /* 0x0053f01801007387 */ /* 0x008ff60000100a00 */
[----:B------:R-:W-:Y:S01]  /*59b80*/  @!UPT UIADD3 URZ, URZ, URZ, URZ ;  /* 0x0000003f3f3ff290 */ /* 0x000fe2000fffe03f */
[----:B------:R0:W-:Y:S04]  /*59b90*/  STL.64 [R1+0x410], R12 ;  /* 0x0004100c01007387 */ /* 0x0001e80000100a00 */
[----:B------:R1:W-:Y:S04]  /*59ba0*/  STL.64 [R1+0x418], R14 ;  /* 0x0004180e01007387 */ /* 0x0003e80000100a00 */
[----:B------:R-:W3:Y:S04]  /*59bb0*/  LDL.LU R20, [R1+0x1c0] ;  /* 0x0001c00001147983 */ /* 0x000ee80000300800 */
[----:B------:R-:W3:Y:S04]  /*59bc0*/  LDL.LU R21, [R1+0x1c4] ;  /* 0x0001c40001157983 */ /* 0x000ee80000300800 */
[----:B------:R-:W4:Y:S04]  /*59bd0*/  LDL.LU R22, [R1+0x1c8] ;  /* 0x0001c80001167983 */ /* 0x000f280000300800 */
[----:B------:R-:W4:Y:S04]  /*59be0*/  LDL.LU R23, [R1+0x1cc] ;  /* 0x0001cc0001177983 */ /* 0x000f280000300800 */
[----:B0-----:R-:W2:Y:S04]  /*59bf0*/  LDL.LU R12, [R1+0x180] ;  /* 0x00018000010c7983 */ /* 0x001ea80000300800 */
[----:B------:R-:W2:Y:S04]  /*59c00*/  LDL.LU R13, [R1+0x184] ;  /* 0x00018400010d7983 */ /* 0x000ea80000300800 */
[----:B-1----:R-:W2:Y:S04]  /*59c10*/  LDL.LU R14, [R1+0x188] ;  /* 0x00018800010e7983 */ /* 0x002ea80000300800 */
[----:B------:R-:W2:Y:S04]  /*59c20*/  LDL.LU R15, [R1+0x18c] ;  /* 0x00018c00010f7983 */ /* 0x000ea80000300800 */
[----:B--2---:R-:W-:Y:S04]  /*59c30*/  STL.64 [R1+0x5428], R14 ;  /* 0x0054280e01007387 */ /* 0x004fe80000100a00 */
[----:B------:R0:W-:Y:S04]  /*59c40*/  STL.64 [R1+0x5420], R12 ;  /* 0x0054200c01007387 */ /* 0x0001e80000100a00 */
[----:B0-----:R-:W2:Y:S04]  /*59c50*/  LDL.64 R12, [R1+0x130] ;  /* 0x00013000010c7983 */ /* 0x001ea80000100a00 */
[----:B----4-:R-:W-:Y:S04]  /*59c60*/  STL.64 [R1+0x5400], R22 ;  /* 0x0054001601007387 */ /* 0x010fe80000100a00 */
[----:B---3--:R0:W-:Y:S04]  /*59c70*/  STL.64 [R1+0x53f8], R20 ;  /* 0x0053f81401007387 */ /* 0x0081e80000100a00 */
[----:B0-----:R-:W3:Y:S04]  /*59c80*/  LDL.64 R20, [R1+0x110] ;  /* 0x0001100001147983 */ /* 0x001ee80000100a00 */
[----:B---3--:R0:W-:Y:S04]  /*59c90*/  STL.64 [R1+0x5410], R20 ;  /* 0x0054101401007387 */ /* 0x0081e80000100a00 */
[----:B0-----:R-:W3:Y:S04]  /*59ca0*/  LDL.64 R20, [R1+0x120] ;  /* 0x0001200001147983 */ /* 0x001ee80000100a00 */
[----:B---3--:R0:W-:Y:S04]  /*59cb0*/  STL.64 [R1+0x5430], R20 ;  /* 0x0054301401007387 */ /* 0x0081e80000100a00 */
[----:B0-----:R-:W2:Y:S04]  /*59cc0*/  LDL.LU R20, [R1+0x160] ;  /* 0x0001600001147983 */ /* 0x001ea80000300800 */
[----:B------:R-:W2:Y:S04]  /*59cd0*/  LDL.LU R21, [R1+0x164] ;  /* 0x0001640001157983 */ /* 0x000ea80000300800 */
[----:B------:R-:W2:Y:S04]  /*59ce0*/  LDL.LU R22, [R1+0x168] ;  /* 0x0001680001167983 */ /* 0x000ea80000300800 */
[----:B------:R-:W2:Y:S04]  /*59cf0*/  LDL.LU R23, [R1+0x16c] ;  /* 0x00016c0001177983 */ /* 0x000ea80000300800 */
[----:B------:R-:W3:Y:S01]  /*59d00*/  LDL.64 R24, [R1+0x100] ;  /* 0x0001000001187983 */ /* 0x000ee20000100a00 */
[----:B------:R-:W-:Y:S01]  /*59d10*/  IMAD.MOV.U32 R28, RZ, RZ, R4 ;  /* 0x000000ffff1c7224 */ /* 0x000fe200078e0004 */
[----:B------:R-:W-:-:S02]  /*59d20*/  MOV R29, R5 ;  /* 0x00000005001d7202 */ /* 0x000fc40000000f00 */
[----:B------:R-:W0:Y:S04]  /*59d30*/  LDSM.16.M88.4 R4, [R17+0x32000] ;  /* 0x032000001104783b */ /* 0x000e280000000200 */
[----:B---3--:R1:W-:Y:S04]  /*59d40*/  STL.64 [R1+0x5408], R24 ;  /* 0x0054081801007387 */ /* 0x0083e80000100a00 */
[----:B-1----:R-:W3:Y:S04]  /*59d50*/  LDL.LU R24, [R1+0x1a0] ;  /* 0x0001a00001187983 */ /* 0x002ee80000300800 */
[----:B------:R-:W3:Y:S04]  /*59d60*/  LDL.LU R25, [R1+0x1a4] ;  /* 0x0001a40001197983 */ /* 0x000ee80000300800 */
[----:B------:R-:W3:Y:S04]  /*59d70*/  LDL.LU R26, [R1+0x1a8] ;  /* 0x0001a800011a7983 */ /* 0x000ee80000300800 */
[----:B------:R-:W3:Y:S04]  /*59d80*/  LDL.LU R27, [R1+0x1ac] ;  /* 0x0001ac00011b7983 */ /* 0x000ee80000300800 */
[----:B------:R1:W-:Y:S04]  /*59d90*/  STL [R1+0x5248], R17 ;  /* 0x0052481101007387 */ /* 0x0003e80000100800 */
[----:B------:R-:W4:Y:S04]  /*59da0*/  LDL.LU R16, [R1+0x220] ;  /* 0x0002200001107983 */ /* 0x000f280000300800 */
[----:B-1----:R-:W4:Y:S04]  /*59db0*/  LDL.LU R17, [R1+0x224] ;  /* 0x0002240001117983 */ /* 0x002f280000300800 */
[----:B------:R-:W3:Y:S04]  /*59dc0*/  LDL.LU R18, [R1+0x228] ;  /* 0x0002280001127983 */ /* 0x000ee80000300800 */
[----:B------:R-:W3:Y:S01]  /*59dd0*/  LDL.LU R19, [R1+0x22c] ;  /* 0x00022c0001137983 */ /* 0x000ee20000300800 */
[----:B--2---:R-:W-:Y:S03]  /*59de0*/  HMMA.16816.F32.BF16 R20, R8, R12, R20 ;  /* 0x0000000c0814723c */ /* 0x004fe60000041814 */
[----:B---3--:R-:W-:Y:S04]  /*59df0*/  STL.64 [R1+0x53d0], R18 ;  /* 0x0053d01201007387 */ /* 0x008fe80000100a00 */
[----:B----4-:R1:W-:Y:S04]  /*59e00*/  STL.64 [R1+0x53c8], R16 ;  /* 0x0053c81001007387 */ /* 0x0103e80000100a00 */
[----:B-1----:R-:W2:Y:S04]  /*59e10*/  LDL.LU R16, [R1+0x200] ;  /* 0x0002000001107983 */ /* 0x002ea80000300800 */
[----:B------:R-:W2:Y:S04]  /*59e20*/  LDL.LU R17, [R1+0x204] ;  /* 0x0002040001117983 */ /* 0x000ea80000300800 */
[----:B------:R-:W3:Y:S04]  /*59e30*/  LDL.LU R18, [R1+0x208] ;  /* 0x0002080001127983 */ /* 0x000ee80000300800 */
[----:B------:R-:W3:Y:S01]  /*59e40*/  LDL.LU R19, [R1+0x20c] ;  /* 0x00020c0001137983 */ /* 0x000ee20000300800 */
[----:B------:R-:W-:-:S03]  /*59e50*/  IMAD.MOV.U32 R3, RZ, RZ, R12 ;  /* 0x000000ffff037224 */ /* 0x000fc600078e000c */
[----:B---3--:R-:W-:Y:S04]  /*59e60*/  STL.64 [R1+0x53e8], R18 ;  /* 0x0053e81201007387 */ /* 0x008fe80000100a00 */
[----:B--2---:R1:W-:Y:S04]  /*59e70*/  STL.64 [R1+0x53e0], R16 ;  /* 0x0053e01001007387 */ /* 0x0043e80000100a00 */
[----:B-1----:R-:W2:Y:S04]  /*59e80*/  LDL.LU R16, [R1+0x1e0] ;  /* 0x0001e00001107983 */ /* 0x002ea80000300800 */
[----:B------:R-:W2:Y:S04]  /*59e90*/  LDL.LU R17, [R1+0x1e4] ;  /* 0x0001e40001117983 */ /* 0x000ea80000300800 */
[----:B------:R-:W2:Y:S04]  /*59ea0*/  LDL.LU R18, [R1+0x1e8] ;  /* 0x0001e80001127983 */ /* 0x000ea80000300800 */
[----:B------:R-:W2:Y:S04]  /*59eb0*/  LDL.LU R19, [R1+0x1ec] ;  /* 0x0001ec0001137983 */ /* 0x000ea80000300800 */
[----:B0-----:R0:W-:Y:S04]  /*59ec0*/  STL.64 [R1+0x5230], R6 ;  /* 0x0052300601007387 */ /* 0x0011e80000100a00 */
[----:B------:R1:W-:Y:S01]  /*59ed0*/  STL.64 [R1+0x5228], R4 ;  /* 0x0052280401007387 */ /* 0x0003e20000100a00 */
[----:B0-----:R-:W-:-:S03]  /*59ee0*/  MOV R7, R13 ;  /* 0x0000000d00077202 */ /* 0x001fc60000000f00 */
[----:B-1----:R-:W3:Y:S04]  /*59ef0*/  LDL R4, [R1+0xd0] ;  /* 0x0000d00001047983 */ /* 0x002ee80000100800 */
[----:B------:R0:W-:Y:S04]  /*59f00*/  STL.64 [R1+0x400], R20 ;  /* 0x0004001401007387 */ /* 0x0001e80000100a00 */
[----:B------:R-:W-:Y:S04]  /*59f10*/  STL.64 [R1+0x408], R22 ;  /* 0x0004081601007387 */ /* 0x000fe80000100a00 */
[----:B0-----:R-:W4:Y:S04]  /*59f20*/  LDL.LU.64 R20, [R1+0x5430] ;  /* 0x0054300001147983 */ /* 0x001f280000300a00 */
[----:B------:R-:W4:Y:S04]  /*59f30*/  LDL.LU.64 R14, [R1+0x5428] ;  /* 0x00542800010e7983 */ /* 0x000f280000300a00 */
[----:B------:R-:W4:Y:S02]  /*59f40*/  LDL.LU.64 R12, [R1+0x5420] ;  /* 0x00542000010c7983 */ /* 0x000f240000300a00 */
[----:B----4-:R-:W-:Y:S01]  /*59f50*/  HMMA.16816.F32.BF16 R12, R8, R20, R12 ;  /* 0x00000014080c723c */ /* 0x010fe2000004180c */
[----:B------:R-:W-:Y:S11]  /*59f60*/  IMAD.MOV.U32 R0, RZ, RZ, R21 ;  /* 0x000000ffff007224 */ /* 0x000ff600078e0015 */
[----:B------:R-:W-:Y:S11]  /*59f70*/  @!UPT UIADD3 URZ, URZ, URZ, URZ ;  /* 0x0000003f3f3ff290 */ /* 0x000ff6000fffe03f */
[----:B------:R0:W-:Y:S04]  /*59f80*/  STL.64 [R1+0x3f0], R12 ;  /* 0x0003f00c01007387 */ /* 0x0001e80000100a00 */
[----:B------:R1:W-:Y:S04]  /*59f90*/  STL.64 [R1+0x3f8], R14 ;  /* 0x0003f80e01007387 */ /* 0x0003e80000100a00 */
[----:B0-----:R-:W4:Y:S01]  /*59fa0*/  LDL.LU R13, [R1+0x5418] ;  /* 0x00541800010d7983 */ /* 0x001f220000300800 */
[----:B-1----:R-:W-:-:S03]  /*59fb0*/  MOV R14, R20 ;  /* 0x00000014000e7202 */ /* 0x002fc60000000f00 */
[----:B------:R-:W2:Y:S02]  /*59fc0*/  LDL.LU.64 R20, [R1+0x5410] ;  /* 0x0054100001147983 */ /* 0x000ea40000300a00 */
[C---:B--2---:R-:W-:Y:S01]  /*59fd0*/  HMMA.16816.F32.BF16 R24, R8.reuse, R20, R24 ;  /* 0x000000140818723c */ /* 0x044fe20000041818 */
[----:B------:R-:W-:Y:S02]  /*59fe0*/  MOV R12, R20 ;  /* 0x00000014000c7202 */ /* 0x000fe40000000f00 */
[----:B------:R-:W-:Y:S11]  /*59ff0*/  MOV R15, R21 ;  /* 0x00000015000f7202 */ /* 0x000ff60000000f00 */
[----:B------:R-:W-:Y:S09]  /*5a000*/  @!UPT UIADD3 URZ, URZ, URZ, URZ ;  /* 0x0000003f3f3ff290 */ /* 0x000ff2000fffe03f */
[----:B------:R0:W-:Y:S04]  /*5a010*/  STL.64 [R1+0x3e0], R24 ;  /* 0x0003e01801007387 */ /* 0x0001e80000100a00 */
[----:B------:R-:W-:Y:S04]  /*5a020*/  STL.64 [R1+0x3e8], R26 ;  /* 0x0003e81a01007387 */ /* 0x000fe80000100a00 */
[----:B0-----:R-:W2:Y:S04]  /*5a030*/  LDL.LU.64 R24, [R1+0x5408] ;  /* 0x0054080001187983 */ /* 0x001ea80000300a00 */
[----:B------:R-:W2:Y:S04]  /*5a040*/  LDL.LU.64 R22, [R1+0x5400] ;  /* 0x0054000001167983 */ /* 0x000ea80000300a00 */
[----:B------:R-:W2:Y:S02]  /*5a050*/  LDL.LU.64 R20, [R1+0x53f8] ;  /* 0x0053f80001147983 */ /* 0x000ea40000300a00 */
[C---:B--2---:R-:W-:Y:S11]  /*5a060*/  HMMA.16816.F32.BF16 R20, R8.reuse, R24, R20 ;  /* 0x000000180814723c */ /* 0x044ff60000041814 */
[----:B------:R-:W-:Y:S11]  /*5a070*/  @!UPT UIADD3 URZ, URZ, URZ, URZ ;  /* 0x0000003f3f3ff290 */ /* 0x000ff6000fffe03f */
[----:B------:R-:W-:Y:S01]  /*5a080*/  @!UPT UIADD3 URZ, URZ, URZ, URZ ;  /* 0x0000003f3f3ff290 */ /* 0x000fe2000fffe03f */
[----:B------:R0:W-:Y:S04]  /*5a090*/  STL.64 [R1+0x3d0], R20 ;  /* 0x0003d01401007387 */ /* 0x0001e80000100a00 */
[----:B------:R-:W-:Y:S01]  /*5a0a0*/  STL.64 [R1+0x3d8], R22 ;  /* 0x0003d81601007387 */ /* 0x000fe20000100a00 */
[----:B0-----:R-:W-:Y:S01]  /*5a0b0*/  IMAD.MOV.U32 R21, RZ, RZ, R24 ;  /* 0x000000ffff157224 */ /* 0x001fe200078e0018 */
[----:B------:R-:W-:Y:S02]  /*5a0c0*/  MOV R20, R25 ;  /* 0x0000001900147202 */ /* 0x000fe40000000f00 */
[----:B------:R-:W2:Y:S01]  /*5a0d0*/  LDL.LU.64 R24, [R1+0x53f0] ;  /* 0x0053f00001187983 */ /* 0x000ea20000300a00 */
[----:B------:R-:W-:Y:S01]  /*5a0e0*/  MOV R5, R2 ;  /* 0x0000000200057202 */ /* 0x000fe20000000f00 */
        /* <DEDUP_REMOVED lines=16> */
[----:B------:R-:W2:Y:S01]  /*5a1f0*/  LDL.LU.64 R24, [R1+0x53b8] ;  /* 0x0053b80001187983 */ /* 0x000ea20000300a00 */
[----:B---3--:R-:W-:Y:S03]  /*5a200*/  HMMA.16816.F32.BF16 R8, R8, R4, R16 ;  /* 0x000000040808723c */ /* 0x008fe60000041810 */
[----:B------:R-:W3:Y:S11]  /*5a210*/  LDL.LU R16, [R1+0x460] ;  /* 0x0004600001107983 */ /* 0x000ef60000300800 */
[----:B------:R-:W-:Y:S09]  /*5a220*/  @!UPT UIADD3 URZ, URZ, URZ, URZ ;  /* 0x0000003f3f3ff290 */ /* 0x000ff2000fffe03f */
[----:B------:R0:W-:Y:S04]  /*5a230*/  STL.64 [R1+0x260], R8 ;  /* 0x0002600801007387 */ /* 0x0001e80000100a00 */
[----:B------:R-:W-:Y:S04]  /*5a240*/  STL.64 [R1+0x268], R10 ;  /* 0x0002680a01007387 */ /* 0x000fe80000100a00 */
[----:B------:R-:W3:Y:S01]  /*5a250*/  LDL.LU R17, [R1+0x464] ;  /* 0x0004640001117983 */ /* 0x000ee20000300800 */
[----:B0-----:R-:W-:-:S03]  /*5a260*/  MOV R8, R21 ;  /* 0x0000001500087202 */ /* 0x001fc60000000f00 */
[----:B------:R-:W2:Y:S01]  /*5a270*/  LDL.LU R18, [R1+0x468] ;  /* 0x0004680001127983 */ /* 0x000ea20000300800 */
[----:B------:R-:W-:-:S03]  /*5a280*/  MOV R9, R20 ;  /* 0x0000001400097202 */ /* 0x000fc60000000f00 */
[----:B------:R-:W2:Y:S04]  /*5a290*/  LDL.LU R19, [R1+0x46c] ;  /* 0x00046c0001137983 */ /* 0x000ea80000300800 */
[----:B------:R0:W-:Y:S04]  /*5a2a0*/  STL.64 [R1+0x5270], R8 ;  /* 0x0052700801007387 */ /* 0x0001e80000100a00 */
[----:B------:R-:W2:Y:S04]  /*5a2b0*/  LDL.LU R20, [R1+0x2e0] ;  /* 0x0002e00001147983 */ /* 0x000ea80000300800 */
[----:B------:R-:W2:Y:S04]  /*5a2c0*/  LDL.LU R21, [R1+0x2e4] ;  /* 0x0002e40001157983 */ /* 0x000ea80000300800 */
[----:B------:R-:W2:Y:S04]  /*5a2d0*/  LDL.LU R22, [R1+0x2e8] ;  /* 0x0002e80001167983 */ /* 0x000ea80000300800 */
[----:B------:R-:W2:Y:S01]  /*5a2e0*/  LDL.LU R23, [R1+0x2ec] ;  /* 0x0002ec0001177983 */ /* 0x000ea20000300800 */
[----:B0-----:R-:W-:Y:S01]  /*5a2f0*/  IMAD.MOV.U32 R8, RZ, RZ, R12 ;  /* 0x000000ffff087224 */ /* 0x001fe200078e000c */
[----:B------:R-:W-:-:S02]  /*5a300*/  MOV R9, R15 ;  /* 0x0000000f00097202 */ /* 0x000fc40000000f00 */
[----:B--2---:R-:W-:Y:S04]  /*5a310*/  STL.64 [R1+0x5280], R22 ;  /* 0x0052801601007387 */ /* 0x004fe80000100a00 */
[----:B------:R0:W-:Y:S04]  /*5a320*/  STL.64 [R1+0x5278], R20 ;  /* 0x0052781401007387 */ /* 0x0001e80000100a00 */
[----:B------:R-:W2:Y:S04]  /*5a330*/  LDL.LU R12, [R1+0x53b0] ;  /* 0x0053b000010c7983 */ /* 0x000ea80000300800 */
[----:B------:R-:W2:Y:S04]  /*5a340*/  LDL.LU R15, [R1+0x53ac] ;  /* 0x0053ac00010f7983 */ /* 0x000ea80000300800 */
[----:B------:R1:W-:Y:S04]  /*5a350*/  STL.64 [R1+0x5288], R8 ;  /* 0x0052880801007387 */ /* 0x0003e80000100a00 */
[----:B0-----:R-:W2:Y:S04]  /*5a360*/  LDL.LU R20, [R1+0x2d0] ;  /* 0x0002d00001147983 */ /* 0x001ea80000300800 */
[----:B------:R-:W2:Y:S04]  /*5a370*/  LDL.LU R21, [R1+0x2d4] ;  /* 0x0002d40001157983 */ /* 0x000ea80000300800 */
[----:B------:R-:W2:Y:S04]  /*5a380*/  LDL.LU R22, [R1+0x2d8] ;  /* 0x0002d80001167983 */ /* 0x000ea80000300800 */
[----:B------:R-:W2:Y:S01]  /*5a390*/  LDL.LU R23, [R1+0x2dc] ;  /* 0x0002dc0001177983 */ /* 0x000ea20000300800 */
[----:B-1----:R-:W-:Y:S01]  /*5a3a0*/  MOV R8, R14 ;  /* 0x0000000e00087202 */ /* 0x002fe20000000f00 */
[----:B------:R-:W-:-:S02]  /*5a3b0*/  IMAD.MOV.U32 R9, RZ, RZ, R0 ;  /* 0x000000ffff097224 */ /* 0x000fc400078e0000 */
        /* <DEDUP_REMOVED lines=9> */
[----:B-1----:R-:W-:-:S02]  /*5a450*/  MOV R8, R3 ;  /* 0x0000000300087202 */ /* 0x002fc40000000f00 */
[----:B------:R-:W-:Y:S01]  /*5a460*/  MOV R9, R7 ;  /* 0x0000000700097202 */ /* 0x000fe20000000f00 */
[----:B--2---:R-:W-:Y:S04]  /*5a470*/  STL.64 [R1+0x52b0], R22 ;  /* 0x0052b01601007387 */ /* 0x004fe80000100a00 */
[----:B------:R-:W-:Y:S04]  /*5a480*/  STL.64 [R1+0x52a8], R20 ;  /* 0x0052a81401007387 */ /* 0x000fe80000100a00 */
[----:B------:R-:W2:Y:S04]  /*5a490*/  LDL.LU R3, [R1+0x53a0] ;  /* 0x0053a00001037983 */ /* 0x000ea80000300800 */
[----:B------:R0:W-:Y:S02]  /*5a4a0*/  STL.64 [R1+0x52b8], R8 ;  /* 0x0052b80801007387 */ /* 0x0001e40000100a00 */
[----:B0-----:R-:W-:Y:S01]  /*5a4b0*/  IMAD.MOV.U32 R8, RZ, RZ, R28 ;  /* 0x000000ffff087224 */ /* 0x001fe200078e001c */
[----:B------:R-:W-:Y:S01]  /*5a4c0*/  MOV R9, R29 ;  /* 0x0000001d00097202 */ /* 0x000fe20000000f00 */
[----:B------:R-:W2:Y:S04]  /*5a4d0*/  LDL.LU R28, [R1+0x539c] ;  /* 0x00539c00011c7983 */ /* 0x000ea80000300800 */
[----:B------:R-:W2:Y:S04]  /*5a4e0*/  LDL.LU R29, [R1+0x5398] ;  /* 0x00539800011d7983 */ /* 0x000ea80000300800 */
[----:B------:R0:W-:Y:S04]  /*5a4f0*/  STL.64 [R1+0x52d0], R8 ;  /* 0x0052d00801007387 */ /* 0x0001e80000100a00 */
[----:B------:R-:W2:Y:S04]  /*5a500*/  LDL.LU R20, [R1+0x250] ;  /* 0x0002500001147983 */ /* 0x000ea80000300800 */
[----:B------:R-:W2:Y:S04]  /*5a510*/  LDL.LU R21, [R1+0x254] ;  /* 0x0002540001157983 */ /* 0x000ea80000300800 */
[----:B------:R-:W2:Y:S04]  /*5a520*/  LDL.LU R22, [R1+0x258] ;  /* 0x0002580001167983 */ /* 0x000ea80000300800 */
[----:B------:R-:W2:Y:S01]  /*5a530*/  LDL.LU R23, [R1+0x25c] ;  /* 0x00025c0001177983 */ /* 0x000ea20000300800 */
[----:B0-----:R-:W-:Y:S01]  /*5a540*/  MOV R8, R27 ;  /* 0x0000001b00087202 */ /* 0x001fe20000000f00 */
[----:B------:R-:W-:-:S05]  /*5a550*/  IMAD.MOV.U32 R9, RZ, RZ, R26 ;  /* 0x000000ffff097224 */ /* 0x000fca00078e001a */
[----:B------:R0:W-:Y:S02]  /*5a560*/  STL.64 [R1+0x52e8], R8 ;  /* 0x0052e80801007387 */ /* 0x0001e40000100a00 */
[----:B0-----:R-:W-:Y:S02]  /*5a570*/  MOV R8, R25 ;  /* 0x0000001900087202 */ /* 0x001fe40000000f00 */
[----:B------:R-:W-:Y:S01]  /*5a580*/  MOV R9, R24 ;  /* 0x0000001800097202 */ /* 0x000fe20000000f00 */
[----:B--2---:R-:W-:Y:S04]  /*5a590*/  STL.64 [R1+0x52c8], R22 ;  /* 0x0052c81601007387 */ /* 0x004fe80000100a00 */
[----:B------:R0:W-:Y:S04]  /*5a5a0*/  STL.64 [R1+0x52c0], R20 ;  /* 0x0052c01401007387 */ /* 0x0001e80000100a00 */
[----:B0-----:R-:W2:Y:S04]  /*5a5b0*/  LDL.LU R20, [R1+0x240] ;  /* 0x0002400001147983 */ /* 0x001ea80000300800 */
[----:B------:R-:W2:Y:S04]  /*5a5c0*/  LDL.LU R21, [R1+0x244] ;  /* 0x0002440001157983 */ /* 0x000ea80000300800 */
[----:B------:R-:W2:Y:S04]  /*5a5d0*/  LDL.LU R22, [R1+0x248] ;  /* 0x0002480001167983 */ /* 0x000ea80000300800 */
[----:B------:R-:W2:Y:S04]  /*5a5e0*/  LDL.LU R23, [R1+0x24c] ;  /* 0x00024c0001177983 */ /* 0x000ea80000300800 */
        /* <DEDUP_REMOVED lines=10> */
[----:B------:R0:W-:Y:S02]  /*5a690*/  STL.64 [R1+0x5320], R24 ;  /* 0x0053201801007387 */ /* 0x0001e40000100a00 */
[----:B0-----:R-:W-:Y:S01]  /*5a6a0*/  IMAD.MOV.U32 R24, RZ, RZ, R12 ;  /* 0x000000ffff187224 */ /* 0x001fe200078e000c */
[----:B----4-:R-:W-:Y:S01]  /*5a6b0*/  MOV R25, R13 ;  /* 0x0000000d00197202 */ /* 0x010fe20000000f00 */
[----:B------:R-:W2:Y:S04]  /*5a6c0*/  LDL.LU R12, [R1+0x5394] ;  /* 0x00539400010c7983 */ /* 0x000ea80000300800 */
[----:B------:R-:W2:Y:S04]  /*5a6d0*/  LDL.LU R13, [R1+0x5390] ;  /* 0x00539000010d7983 */ /* 0x000ea80000300800 */
[----:B------:R0:W-:Y:S02]  /*5a6e0*/  STL.64 [R1+0x5338], R24 ;  /* 0x0053381801007387 */ /* 0x0001e40000100a00 */
[----:B0-----:R-:W-:Y:S01]  /*5a6f0*/  MOV R24, R14 ;  /* 0x0000000e00187202 */ /* 0x001fe20000000f00 */
[----:B------:R-:W-:Y:S01]  /*5a700*/  IMAD.MOV.U32 R25, RZ, RZ, R15 ;  /* 0x000000ffff197224 */ /* 0x000fe200078e000f */
[----:B------:R-:W2:Y:S04]  /*5a710*/  LDL.LU R14, [R1+0x538c] ;  /* 0x00538c00010e7983 */ /* 0x000ea80000300800 */
[----:B------:R-:W2:Y:S04]  /*5a720*/  LDL.LU R15, [R1+0x5388] ;  /* 0x00538800010f7983 */ /* 0x000ea80000300800 */
[----:B------:R-:W-:Y:S04]  /*5a730*/  STL.64 [R1+0x5350], R24 ;  /* 0x0053501801007387 */ /* 0x000fe80000100a00 */
[----:B------:R-:W-:Y:S04]  /*5a740*/  STL.64 [R1+0x5310], R10 ;  /* 0x0053100a01007387 */ /* 0x000fe80000100a00 */
[----:B------:R0:W-:Y:S04]  /*5a750*/  STL.64 [R1+0x5308], R8 ;  /* 0x0053080801007387 */ /* 0x0001e80000100a00 */
[----:B0-----:R-:W4:Y:S01]  /*5a760*/  LDL.64 R8, [R1] ;  /* 0x0000000001087983 */ /* 0x001f220000100a00 */
[----:B------:R-:W-:-:S03]  /*5a770*/  MOV R24, R3 ;  /* 0x0000000300187202 */ /* 0x000fc60000000f00 */
[----:B----4-:R0:W-:Y:S04]  /*5a780*/  STL.64 [R1+0x5330], R8 ;  /* 0x0053300801007387 */ /* 0x0101e80000100a00 */
[----:B0-----:R-:W4:Y:S04]  /*5a790*/  LDL.LU R8, [R1+0x1b0] ;  /* 0x0001b00001087983 */ /* 0x001f280000300800 */
[----:B------:R-:W4:Y:S04]  /*5a7a0*/  LDL.LU R9, [R1+0x1b4] ;  /* 0x0001b40001097983 */ /* 0x000f280000300800 */
[----:B------:R-:W2:Y:S04]  /*5a7b0*/  LDL.LU R10, [R1+0x1b8] ;  /* 0x0001b800010a7983 */ /* 0x000ea80000300800 */
[----:B------:R-:W2:Y:S01]  /*5a7c0*/  LDL.LU R11, [R1+0x1bc] ;  /* 0x0001bc00010b7983 */ /* 0x000ea20000300800 */
[----:B------:R-:W-:-:S03]  /*5a7d0*/  MOV R25, R0 ;  /* 0x0000000000197202 */ /* 0x000fc60000000f00 */
[----:B------:R-:W3:Y:S04]  /*5a7e0*/  LDL.LU R3, [R1+0x5384] ;  /* 0x0053840001037983 */ /* 0x000ee80000300800 */
[----:B------:R-:W3:Y:S04]  /*5a7f0*/  LDL.LU R0, [R1+0x5380] ;  /* 0x0053800001007983 */ /* 0x000ee80000300800 */
[----:B------:R-:W-:Y:S04]  /*5a800*/  STL.64 [R1+0x5368], R24 ;  /* 0x0053681801007387 */ /* 0x000fe80000100a00 */
[----:B--2---:R-:W-:Y:S04]  /*5a810*/  STL.64 [R1+0x5348], R10 ;  /* 0x0053480a01007387 */ /* 0x004fe80000100a00 */
[----:B----4-:R0:W-:Y:S04]  /*5a820*/  STL.64 [R1+0x5340], R8 ;  /* 0x0053400801007387 */ /* 0x0101e80000100a00 */
[----:B0-----:R-:W2:Y:S04]  /*5a830*/  LDL.LU R8, [R1+0x190] ;  /* 0x0001900001087983 */ /* 0x001ea80000300800 */
[----:B------:R-:W2:Y:S04]  /*5a840*/  LDL.LU R9, [R1+0x194] ;  /* 0x0001940001097983 */ /* 0x000ea80000300800 */
[----:B------:R-:W4:Y:S04]  /*5a850*/  LDL.LU R10, [R1+0x198] ;  /* 0x00019800010a7983 */ /* 0x000f280000300800 */
[----:B------:R-:W4:Y:S04]  /*5a860*/  LDL.LU R11, [R1+0x19c] ;  /* 0x00019c00010b7983 */ /* 0x000f280000300800 */
[----:B----4-:R-:W-:Y:S04]  /*5a870*/  STL.64 [R1+0x5360], R10 ;  /* 0x0053600a01007387 */ /* 0x010fe80000100a00 */
[----:B--2---:R0:W-:Y:S04]  /*5a880*/  STL.64 [R1+0x5358], R8 ;  /* 0x0053580801007387 */ /* 0x0041e80000100a00 */
        /* <DEDUP_REMOVED lines=8> */
[----:B------:R-:W2:Y:S04]  /*5a910*/  LDL.LU R10, [R1+0xc8] ;  /* 0x0000c800010a7983 */ /* 0x000ea80000300800 */
[----:B------:R-:W2:Y:S04]  /*5a920*/  LDL.LU R11, [R1+0xcc] ;  /* 0x0000cc00010b7983 */ /* 0x000ea80000300800 */
[----:B------:R-:W-:Y:S04]  /*5a930*/  STL.64 [R1+0x52e0], R22 ;  /* 0x0052e01601007387 */ /* 0x000fe80000100a00 */
[----:B------:R0:W-:Y:S04]  /*5a940*/  STL.64 [R1+0x52d8], R20 ;  /* 0x0052d81401007387 */ /* 0x0001e80000100a00 */
[----:B0-----:R-:W4:Y:S04]  /*5a950*/  LDL.LU R20, [R1+0x230] ;  /* 0x0002300001147983 */ /* 0x001f280000300800 */
[----:B------:R-:W4:Y:S04]  /*5a960*/  LDL.LU R21, [R1+0x234] ;  /* 0x0002340001157983 */ /* 0x000f280000300800 */
[----:B------:R-:W2:Y:S04]  /*5a970*/  LDL.LU R22, [R1+0x238] ;  /* 0x0002380001167983 */ /* 0x000ea80000300800 */
[----:B------:R-:W2:Y:S01]  /*5a980*/  LDL.LU R23, [R1+0x23c] ;  /* 0x00023c0001177983 */ /* 0x000ea20000300800 */
[----:B------:R-:W-:Y:S01]  /*5a990*/  IMAD.MOV.U32 R24, RZ, RZ, R29 ;  /* 0x000000ffff187224 */ /* 0x000fe200078e001d */
[----:B------:R-:W-:-:S02]  /*5a9a0*/  MOV R25, R28 ;  /* 0x0000001c00197202 */ /* 0x000fc40000000f00 */
[----:B--2---:R-:W-:Y:S04]  /*5a9b0*/  STL.64 [R1+0x52f8], R22 ;  /* 0x0052f81601007387 */ /* 0x004fe80000100a00 */
[----:B----4-:R0:W-:Y:S04]  /*5a9c0*/  STL.64 [R1+0x52f0], R20 ;  /* 0x0052f01401007387 */ /* 0x0101e80000100a00 */
[----:B0-----:R-:W2:Y:S04]  /*5a9d0*/  LDL.LU R20, [R1+0x210] ;  /* 0x0002100001147983 */ /* 0x001ea80000300800 */
[----:B------:R-:W2:Y:S04]  /*5a9e0*/  LDL.LU R21, [R1+0x214] ;  /* 0x0002140001157983 */ /* 0x000ea80000300800 */
[----:B------:R-:W2:Y:S04]  /*5a9f0*/  LDL.LU R22, [R1+0x218] ;  /* 0x0002180001167983 */ /* 0x000ea80000300800 */
[----:B------:R-:W2:Y:S04]  /*5aa00*/  LDL.LU R23, [R1+0x21c] ;  /* 0x00021c0001177983 */ /* 0x000ea80000300800 */
[----:B------:R-:W-:Y:S04]  /*5aa10*/  STL.64 [R1+0x5258], R18 ;  /* 0x0052581201007387 */ /* 0x000fe80000100a00 */
[----:B---3--:R-:W-:Y:S04]  /*5aa20*/  STL.64 [R1+0x5250], R16 ;  /* 0x0052501001007387 */ /* 0x008fe80000100a00 */
[----:B------:R0:W-:Y:S04]  /*5aa30*/  STL.64 [R1+0x5240], R4 ;  /* 0x0052400401007387 */ /* 0x0001e80000100a00 */
[----:B0-----:R-:W3:Y:S01]  /*5aa40*/  LDL.64 R4, [R1+0xe0] ;  /* 0x0000e00001047983 */ /* 0x001ee20000100a00 */
[----:B------:R-:W-:Y:S01]  /*5aa50*/  HMMA.16816.F32.BF16 R24, R12, R24, R8 ;  /* 0x000000180c18723c */ /* 0x000fe20000041808 */
[----:B------:R-:W-:-:S02]  /*5aa60*/  MOV R16, R6 ;  /* 0x0000000600107202 */ /* 0x000fc40000000f00 */
[----:B---3--:R0:W-:Y:S04]  /*5aa70*/  STL.64 [R1+0x5260], R4 ;  /* 0x0052600401007387 */ /* 0x0081e80000100a00 */
[----:B0-----:R-:W3:Y:S04]  /*5aa80*/  LDL.LU R4, [R1+0x450] ;  /* 0x0004500001047983 */ /* 0x001ee80000300800 */
[----:B------:R-:W3:Y:S04]  /*5aa90*/  LDL.LU R5, [R1+0x454] ;  /* 0x0004540001057983 */ /* 0x000ee80000300800 */
[----:B------:R-:W3:Y:S04]  /*5aaa0*/  LDL.LU R6, [R1+0x458] ;  /* 0x0004580001067983 */ /* 0x000ee80000300800 */
[----:B------:R-:W3:Y:S04]  /*5aab0*/  LDL.LU R7, [R1+0x45c] ;  /* 0x00045c0001077983 */ /* 0x000ee80000300800 */
[----:B------:R-:W4:Y:S04]  /*5aac0*/  LDL.LU.64 R10, [R1+0x5378] ;  /* 0x00537800010a7983 */ /* 0x000f280000300a00 */
[----:B------:R-:W4:Y:S04]  /*5aad0*/  LDL.LU.64 R8, [R1+0x5370] ;  /* 0x0053700001087983 */ /* 0x000f280000300a00 */
[----:B------:R0:W-:Y:S04]  /*5aae0*/  STL.64 [R1+0x3a0], R24 ;  /* 0x0003a01801007387 */ /* 0x0001e80000100a00 */
[----:B------:R4:W-:Y:S04]  /*5aaf0*/  STL.64 [R1+0x3a8], R26 ;  /* 0x0003a81a01007387 */ /* 0x0009e80000100a00 */
[----:B0-----:R-:W4:Y:S02]  /*5ab00*/  LDL.LU.64 R24, [R1+0x5368] ;  /* 0x0053680001187983 */ /* 0x001f240000300a00 */
[C---:B----4-:R-:W-:Y:S02]  /*5ab10*/  HMMA.16816.F32.BF16 R24, R12.reuse, R24, R8 ;  /* 0x000000180c18723c */ /* 0x050fe40000041808 */
[----:B------:R-:W4:Y:S04]  /*5ab20*/  LDL.LU.64 R10, [R1+0x5360] ;  /* 0x00536000010a7983 */ /* 0x000f280000300a00 */
[----:B------:R-:W4:Y:S11]  /*5ab30*/  LDL.LU.64 R8, [R1+0x5358] ;  /* 0x0053580001087983 */ /* 0x000f360000300a00 */
[----:B------:R-:W-:Y:S06]  /*5ab40*/  @!UPT UIADD3 URZ, URZ, URZ, URZ ;  /* 0x0000003f3f3ff290 */ /* 0x000fec000fffe03f */
        /* <DEDUP_REMOVED lines=11> */
[----:B------:R-:W4:Y:S11]  /*5ac00*/  LDL.LU.64 R8, [R1+0x5330] ;  /* 0x0053300001087983 */ /* 0x000f360000300a00 */
[----:B------:R-:W-:Y:S10]  /*5ac10*/  @!UPT UIADD3 URZ, URZ, URZ, URZ ;  /* 0x0000003f3f3ff290 */ /* 0x000ff4000fffe03f */
[----:B------:R-:W-:Y:S04]  /*5ac20*/  STL.64 [R1+0x370], R24 ;  /* 0x0003701801007387 */ /* 0x000fe80000100a00 */
[----:B------:R0:W-:Y:S04]  /*5ac30*/  STL.64 [R1+0x378], R26 ;  /* 0x0003781a01007387 */ /* 0x0001e80000100a00 */
[----:B0-----:R-:W4:Y:S04]  /*5ac40*/  LDL.LU.64 R26, [R1+0x5328] ;  /* 0x00532800011a7983 */ /* 0x001f280000300a00 */
[----:B------:R-:W4:Y:S02]  /*5ac50*/  LDL.LU.64 R24, [R1+0x5320] ;  /* 0x0053200001187983 */ /* 0x000f240000300a00 */
[----:B----4-:R-:W-:Y:S11]  /*5ac60*/  HMMA.16816.F32.BF16 R24, R12, R8, R24 ;  /* 0x000000080c18723c */ /* 0x010ff60000041818 */
[----:B------:R-:W-:Y:S11]  /*5ac70*/  @!UPT UIADD3 URZ, URZ, URZ, URZ ;  /* 0x0000003f3f3ff290 */ /* 0x000ff6000fffe03f */
[----:B------:R-:W-:Y:S01]  /*5ac80*/  @!UPT UIADD3 URZ, URZ, URZ, URZ ;  /* 0x0000003f3f3ff290 */ /* 0x000fe2000fffe03f */
[----:B------:R0:W-:Y:S04]  /*5ac90*/  STL.64 [R1+0x360], R24 ;  /* 0x0003601801007387 */ /* 0x0001e80000100a00 */
[----:B------:R1:W-:Y:S04]  /*5aca0*/  STL.64 [R1+0x368], R26 ;  /* 0x0003681a01007387 */ /* 0x0003e80000100a00 */
[----:B0-----:R-:W4:Y:S01]  /*5acb0*/  LDL.LU.64 R24, [R1+0x5318] ;  /* 0x0053180001187983 */ /* 0x001f220000300a00 */
[----:B-1----:R-:W-:-:S03]  /*5acc0*/  MOV R27, R8 ;  /* 0x00000008001b7202 */ /* 0x002fc60000000f00 */
[----:B------:R-:W4:Y:S01]  /*5acd0*/  LDL.LU.64 R10, [R1+0x5310] ;  /* 0x00531000010a7983 */ /* 0x000f220000300a00 */
[----:B------:R-:W-:-:S03]  /*5ace0*/  MOV R26, R9 ;  /* 0x00000009001a7202 */ /* 0x000fc60000000f00 */
[----:B------:R-:W4:Y:S02]  /*5acf0*/  LDL.LU.64 R8, [R1+0x5308] ;  /* 0x0053080001087983 */ /* 0x000f240000300a00 */
[C---:B----4-:R-:W-:Y:S11]  /*5ad00*/  HMMA.16816.F32.BF16 R8, R12.reuse, R24, R8 ;  /* 0x000000180c08723c */ /* 0x050ff60000041808 */
[----:B------:R-:W-:Y:S11]  /*5ad10*/  @!UPT UIADD3 URZ, URZ, URZ, URZ ;  /* 0x0000003f3f3ff290 */ /* 0x000ff6000fffe03f */
[----:B------:R-:W-:Y:S01]  /*5ad20*/  @!UPT UIADD3 URZ, URZ, URZ, URZ ;  /* 0x0000003f3f3ff290 */ /* 0x000fe2000fffe03f */
[----:B------:R0:W-:Y:S04]  /*5ad30*/  STL.64 [R1+0x350], R8 ;  /* 0x0003500801007387 */ /* 0x0001e80000100a00 */
[----:B------:R-:W-:Y:S04]  /*5ad40*/  STL.64 [R1+0x358], R10 ;  /* 0x0003580a01007387 */ /* 0x000fe80000100a00 */
[----:B0-----:R-:W2:Y:S04]  /*5ad50*/  LDL.LU.64 R8, [R1+0x5300] ;  /* 0x0053000001087983 */ /* 0x001ea80000300a00 */
[----:B------:R0:W-:Y:S04]  /*5ad60*/  STL.64 [R1+0x51f8], R24 ;  /* 0x0051f81801007387 */ /* 0x0001e80000100a00 */
[----:B------:R-:W-:Y:S04]  /*5ad70*/  STL.64 [R1+0x5220], R26 ;  /* 0x0052201a01007387 */ /* 0x000fe80000100a00 */
[----:B0-----:R-:W4:Y:S01]  /*5ad80*/  LDL.64 R24, [R1+0x40] ;  /* 0x0000400001187983 */ /* 0x001f220000100a00 */
[C---:B--2---:R-:W-:Y:S03]  /*5ad90*/  HMMA.16816.F32.BF16 R8, R12.reuse, R8, R20 ;  /* 0x000000080c08723c */ /* 0x044fe60000041814 */
[----:B----4-:R0:W-:Y:S04]  /*5ada0*/  STL.64 [R1+0x5238], R24 ;  /* 0x0052381801007387 */ /* 0x0101e80000100a00 */
[----:B0-----:R-:W2:Y:S04]  /*5adb0*/  LDL.LU R24, [R1+0x470] ;  /* 0x0004700001187983 */ /* 0x001ea80000300800 */
[----:B------:R-:W2:Y:S04]  /*5adc0*/  LDL.LU R25, [R1+0x474] ;  /* 0x0004740001197983 */ /* 0x000ea80000300800 */
[----:B------:R-:W2:Y:S04]  /*5add0*/  LDL.LU R26, [R1+0x478] ;  /* 0x00047800011a7983 */ /* 0x000ea80000300800 */
        /* <DEDUP_REMOVED lines=33> */
[----:B----4-:R-:W-:Y:S02]  /*5aff0*/  HMMA.16816.F32.BF16 R8, R12, R8, R20 ;  /* 0x000000080c08723c */ /* 0x010fe40000041814 */
[----:B------:R-:W4:Y:S04]  /*5b000*/  LDL.LU.64 R22, [R1+0x5280] ;  /* 0x0052800001167983 */ /* 0x000f280000300a00 */
[----:B------:R-:W4:Y:S11]  /*5b010*/  LDL.LU.64 R20, [R1+0x5278] ;  /* 0x0052780001147983 */ /* 0x000f360000300a00 */
[----:B------:R-:W-:Y:S06]  /*5b020*/  @!UPT UIADD3 URZ, URZ, URZ, URZ ;  /* 0x0000003f3f3ff290 */ /* 0x000fec000fffe03f */
[----:B------:R0:W-:Y:S04]  /*5b030*/  STL.64 [R1+0x2f0], R8 ;  /* 0x0002f00801007387 */ /* 0x0001e80000100a00 */
[----:B------:R4:W-:Y:S04]  /*5b040*/  STL.64 [R1+0x2f8], R10 ;  /* 0x0002f80a01007387 */ /* 0x0009e80000100a00 */
[----:B0-----:R-:W4:Y:S01]  /*5b050*/  LDL.LU.64 R8, [R1+0x5270] ;  /* 0x0052700001087983 */ /* 0x001f220000300a00 */
[----:B------:R-:W-:-:S07]  /*5b060*/  IMAD.MOV.U32 R17, RZ, RZ, R2 ;  /* 0x000000ffff117224 */ /* 0x000fce00078e0002 */
[C---:B---3--:R-:W-:Y:S08]  /*5b070*/  HMMA.16816.F32.BF16 R16, R12.reuse, R16, R4 ;  /* 0x000000100c10723c */ /* 0x048ff00000041804 */
[C---:B----4-:R-:W-:Y:S01]  /*5b080*/  HMMA.16816.F32.BF16 R8, R12.reuse, R8, R20 ;  /* 0x000000080c08723c */ /* 0x050fe20000041814 */
[----:B------:R-:W3:Y:S04]  /*5b090*/  LDL.LU R22, [R1+0x5268] ;  /* 0x0052680001167983 */ /* 0x000ee80000300800 */
[----:B------:R-:W4:Y:S11]  /*5b0a0*/  LDL.LU R20, [R1+0xa40] ;  /* 0x000a400001147983 */ /* 0x000f360000300800 */
[----:B------:R-:W-:Y:S07]  /*5b0b0*/  @!UPT UIADD3 URZ, URZ, URZ, URZ ;  /* 0x0000003f3f3ff290 */ /* 0x000fee000fffe03f */
[----:B------:R-:W-:Y:S04]  /*5b0c0*/  STL.64 [R1+0x2e0], R8 ;  /* 0x0002e00801007387 */ /* 0x000fe80000100a00 */
[----:B------:R0:W-:Y:S04]  /*5b0d0*/  STL.64 [R1+0x2e8], R10 ;  /* 0x0002e80a01007387 */ /* 0x0001e80000100a00 */
[----:B0-----:R-:W2:Y:S04]  /*5b0e0*/  LDL.LU R11, [R1+0xa44] ;  /* 0x000a4400010b7983 */ /* 0x001ea80000300800 */
[----:B------:R-:W3:Y:S04]  /*5b0f0*/  LDL.LU R10, [R1+0xa48] ;  /* 0x000a4800010a7983 */ /* 0x000ee80000300800 */
[----:B------:R-:W2:Y:S04]  /*5b100*/  LDL.LU R9, [R1+0xa4c] ;  /* 0x000a4c0001097983 */ /* 0x000ea80000300800 */
[----:B------:R-:W2:Y:S04]  /*5b110*/  LDL.LU.64 R4, [R1+0x5260] ;  /* 0x0052600001047983 */ /* 0x000ea80000300a00 */
[----:B------:R-:W-:Y:S04]  /*5b120*/  STL.64 [R1+0x2d0], R16 ;  /* 0x0002d01001007387 */ /* 0x000fe80000100a00 */
[----:B------:R0:W-:Y:S04]  /*5b130*/  STL.64 [R1+0x2d8], R18 ;  /* 0x0002d81201007387 */ /* 0x0001e80000100a00 */
[----:B0-----:R-:W2:Y:S04]  /*5b140*/  LDL.LU.64 R18, [R1+0x5258] ;  /* 0x0052580001127983 */ /* 0x001ea80000300a00 */
[----:B------:R-:W2:Y:S02]  /*5b150*/  LDL.LU.64 R16, [R1+0x5250] ;  /* 0x0052500001107983 */ /* 0x000ea40000300a00 */
[----:B--2---:R-:W-:Y:S11]  /*5b160*/  HMMA.16816.F32.BF16 R16, R12, R4, R16 ;  /* 0x000000040c10723c */ /* 0x004ff60000041810 */
[----:B------:R-:W-:Y:S11]  /*5b170*/  @!UPT UIADD3 URZ, URZ, URZ, URZ ;  /* 0x0000003f3f3ff290 */ /* 0x000ff6000fffe03f */
[----:B------:R-:W-:Y:S01]  /*5b180*/  @!UPT UIADD3 URZ, URZ, URZ, URZ ;  /* 0x0000003f3f3ff290 */ /* 0x000fe2000fffe03f */
[----:B------:R0:W-:Y:S04]  /*5b190*/  STL.64 [R1+0x2c0], R16 ;  /* 0x0002c01001007387 */ /* 0x0001e80000100a00 */
[----:B------:R1:W-:Y:S04]  /*5b1a0*/  STL.64 [R1+0x2c8], R18 ;  /* 0x0002c81201007387 */ /* 0x0003e80000100a00 */
[----:B0-----:R-:W2:Y:S01]  /*5b1b0*/  LDL.LU R17, [R1+0x5248] ;  /* 0x0052480001117983 */ /* 0x001ea20000300800 */
[----:B-1----:R-:W-:Y:S02]  /*5b1c0*/  MOV R19, R4 ;  /* 0x0000000400137202 */ /* 0x002fe40000000f00 */
[----:B------:R-:W-:-:S02]  /*5b1d0*/  MOV R18, R5 ;  /* 0x0000000500127202 */ /* 0x000fc40000000f00 */
[----:B------:R-:W3:Y:S01]  /*5b1e0*/  LDL.LU.64 R4, [R1+0x5240] ;  /* 0x0052400001047983 */ /* 0x000ee20000300a00 */
[----:B------:R-:W-:-:S03]  /*5b1f0*/  IMAD.MOV.U32 R27, RZ, RZ, R0 ;  /* 0x000000ffff1b7224 */ /* 0x000fc600078e0000 */
[----:B------:R-:W4:Y:S04]  /*5b200*/  LDL.LU R8, [R1+0xa50] ;  /* 0x000a500001087983 */ /* 0x000f280000300800 */
[----:B------:R-:W4:Y:S04]  /*5b210*/  LDL.LU R2, [R1+0xa54] ;  /* 0x000a540001027983 */ /* 0x000f280000300800 */
[----:B------:R-:W4:Y:S04]  /*5b220*/  LDL.LU R0, [R1+0xa58] ;  /* 0x000a580001007983 */ /* 0x000f280000300800 */
[----:B------:R-:W-:Y:S04]  /*5b230*/  STL.64 [R1+0x51d0], R18 ;  /* 0x0051d01201007387 */ /* 0x000fe80000100a00 */
[----:B--2---:R0:W-:Y:S01]  /*5b240*/  STL [R1+0x51c8], R17 ;  /* 0x0051c81101007387 */ /* 0x0041e20000100800 */
[----:B---3--:R-:W-:Y:S03]  /*5b250*/  HMMA.16816.F32.BF16 R12, R12, R4, R24 ;  /* 0x000000040c0c723c */ /* 0x008fe60000041818 */
[----:B0-----:R-:W2:Y:S04]  /*5b260*/  LDL.LU.64 R16, [R1+0x20] ;  /* 0x0000200001107983 */ /* 0x001ea80000300a00 */
[----:B------:R-:W3:Y:S04]  /*5b270*/  LDL.LU.64 R24, [R1+0x5238] ;  /* 0x0052380001187983 */ /* 0x000ee80000300a00 */
[----:B------:R-:W3:Y:S04]  /*5b280*/  LDL.LU.64 R6, [R1+0x5230] ;  /* 0x0052300001067983 */ /* 0x000ee80000300a00 */
[----:B------:R-:W3:Y:S04]  /*5b290*/  LDL.LU.64 R4, [R1+0x5228] ;  /* 0x0052280001047983 */ /* 0x000ee80000300a00 */
[----:B------:R-:W2:Y:S04]  /*5b2a0*/  LDL.LU R29, [R1+0x6f0] ;  /* 0x0006f000011d7983 */ /* 0x000ea80000300800 */
[----:B--2---:R-:W-:Y:S04]  /*5b2b0*/  STL [R1+0x5168], R29 ;  /* 0x0051681d01007387 */ /* 0x004fe80000100800 */
[----:B------:R4:W-:Y:S04]  /*5b2c0*/  STL.64 [R1+0x250], R12 ;  /* 0x0002500c01007387 */ /* 0x0009e80000100a00 */
[----:B------:R0:W-:Y:S01]  /*5b2d0*/  STL.64 [R1+0x258], R14 ;  /* 0x0002580e01007387 */ /* 0x0001e20000100a00 */
[----:B----4-:R-:W-:-:S02]  /*5b2e0*/  FMUL R12, R3, R20 ;  /* 0x00000014030c7220 */ /* 0x010fc40000400000 */
[----:B------:R-:W-:Y:S02]  /*5b2f0*/  FMUL R13, R3, R11 ;  /* 0x0000000b030d7220 */ /* 0x000fe40000400000 */
[C---:B0-----:R-:W-:Y:S01]  /*5b300*/  FMUL R14, R22.reuse, R10 ;  /* 0x0000000a160e7220 */ /* 0x041fe20000400000 */
[----:B------:R-:W2:Y:S01]  /*5b310*/  LDL.LU R11, [R1+0xa5c] ;  /* 0x000a5c00010b7983 */ /* 0x000ea20000300800 */
[----:B------:R-:W-:-:S03]  /*5b320*/  FMUL R15, R22, R9 ;  /* 0x00000009160f7220 */ /* 0x000fc60000400000 */
[----:B------:R-:W4:Y:S04]  /*5b330*/  LDL.LU R23, [R1+0xa60] ;  /* 0x000a600001177983 */ /* 0x000f280000300800 */
[----:B---3--:R-:W-:Y:S01]  /*5b340*/  HMMA.16816.F32.BF16 R12, R4, R24, R12 ;  /* 0x00000018040c723c */ /* 0x008fe2000004180c */
[----:B------:R-:W3:Y:S04]  /*5b350*/  LDL.LU R21, [R1+0xa64] ;  /* 0x000a640001157983 */ /* 0x000ee80000300800 */
[----:B------:R-:W2:Y:S04]  /*5b360*/  LDL.LU R20, [R1+0xa68] ;  /* 0x000a680001147983 */ /* 0x000ea80000300800 */
[----:B------:R-:W2:Y:S11]  /*5b370*/  LDL.LU.64 R26, [R1+0x5220] ;  /* 0x00522000011a7983 */ /* 0x000eb60000300a00 */
[----:B------:R-:W-:Y:S03]  /*5b380*/  @!UPT UIADD3 URZ, URZ, URZ, URZ ;  /* 0x0000003f3f3ff290 */ /* 0x000fe6000fffe03f */
[----:B------:R-:W-:Y:S04]  /*5b390*/  STL.64 [R1+0x240], R12 ;  /* 0x0002400c01007387 */ /* 0x000fe80000100a00 */
[----:B------:R-:W-:Y:S04]  /*5b3a0*/  STL.64 [R1+0x248], R14 ;  /* 0x0002480e01007387 */ /* 0x000fe80000100a00 */
[----:B------:R-:W2:Y:S04]  /*5b3b0*/  LDL.LU R19, [R1+0xa6c] ;  /* 0x000a6c0001137983 */ /* 0x000ea80000300800 */
[----:B------:R-:W2:Y:S01]  /*5b3c0*/  LDL.LU R18, [R1+0xa70] ;  /* 0x000a700001127983 */ /* 0x000ea20000300800 */
[----:B------:R-:W-:-:S02]  /*5b3d0*/  FMUL R8, R3, R8 ;  /* 0x0000000803087220 */ /* 0x000fc40000400000 */
[----:B------:R-:W-:Y:S02]  /*5b3e0*/  FMUL R9, R3, R2 ;  /* 0x0000000203097220 */ /* 0x000fe40000400000 */
[C---:B------:R-:W-:Y:S01]  /*5b3f0*/  FMUL R10, R22.reuse, R0 ;  /* 0x00000000160a7220 */ /* 0x040fe20000400000 */
[----:B--2---:R-:W-:Y:S04]  /*5b400*/  STL.64 [R1+0x5218], R18 ;  /* 0x0052181201007387 */ /* 0x004fe80000100a00 */
[----:B------:R0:W-:Y:S04]  /*5b410*/  STL.64 [R1+0x5210], R16 ;  /* 0x0052101001007387 */ /* 0x0001e80000100a00 */
[----:B0-----:R-:W2:Y:S01]  /*5b420*/  LDL.LU.64 R16, [R1+0x30] ;  /* 0x0000300001107983 */ /* 0x001ea20000300a00 */
[----:B------:R-:W-:-:S02]  /*5b430*/  FMUL R11, R22, R11 ;  /* 0x0000000b160b7220 */ /* 0x000fc40000400000 */
[----:B------:R-:W-:Y:S01]  /*5b440*/  IMAD.MOV.U32 R29, RZ, RZ, R25 ;  /* 0x000000ffff1d7224 */ /* 0x000fe200078e0019 */
[----:B------:R-:W3:Y:S04]  /*5b450*/  LDL.LU R2, [R1+0xa74] ;  /* 0x000a740001027983 */ /* 0x000ee80000300800 */
[----:B------:R-:W3:Y:S04]  /*5b460*/  LDL.LU R0, [R1+0xa78] ;  /* 0x000a780001007983 */ /* 0x000ee80000300800 */
[----:B------:R0:W-:Y:S01]  /*5b470*/  STL [R1+0x516c], R29 ;  /* 0x00516c1d01007387 */ /* 0x0001e20000100800 */
[C---:B----4-:R-:W-:Y:S01]  /*5b480*/  FMUL R12, R3.reuse, R23 ;  /* 0x00000017030c7220 */ /* 0x050fe20000400000 */
[----:B--2---:R-:W-:Y:S01]  /*5b490*/  HMMA.16816.F32.BF16 R8, R4, R16, R8 ;  /* 0x000000100408723c */ /* 0x004fe20000041808 */
[----:B0-----:R-:W-:Y:S01]  /*5b4a0*/  IMAD.MOV.U32 R29, RZ, RZ, R16 ;  /* 0x000000ffff1d7224 */ /* 0x001fe200078e0010 */
[----:B------:R-:W-:Y:S11]  /*5b4b0*/  MOV R23, R17 ;  /* 0x0000001100177202 */ /* 0x000ff60000000f00 */
[----:B------:R-:W-:Y:S10]  /*5b4c0*/  @!UPT UIADD3 URZ, URZ, URZ, URZ ;  /* 0x0000003f3f3ff290 */ /* 0x000ff4000fffe03f */
[----:B------:R-:W-:Y:S04]  /*5b4d0*/  STL.64 [R1+0x230], R8 ;  /* 0x0002300801007387 */ /* 0x000fe80000100a00 */
[----:B------:R0:W-:Y:S04]  /*5b4e0*/  STL.64 [R1+0x238], R10 ;  /* 0x0002380a01007387 */ /* 0x0001e80000100a00 */
[----:B------:R-:W2:Y:S04]  /*5b4f0*/  LDL.LU.64 R18, [R1+0x5218] ;  /* 0x0052180001127983 */ /* 0x000ea80000300a00 */
[----:B------:R-:W4:Y:S01]  /*5b500*/  LDL.LU.64 R16, [R1+0x5210] ;  /* 0x0052100001107983 */ /* 0x000f220000300a00 */
[----:B---3--:R-:W-:-:S02]  /*5b510*/  FMUL R13, R3, R21 ;  /* 0x00000015030d7220 */ /* 0x008fc40000400000 */
[----:B------:R-:W-:Y:S01]  /*5b520*/  FMUL R14, R22, R20 ;  /* 0x00000014160e7220 */ /* 0x000fe20000400000 */
[----:B------:R1:W-:Y:S04]  /*5b530*/  STL [R1+0x5174], R29 ;  /* 0x0051741d01007387 */ /* 0x0003e80000100800 */
[----:B------:R-:W-:Y:S01]  /*5b540*/  STL [R1+0x5170], R23 ;  /* 0x0051701701007387 */ /* 0x000fe20000100800 */
[----:B------:R-:W-:-:S03]  /*5b550*/  MOV R24, R27 ;  /* 0x0000001b00187202 */ /* 0x000fc60000000f00 */
[----:B0-----:R-:W3:Y:S01]  /*5b560*/  LDL.LU R11, [R1+0xa7c] ;  /* 0x000a7c00010b7983 */ /* 0x001ee20000300800 */
[----:B------:R-:W-:Y:S01]  /*5b570*/  MOV R25, R26 ;  /* 0x0000001a00197202 */ /* 0x000fe20000000f00 */
[----:B--2---:R-:W-:-:S07]  /*5b580*/  FMUL R15, R22, R19 ;  /* 0x00000013160f7220 */ /* 0x004fce0000400000 */
[----:B----4-:R-:W-:Y:S01]  /*5b590*/  HMMA.16816.F32.BF16 R12, R4, R16, R12 ;  /* 0x00000010040c723c */ /* 0x010fe2000004180c */
[----:B-1----:R-:W-:Y:S11]  /*5b5a0*/  MOV R29, R16 ;  /* 0x00000010001d7202 */ /* 0x002ff60000000f00 */
[----:B------:R-:W-:Y:S11]  /*5b5b0*/  @!UPT UIADD3 URZ, URZ, URZ, URZ ;  /* 0x0000003f3f3ff290 */ /* 0x000ff6000fffe03f */
[----:B------:R-:W-:Y:S04]  /*5b5c0*/  STL.64 [R1+0x220], R12 ;  /* 0x0002200c01007387 */ /* 0x000fe80000100a00 */
[----:B------:R-:W-:Y:S04]  /*5b5d0*/  STL.64 [R1+0x228], R14 ;  /* 0x0002280e01007387 */ /* 0x000fe80000100a00 */
[----:B------:R-:W2:Y:S04]  /*5b5e0*/  LDL.LU R28, [R1+0xa80] ;  /* 0x000a8000011c7983 */ /* 0x000ea80000300800 */
[----:B------:R-:W4:Y:S04]  /*5b5f0*/  LDL.LU R27, [R1+0xa84] ;  /* 0x000a8400011b7983 */ /* 0x000f280000300800 */
[----:B------:R-:W2:Y:S04]  /*5b600*/  LDL.LU R16, [R1+0xa88] ;  /* 0x000a880001107983 */ /* 0x000ea80000300800 */
[----:B------:R-:W2:Y:S01]  /*5b610*/  LDL.LU R26, [R1+0xa8c] ;  /* 0x000a8c00011a7983 */ /* 0x000ea20000300800 */
[----:B------:R-:W-:-:S02]  /*5b620*/  FMUL R8, R3, R18 ;  /* 0x0000001203087220 */ /* 0x000fc40000400000 */
[----:B------:R-:W-:Y:S02]  /*5b630*/  FMUL R9, R3, R2 ;  /* 0x0000000203097220 */ /* 0x000fe40000400000 */
[C---:B------:R-:W-:Y:S01]  /*5b640*/  FMUL R10, R22.reuse, R0 ;  /* 0x00000000160a7220 */ /* 0x040fe20000400000 */
[----:B--2---:R-:W-:Y:S04]  /*5b650*/  STL [R1+0x5208], R26 ;  /* 0x0052081a01007387 */ /* 0x004fe80000100800 */
[----:B------:R0:W-:Y:S04]  /*5b660*/  STL.64 [R1+0x5200], R24 ;  /* 0x0052001801007387 */ /* 0x0001e80000100a00 */
[----:B0-----:R-:W2:Y:S01]  /*5b670*/  LDL.64 R24, [R1+0x10] ;  /* 0x0000100001187983 */ /* 0x001ea20000100a00 */
[----:B---3--:R-:W-:-:S03]  /*5b680*/  FMUL R11, R22, R11 ;  /* 0x0000000b160b7220 */ /* 0x008fc60000400000 */
[----:B------:R-:W3:Y:S04]  /*5b690*/  LDL.LU R21, [R1+0xa90] ;  /* 0x000a900001157983 */ /* 0x000ee80000300800 */
[----:B------:R-:W3:Y:S01]  /*5b6a0*/  LDL.LU R20, [R1+0xa94] ;  /* 0x000a940001147983 */ /* 0x000ee20000300800 */
[----:B------:R-:W-:-:S03]  /*5b6b0*/  IMAD.MOV.U32 R23, RZ, RZ, R17 ;  /* 0x000000ffff177224 */ /* 0x000fc600078e0011 */
[----:B------:R-:W3:Y:S04]  /*5b6c0*/  LDL.LU R2, [R1+0xa98] ;  /* 0x000a980001027983 */ /* 0x000ee80000300800 */
[----:B------:R-:W3:Y:S04]  /*5b6d0*/  LDL.LU R0, [R1+0xa9c] ;  /* 0x000a9c0001007983 */ /* 0x000ee80000300800 */
[----:B------:R-:W3:Y:S04]  /*5b6e0*/  LDL.LU R19, [R1+0xaa0] ;  /* 0x000aa00001137983 */ /* 0x000ee80000300800 */
[----:B------:R-:W3:Y:S04]  /*5b6f0*/  LDL.LU R18, [R1+0xaa4] ;  /* 0x000aa40001127983 */ /* 0x000ee80000300800 */
[----:B------:R-:W3:Y:S04]  /*5b700*/  LDL.LU R17, [R1+0xaa8] ;  /* 0x000aa80001117983 */ /* 0x000ee80000300800 */
[----:B------:R-:W3:Y:S01]  /*5b710*/  LDL.LU R26, [R1+0x5208] ;  /* 0x00520800011a7983 */ /* 0x000ee20000300800 */
[C---:B------:R-:W-:Y:S01]  /*5b720*/  FMUL R12, R3.reuse, R28 ;  /* 0x0000001c030c7220 */ /* 0x040fe20000400000 */
[----:B--2---:R-:W-:Y:S01]  /*5b730*/  HMMA.16816.F32.BF16 R8, R4, R24, R8 ;  /* 0x000000180408723c */ /* 0x004fe20000041808 */
[----:B------:R-:W-:Y:S11]  /*5b740*/  MOV R28, R25 ;  /* 0x00000019001c7202 */ /* 0x000ff60000000f00 */
[----:B------:R-:W-:Y:S11]  /*5b750*/  @!UPT UIADD3 URZ, URZ, URZ, URZ ;  /* 0x0000003f3f3ff290 */ /* 0x000ff6000fffe03f */
[----:B------:R0:W-:Y:S04]  /*5b760*/  STL.64 [R1+0x210], R8 ;  /* 0x0002100801007387 */ /* 0x0001e80000100a00 */
[----:B------:R1:W-:Y:S04]  /*5b770*/  STL.64 [R1+0x218], R10 ;  /* 0x0002180a01007387 */ /* 0x0003e80000100a00 */
[----:B------:R-:W2:Y:S01]  /*5b780*/  LDL.LU.64 R24, [R1+0x5200] ;  /* 0x0052000001187983 */ /* 0x000ea20000300a00 */
[----:B----4-:R-:W-:Y:S02]  /*5b790*/  FMUL R13, R3, R27 ;  /* 0x0000001b030d7220 */ /* 0x010fe40000400000 */
[----:B------:R-:W-:-:S02]  /*5b7a0*/  FMUL R14, R22, R16 ;  /* 0x00000010160e7220 */ /* 0x000fc40000400000 */
[C---:B---3--:R-:W-:Y:S01]  /*5b7b0*/  FMUL R15, R22.reuse, R26 ;  /* 0x0000001a160f7220 */ /* 0x048fe20000400000 */
[----:B------:R-:W3:Y:S06]  /*5b7c0*/  LDL.LU R16, [R1+0xaac] ;  /* 0x000aac0001107983 */ /* 0x000eec0000300800 */
[----:B--2---:R-:W-:Y:S01]  /*5b7d0*/  HMMA.16816.F32.BF16 R12, R4, R24, R12 ;  /* 0x00000018040c723c */ /* 0x004fe2000004180c */
[----:B------:R-:W2:Y:S01]  /*5b7e0*/  LDL.LU.64 R24, [R1+0x51f8] ;  /* 0x0051f80001187983 */ /* 0x000ea20000300a00 */
[C---:B0-----:R-:W-:Y:S02]  /*5b7f0*/  FMUL R8, R3.reuse, R21 ;  /* 0x0000001503087220 */ /* 0x041fe40000400000 */
[----:B------:R-:W-:Y:S01]  /*5b800*/  FMUL R9, R3, R20 ;  /* 0x0000001403097220 */ /* 0x000fe20000400000 */
[----:B------:R-:W4:Y:S01]  /*5b810*/  LDL.LU R21, [R1+0xab0] ;  /* 0x000ab00001157983 */ /* 0x000f220000300800 */
[----:B-1----:R-:W-:-:S02]  /*5b820*/  FMUL R10, R22, R2 ;  /* 0x00000002160a7220 */ /* 0x002fc40000400000 */
[----:B------:R-:W-:Y:S11]  /*5b830*/  FMUL R11, R22, R0 ;  /* 0x00000000160b7220 */ /* 0x000ff60000400000 */
[----:B------:R-:W-:Y:S04]  /*5b840*/  @!UPT UIADD3 URZ, URZ, URZ, URZ ;  /* 0x0000003f3f3ff290 */ /* 0x000fe8000fffe03f */
[----:B------:R0:W-:Y:S04]  /*5b850*/  STL.64 [R1+0x200], R12 ;  /* 0x0002000c01007387 */ /* 0x0001e80000100a00 */
[----:B------:R1:W-:Y:S04]  /*5b860*/  STL.64 [R1+0x208], R14 ;  /* 0x0002080e01007387 */ /* 0x0003e80000100a00 */
[----:B------:R-:W3:Y:S04]  /*5b870*/  LDL.LU R20, [R1+0xab4] ;  /* 0x000ab40001147983 */ /* 0x000ee80000300800 */
[----:B------:R-:W3:Y:S04]  /*5b880*/  LDL.LU R2, [R1+0xab8] ;  /* 0x000ab80001027983 */ /* 0x000ee80000300800 */
[----:B------:R-:W3:Y:S01]  /*5b890*/  LDL.LU R0, [R1+0xabc] ;  /* 0x000abc0001007983 */ /* 0x000ee20000300800 */
[----:B--2---:R-:W-:Y:S03]  /*5b8a0*/  HMMA.16816.F32.BF16 R8, R4, R24, R8 ;  /* 0x000000180408723c */ /* 0x004fe60000041808 */
[----:B------:R-:W-:Y:S11]  /*5b8b0*/  STL [R1+0x5130], R25 ;  /* 0x0051301901007387 */ /* 0x000ff60000100800 */
[----:B------:R-:W-:Y:S09]  /*5b8c0*/  @!UPT UIADD3 URZ, URZ, URZ, URZ ;  /* 0x0000003f3f3ff290 */ /* 0x000ff2000fffe03f */
[----:B------:R-:W-:Y:S04]  /*5b8d0*/  STL.64 [R1+0x1f0], R8 ;  /* 0x0001f00801007387 */ /* 0x000fe80000100a00 */
[----:B------:R-:W-:Y:S04]  /*5b8e0*/  STL.64 [R1+0x1f8], R10 ;  /* 0x0001f80a01007387 */ /* 0x000fe80000100a00 */
[----:B------:R-:W2:Y:S01]  /*5b8f0*/  LDL.LU R26, [R1+0xac0] ;  /* 0x000ac000011a7983 */ /* 0x000ea20000300800 */
[C---:B0-----:R-:W-:Y:S02]  /*5b900*/  FMUL R12, R3.reuse, R19 ;  /* 0x00000013030c7220 */ /* 0x041fe40000400000 */
[----:B------:R-:W-:-:S02]  /*5b910*/  FMUL R13, R3, R18 ;  /* 0x00000012030d7220 */ /* 0x000fc40000400000 */
[C---:B-1----:R-:W-:Y:S02]  /*5b920*/  FMUL R14, R22.reuse, R17 ;  /* 0x00000011160e7220 */ /* 0x042fe40000400000 */
[----:B---3--:R-:W-:Y:S01]  /*5b930*/  FMUL R15, R22, R16 ;  /* 0x00000010160f7220 */ /* 0x008fe20000400000 */
[----:B--2---:R-:W-:Y:S04]  /*5b940*/  STL [R1+0x51f4], R26 ;  /* 0x0051f41a01007387 */ /* 0x004fe80000100800 */
[----:B------:R0:W-:Y:S04]  /*5b950*/  STL [R1+0x51f0], R24 ;  /* 0x0051f01801007387 */ /* 0x0001e80000100800 */
[----:B0-----:R-:W2:Y:S04]  /*5b960*/  LDL.LU.64 R24, [R1+0x50] ;  /* 0x0000500001187983 */ /* 0x001ea80000300a00 */
[----:B------:R-:W3:Y:S04]  /*5b970*/  LDL.LU R19, [R1+0xac4] ;  /* 0x000ac40001137983 */ /* 0x000ee80000300800 */
[----:B------:R-:W3:Y:S04]  /*5b980*/  LDL.LU R18, [R1+0xac8] ;  /* 0x000ac80001127983 */ /* 0x000ee80000300800 */
[----:B------:R-:W3:Y:S01]  /*5b990*/  LDL.64 R16, [R1+0x130] ;  /* 0x0001300001107983 */ /* 0x000ee20000100a00 */
[----:B--2---:R-:W-:Y:S03]  /*5b9a0*/  HMMA.16816.F32.BF16 R12, R4, R24, R12 ;  /* 0x00000018040c723c */ /* 0x004fe6000004180c */
[----:B---3--:R0:W-:Y:S04]  /*5b9b0*/  STL.64 [R1+0x51e8], R16 ;  /* 0x0051e81001007387 */ /* 0x0081e80000100a00 */
[----:B0-----:R-:W2:Y:S11]  /*5b9c0*/  LDL.LU.64 R16, [R1+0x150] ;  /* 0x0001500001107983 */ /* 0x001eb60000300a00 */
[----:B------:R-:W-:Y:S05]  /*5b9d0*/  @!UPT UIADD3 URZ, URZ, URZ, URZ ;  /* 0x0000003f3f3ff290 */ /* 0x000fea000fffe03f */
[----:B------:R-:W-:Y:S04]  /*5b9e0*/  STL.64 [R1+0x1e0], R12 ;  /* 0x0001e00c01007387 */ /* 0x000fe80000100a00 */
[----:B------:R0:W-:Y:S04]  /*5b9f0*/  STL.64 [R1+0x1e8], R14 ;  /* 0x0001e80e01007387 */ /* 0x0001e80000100a00 */
[----:B------:R-:W3:Y:S01]  /*5ba00*/  LDL.LU R26, [R1+0x51f4] ;  /* 0x0051f400011a7983 */ /* 0x000ee20000300800 */
[C---:B----4-:R-:W-:Y:S02]  /*5ba10*/  FMUL R8, R3.reuse, R21 ;  /* 0x0000001503087220 */ /* 0x050fe40000400000 */
[----:B------:R-:W-:-:S02]  /*5ba20*/  FMUL R9, R3, R20 ;  /* 0x0000001403097220 */ /* 0x000fc40000400000 */
[C---:B------:R-:W-:Y:S02]  /*5ba30*/  FMUL R10, R22.reuse, R2 ;  /* 0x00000002160a7220 */ /* 0x040fe40000400000 */
[----:B------:R-:W-:Y:S01]  /*5ba40*/  FMUL R11, R22, R0 ;  /* 0x00000000160b7220 */ /* 0x000fe20000400000 */
[----:B------:R-:W-:Y:S01]  /*5ba50*/  MOV R21, R24 ;  /* 0x0000001800157202 */ /* 0x000fe20000000f00 */
[----:B------:R-:W-:Y:S01]  /*5ba60*/  IMAD.MOV.U32 R20, RZ, RZ, R25 ;  /* 0x000000ffff147224 */ /* 0x000fe200078e0019 */
[----:B------:R-:W4:Y:S04]  /*5ba70*/  LDL.LU R24, [R1+0x51f0] ;  /* 0x0051f00001187983 */ /* 0x000f280000300800 */
[----:B0-----:R-:W4:Y:S04]  /*5ba80*/  LDL.LU R15, [R1+0xacc] ;  /* 0x000acc00010f7983 */ /* 0x001f280000300800 */
[----:B------:R-:W4:Y:S04]  /*5ba90*/  LDL.LU R25, [R1+0xad0] ;  /* 0x000ad00001197983 */ /* 0x000f280000300800 */
[----:B------:R-:W4:Y:S04]  /*5baa0*/  LDL.LU R2, [R1+0xad4] ;  /* 0x000ad40001027983 */ /* 0x000f280000300800 */
[----:B------:R-:W4:Y:S01]  /*5bab0*/  LDL.LU R0, [R1+0xad8] ;  /* 0x000ad80001007983 */ /* 0x000f220000300800 */
[----:B------:R-:W-:-:S02]  /*5bac0*/  FMUL R13, R3, R19 ;  /* 0x00000013030d7220 */ /* 0x000fc40000400000 */
[C---:B------:R-:W-:Y:S01]  /*5bad0*/  FMUL R14, R22.reuse, R18 ;  /* 0x00000012160e7220 */ /* 0x040fe20000400000 */
[----:B--2---:R-:W-:Y:S01]  /*5bae0*/  HMMA.16816.F32.BF16 R8, R4, R16, R8 ;  /* 0x000000100408723c */ /* 0x004fe20000041808 */
[----:B------:R-:W-:Y:S01]  /*5baf0*/  MOV R27, R17 ;  /* 0x00000011001b7202 */ /* 0x000fe20000000f00 */
[----:B---3--:R-:W-:Y:S01]  /*5bb00*/  FMUL R12, R3, R26 ;  /* 0x0000001a030c7220 */ /* 0x008fe20000400000 */
[----:B------:R-:W-:Y:S11]  /*5bb10*/  MOV R26, R16 ;  /* 0x00000010001a7202 */ /* 0x000ff60000000f00 */
[----:B------:R-:W-:Y:S09]  /*5bb20*/  @!UPT UIADD3 URZ, URZ, URZ, URZ ;  /* 0x0000003f3f3ff290 */ /* 0x000ff2000fffe03f */
[----:B------:R-:W-:Y:S04]  /*5bb30*/  STL.64 [R1+0x1d0], R8 ;  /* 0x0001d00801007387 */ /* 0x000fe80000100a00 */
[----:B------:R0:W-:Y:S04]  /*5bb40*/  STL.64 [R1+0x1d8], R10 ;  /* 0x0001d80a01007387 */ /* 0x0001e80000100a00 */
[----:B------:R-:W2:Y:S04]  /*5bb50*/  LDL.LU.64 R16, [R1+0x51e8] ;  /* 0x0051e80001107983 */ /* 0x000ea80000300a00 */
[----:B0-----:R-:W3:Y:S04]  /*5bb60*/  LDL.LU R11, [R1+0xadc] ;  /* 0x000adc00010b7983 */ /* 0x001ee80000300800 */
[----:B------:R-:W2:Y:S04]  /*5bb70*/  LDL.LU R19, [R1+0xae4] ;  /* 0x000ae40001137983 */ /* 0x000ea80000300800 */
[----:B------:R-:W2:Y:S01]  /*5bb80*/  LDL.LU R18, [R1+0xae8] ;  /* 0x000ae80001127983 */ /* 0x000ea20000300800 */
[----:B----4-:R-:W-:-:S03]  /*5bb90*/  FMUL R15, R22, R15 ;  /* 0x0000000f160f7220 */ /* 0x010fc60000400000 */
[----:B--2---:R-:W-:Y:S04]  /*5bba0*/  STL.64 [R1+0x51e0], R18 ;  /* 0x0051e01201007387 */ /* 0x004fe80000100a00 */
[----:B------:R0:W-:Y:S04]  /*5bbb0*/  STL.64 [R1+0x51d8], R16 ;  /* 0x0051d81001007387 */ /* 0x0001e80000100a00 */
[----:B0-----:R-:W2:Y:S01]  /*5bbc0*/  LDL.LU.64 R16, [R1+0x140] ;  /* 0x0001400001107983 */ /* 0x001ea20000300a00 */
[----:B------:R-:W-:-:S03]  /*5bbd0*/  FMUL R8, R3, R25 ;  /* 0x0000001903087220 */ /* 0x000fc60000400000 */
[----:B------:R-:W-:Y:S04]  /*5bbe0*/  STL [R1+0x512c], R26 ;  /* 0x00512c1a01007387 */ /* 0x000fe80000100800 */
[----:B------:R0:W-:Y:S04]  /*5bbf0*/  STL [R1+0x5128], R27 ;  /* 0x0051281b01007387 */ /* 0x0001e80000100800 */
[----:B0-----:R-:W4:Y:S04]  /*5bc00*/  LDL.LU R27, [R1+0xae0] ;  /* 0x000ae000011b7983 */ /* 0x001f280000300800 */
[----:B------:R-:W4:Y:S01]  /*5bc10*/  LDL.LU.64 R18, [R1+0x51e0] ;  /* 0x0051e00001127983 */ /* 0x000f220000300a00 */
[----:B--2---:R-:W-:Y:S01]  /*5bc20*/  HMMA.16816.F32.BF16 R12, R4, R16, R12 ;  /* 0x00000010040c723c */ /* 0x004fe2000004180c */
[----:B------:R-:W-:Y:S01]  /*5bc30*/  IMAD.MOV.U32 R25, RZ, RZ, R16 ;  /* 0x000000ffff197224 */ /* 0x000fe200078e0010 */
[----:B------:R-:W-:-:S02]  /*5bc40*/  MOV R26, R17 ;  /* 0x00000011001a7202 */ /* 0x000fc40000000f00 */
[----:B------:R-:W2:Y:S01]  /*5bc50*/  LDL.LU.64 R16, [R1+0x51d8] ;  /* 0x0051d80001107983 */ /* 0x000ea20000300a00 */
[----:B------:R-:W-:Y:S02]  /*5bc60*/  FMUL R9, R3, R2 ;  /* 0x0000000203097220 */ /* 0x000fe40000400000 */
[C---:B------:R-:W-:Y:S02]  /*5bc70*/  FMUL R10, R22.reuse, R0 ;  /* 0x00000000160a7220 */ /* 0x040fe40000400000 */
[C---:B---3--:R-:W-:Y:S11]  /*5bc80*/  FMUL R11, R22.reuse, R11 ;  /* 0x0000000b160b7220 */ /* 0x048ff60000400000 */
[----:B------:R-:W-:Y:S04]  /*5bc90*/  @!UPT UIADD3 URZ, URZ, URZ, URZ ;  /* 0x0000003f3f3ff290 */ /* 0x000fe8000fffe03f */
[----:B------:R-:W-:Y:S01]  /*5bca0*/  IMAD.MOV.U32 R0, RZ, RZ, R15 ;  /* 0x000000ffff007224 */ /* 0x000fe200078e000f */
[----:B------:R-:W-:Y:S01]  /*5bcb0*/  MOV R2, R14 ;  /* 0x0000000e00027202 */ /* 0x000fe20000000f00 */
[----:B------:R0:W-:Y:S01]  /*5bcc0*/  STL.64 [R1+0x1c0], R12 ;  /* 0x0001c00c01007387 */ /* 0x0001e20000100a00 */
[----:B----4-:R-:W-:-:S03]  /*5bcd0*/  FMUL R14, R22, R18 ;  /* 0x00000012160e7220 */ /* 0x010fc60000400000 */
[----:B------:R1:W-:Y:S04]  /*5bce0*/  STL [R1+0x4e1c], R0 ;  /* 0x004e1c0001007387 */ /* 0x0003e80000100800 */
[----:B------:R3:W-:Y:S01]  /*5bcf0*/  STL [R1+0x4e18], R2 ;  /* 0x004e180201007387 */ /* 0x0007e20000100800 */
[----:B0-----:R-:W-:-:S03]  /*5bd00*/  FMUL R13, R3, R19 ;  /* 0x00000013030d7220 */ /* 0x001fc60000400000 */
[----:B------:R-:W4:Y:S01]  /*5bd10*/  LDL.LU.64 R18, [R1+0x51d0] ;  /* 0x0051d00001127983 */ /* 0x000f220000300a00 */
[----:B------:R-:W-:Y:S01]  /*5bd20*/  FMUL R12, R3, R27 ;  /* 0x0000001b030c7220 */ /* 0x000fe20000400000 */
[----:B--2---:R-:W-:Y:S02]  /*5bd30*/  HMMA.16816.F32.BF16 R8, R4, R16, R8 ;  /* 0x000000100408723c */ /* 0x004fe40000041808 */
[----:B------:R-:W2:Y:S01]  /*5bd40*/  LDL.LU R17, [R1+0x51c8] ;  /* 0x0051c80001117983 */ /* 0x000ea20000300800 */
[----:B------:R-:W-:Y:S11]  /*5bd50*/  MOV R27, R16 ;  /* 0x00000010001b7202 */ /* 0x000ff60000000f00 */
[----:B------:R-:W-:Y:S09]  /*5bd60*/  @!UPT UIADD3 URZ, URZ, URZ, URZ ;  /* 0x0000003f3f3ff290 */ /* 0x000ff2000fffe03f */
[----:B------:R0:W-:Y:S01]  /*5bd70*/  STL.64 [R1+0x1b0], R8 ;  /* 0x0001b00801007387 */ /* 0x0001e20000100a00 */
[----:B-1----:R-:W-:-:S03]  /*5bd80*/  MOV R0, R10 ;  /* 0x0000000a00007202 */ /* 0x002fc60000000f00 */
[----:B------:R-:W2:Y:S01]  /*5bd90*/  LDL.LU R15, [R1+0xaec] ;  /* 0x000aec00010f7983 */ /* 0x000ea20000300800 */
[----:B---3--:R-:W-:-:S03]  /*5bda0*/  IMAD.MOV.U32 R2, RZ, RZ, R11 ;  /* 0x000000ffff027224 */ /* 0x008fc600078e000b */
[----:B0-----:R-:W3:Y:S04]  /*5bdb0*/  LDL.LU R8, [R1+0xaf0] ;  /* 0x000af00001087983 */ /* 0x001ee80000300800 */
[----:B------:R-:W2:Y:S04]  /*5bdc0*/  LDL.LU R9, [R1+0xaf4] ;  /* 0x000af40001097983 */ /* 0x000ea80000300800 */
[----:B------:R-:W2:Y:S04]  /*5bdd0*/  LDL.LU R10, [R1+0xaf8] ;  /* 0x000af800010a7983 */ /* 0x000ea80000300800 */
[----:B------:R-:W2:Y:S04]  /*5bde0*/  LDL.LU R11, [R1+0xafc] ;  /* 0x000afc00010b7983 */ /* 0x000ea80000300800 */
[----:B------:R-:W2:Y:S04]  /*5bdf0*/  LDL.LU R16, [R1+0xb0c] ;  /* 0x000b0c0001107983 */ /* 0x000ea80000300800 */
[----:B----4-:R0:W-:Y:S04]  /*5be00*/  STL.64 [R1+0x51b0], R18 ;  /* 0x0051b01201007387 */ /* 0x0101e80000100a00 */
[----:B0-----:R-:W4:Y:S04]  /*5be10*/  LDL.LU R18, [R1+0xb04] ;  /* 0x000b040001127983 */ /* 0x001f280000300800 */
[----:B------:R-:W4:Y:S04]  /*5be20*/  LDL.LU R19, [R1+0xb08] ;  /* 0x000b080001137983 */ /* 0x000f280000300800 */
[----:B--2---:R0:W-:Y:S04]  /*5be30*/  STL.64 [R1+0x51a8], R16 ;  /* 0x0051a81001007387 */ /* 0x0041e80000100a00 */
[----:B0-----:R-:W2:Y:S04]  /*5be40*/  LDL R16, [R1+0x110] ;  /* 0x0001100001107983 */ /* 0x001ea80000100800 */
[----:B------:R-:W2:Y:S04]  /*5be50*/  LDL R17, [R1+0x114] ;  /* 0x0001140001117983 */ /* 0x000ea80000100800 */
[----:B----4-:R-:W-:Y:S01]  /*5be60*/  STL.64 [R1+0x51c0], R18 ;  /* 0x0051c01201007387 */ /* 0x010fe20000100a00 */
[----:B------:R-:W-:-:S03]  /*5be70*/  FMUL R15, R22, R15 ;  /* 0x0000000f160f7220 */ /* 0x000fc60000400000 */
[----:B--2---:R0:W-:Y:S04]  /*5be80*/  STL.64 [R1+0x51b8], R16 ;  /* 0x0051b81001007387 */ /* 0x0041e80000100a00 */
[----:B0-----:R-:W2:Y:S04]  /*5be90*/  LDL R16, [R1+0x120] ;  /* 0x0001200001107983 */ /* 0x001ea80000100800 */
[----:B------:R-:W2:Y:S04]  /*5bea0*/  LDL R17, [R1+0x124] ;  /* 0x0001240001117983 */ /* 0x000ea80000100800 */
[----:B------:R0:W-:Y:S04]  /*5beb0*/  STL.64 [R1+0x5140], R26 ;  /* 0x0051401a01007387 */ /* 0x0001e80000100a00 */
[----:B0-----:R-:W4:Y:S04]  /*5bec0*/  LDL.LU R27, [R1+0xb00] ;  /* 0x000b0000011b7983 */ /* 0x001f280000300800 */
[----:B------:R-:W-:Y:S04]  /*5bed0*/  STL.64 [R1+0x5138], R24 ;  /* 0x0051381801007387 */ /* 0x000fe80000100a00 */
[----:B------:R-:W-:Y:S04]  /*5bee0*/  STL [R1+0x4fcc], R2 ;  /* 0x004fcc0201007387 */ /* 0x000fe80000100800 */
[----:B------:R0:W-:Y:S04]  /*5bef0*/  STL [R1+0x4fc8], R0 ;  /* 0x004fc80001007387 */ /* 0x0001e80000100800 */
[----:B0-----:R-:W4:Y:S04]  /*5bf00*/  LDL R0, [R1+0x6f4] ;  /* 0x0006f40001007983 */ /* 0x001f280000100800 */
[----:B------:R-:W4:Y:S04]  /*5bf10*/  LDL.LU.64 R24, [R1+0xd0] ;  /* 0x0000d00001187983 */ /* 0x000f280000300a00 */
[----:B------:R-:W4:Y:S01]  /*5bf20*/  LDL.LU.64 R18, [R1+0x51c0] ;  /* 0x0051c00001127983 */ /* 0x000f220000300a00 */
[----:B--2---:R-:W-:Y:S03]  /*5bf30*/  HMMA.16816.F32.BF16 R12, R4, R16, R12 ;  /* 0x00000010040c723c */ /* 0x004fe6000004180c */
[----:B------:R-:W2:Y:S01]  /*5bf40*/  LDL.LU.64 R16, [R1+0x51b8] ;  /* 0x0051b80001107983 */ /* 0x000ea20000300a00 */
[----:B---3--:R-:W-:-:S02]  /*5bf50*/  FMUL R8, R3, R8 ;  /* 0x0000000803087220 */ /* 0x008fc40000400000 */
[C---:B------:R-:W-:Y:S02]  /*5bf60*/  FMUL R9, R3.reuse, R9 ;  /* 0x0000000903097220 */ /* 0x040fe40000400000 */
[C---:B------:R-:W-:Y:S02]  /*5bf70*/  FMUL R10, R22.reuse, R10 ;  /* 0x0000000a160a7220 */ /* 0x040fe40000400000 */
[C---:B------:R-:W-:Y:S11]  /*5bf80*/  FMUL R11, R22.reuse, R11 ;  /* 0x0000000b160b7220 */ /* 0x040ff60000400000 */
[----:B------:R-:W-:Y:S02]  /*5bf90*/  @!UPT UIADD3 URZ, URZ, URZ, URZ ;  /* 0x0000003f3f3ff290 */ /* 0x000fe4000fffe03f */
[----:B------:R4:W-:Y:S04]  /*5bfa0*/  STL.64 [R1+0x1a0], R12 ;  /* 0x0001a00c01007387 */ /* 0x0009e80000100a00 */
[----:B------:R0:W-:Y:S01]  /*5bfb0*/  STL.64 [R1+0x1a8], R14 ;  /* 0x0001a80e01007387 */ /* 0x0001e20000100a00 */
[C---:B----4-:R-:W-:Y:S02]  /*5bfc0*/  FMUL R13, R3.reuse, R18 ;  /* 0x00000012030d7220 */ /* 0x050fe40000400000 */
[----:B0-----:R-:W-:Y:S02]  /*5bfd0*/  FMUL R14, R22, R19 ;  /* 0x00000013160e7220 */ /* 0x001fe40000400000 */
[----:B------:R-:W3:Y:S01]  /*5bfe0*/  LDL.LU.64 R18, [R1+0x51b0] ;  /* 0x0051b00001127983 */ /* 0x000ee20000300a00 */
[----:B--2---:R-:W-:Y:S03]  /*5bff0*/  HMMA.16816.F32.BF16 R8, R4, R16, R8 ;  /* 0x000000100408723c */ /* 0x004fe60000041808 */
[----:B------:R-:W2:Y:S11]  /*5c000*/  LDL.LU.64 R16, [R1+0x51a8] ;  /* 0x0051a80001107983 */ /* 0x000eb60000300a00 */
[----:B------:R-:W-:Y:S09]  /*5c010*/  @!UPT UIADD3 URZ, URZ, URZ, URZ ;  /* 0x0000003f3f3ff290 */ /* 0x000ff2000fffe03f */
[----:B------:R-:W-:Y:S04]  /*5c020*/  STL.64 [R1+0x190], R8 ;  /* 0x0001900801007387 */ /* 0x000fe80000100a00 */
[----:B------:R-:W-:Y:S01]  /*5c030*/  STL.64 [R1+0x198], R10 ;  /* 0x0001980a01007387 */ /* 0x000fe20000100a00 */
[----:B------:R-:W-:-:S03]  /*5c040*/  FMUL R12, R3, R27 ;  /* 0x0000001b030c7220 */ /* 0x000fc60000400000 */
[----:B--2---:R0:W1:Y:S01]  /*5c050*/  LDSM.16.M88.4 R8, [R17+0x33000] ;  /* 0x033000001108783b */ /* 0x0040620000000200 */
[----:B------:R-:W-:-:S03]  /*5c060*/  FMUL R15, R22, R16 ;  /* 0x00000010160f7220 */ /* 0x000fc60000400000 */
[----:B------:R-:W2:Y:S04]  /*5c070*/  LDL.LU R16, [R1+0xb10] ;  /* 0x000b100001107983 */ /* 0x000ea80000300800 */
[----:B0-----:R-:W4:Y:S04]  /*5c080*/  LDL.LU R17, [R1+0xb14] ;  /* 0x000b140001117983 */ /* 0x001f280000300800 */
[----:B------:R-:W2:Y:S04]  /*5c090*/  LDL.LU R2, [R1+0xb18] ;  /* 0x000b180001027983 */ /* 0x000ea80000300800 */
[----:B-1----:R-:W-:Y:S04]  /*5c0a0*/  STL.64 [R1+0x5180], R10 ;  /* 0x0051800a01007387 */ /* 0x002fe80000100a00 */
[----:B------:R3:W-:Y:S02]  /*5c0b0*/  STL.64 [R1+0x5178], R8 ;  /* 0x0051780801007387 */ /* 0x0007e40000100a00 */
[----:B---3--:R-:W-:-:S02]  /*5c0c0*/  MOV R8, R19 ;  /* 0x0000001300087202 */ /* 0x008fc40000000f00 */
[----:B------:R-:W3:Y:S04]  /*5c0d0*/  LDL.LU R19, [R1+0xb1c] ;  /* 0x000b1c0001137983 */ /* 0x000ee80000300800 */
[----:B------:R-:W2:Y:S04]  /*5c0e0*/  LDL.LU R27, [R1+0xc30] ;  /* 0x000c3000011b7983 */ /* 0x000ea80000300800 */
[----:B------:R-:W2:Y:S04]  /*5c0f0*/  LDL.LU R11, [R1+0xc34] ;  /* 0x000c3400010b7983 */ /* 0x000ea80000300800 */
[----:B------:R-:W2:Y:S01]  /*5c100*/  LDL.LU R10, [R1+0xc38] ;  /* 0x000c3800010a7983 */ /* 0x000ea20000300800 */
[----:B------:R-:W-:-:S03]  /*5c110*/  MOV R9, R18 ;  /* 0x0000001200097202 */ /* 0x000fc60000000f00 */
[----:B--2---:R0:W-:Y:S04]  /*5c120*/  STL.64 [R1+0x5190], R10 ;  /* 0x0051900a01007387 */ /* 0x0041e80000100a00 */
[----:B0-----:R-:W2:Y:S04]  /*5c130*/  LDL.LU R10, [R1+0xc24] ;  /* 0x000c2400010a7983 */ /* 0x001ea80000300800 */
[----:B------:R-:W2:Y:S04]  /*5c140*/  LDL.LU R11, [R1+0xc28] ;  /* 0x000c2800010b7983 */ /* 0x000ea80000300800 */
[----:B------:R0:W-:Y:S04]  /*5c150*/  STL.64 [R1+0x5188], R8 ;  /* 0x0051880801007387 */ /* 0x0001e80000100a00 */
[----:B0-----:R-:W3:Y:S04]  /*5c160*/  LDL.64 R8, [R1+0xf0] ;  /* 0x0000f00001087983 */ /* 0x001ee80000100a00 */
[----:B--2---:R-:W-:Y:S04]  /*5c170*/  STL.64 [R1+0x51a0], R10 ;  /* 0x0051a00a01007387 */ /* 0x004fe80000100a00 */
[----:B---3--:R0:W-:Y:S04]  /*5c180*/  STL.64 [R1+0x5198], R8 ;  /* 0x0051980801007387 */ /* 0x0081e80000100a00 */
[----:B0-----:R-:W2:Y:S01]  /*5c190*/  LDL.64 R8, [R1+0x100] ;  /* 0x0001000001087983 */ /* 0x001ea20000100a00 */
[----:B------:R-:W-:-:S03]  /*5c1a0*/  FMUL R18, R22, R2 ;  /* 0x0000000216127220 */ /* 0x000fc60000400000 */
[----:B------:R-:W3:Y:S04]  /*5c1b0*/  LDL.LU R26, [R1+0xc3c] ;  /* 0x000c3c00011a7983 */ /* 0x000ee80000300800 */
[----:B------:R-:W3:Y:S01]  /*5c1c0*/  LDL.LU.64 R10, [R1+0x51a0] ;  /* 0x0051a000010a7983 */ /* 0x000ee20000300a00 */
[----:B--2---:R-:W-:Y:S01]  /*5c1d0*/  HMMA.16816.F32.BF16 R12, R4, R8, R12 ;  /* 0x00000008040c723c */ /* 0x004fe2000004180c */
[----:B------:R-:W-:Y:S11]  /*5c1e0*/  IMAD.MOV.U32 R2, RZ, RZ, R9 ;  /* 0x000000ffff027224 */ /* 0x000ff600078e0009 */
[----:B------:R-:W-:Y:S11]  /*5c1f0*/  @!UPT UIADD3 URZ, URZ, URZ, URZ ;  /* 0x0000003f3f3ff290 */ /* 0x000ff6000fffe03f */
[----:B------:R-:W-:Y:S04]  /*5c200*/  STL.64 [R1+0x180], R12 ;  /* 0x0001800c01007387 */ /* 0x000fe80000100a00 */
[----:B------:R0:W-:Y:S04]  /*5c210*/  STL.64 [R1+0x188], R14 ;  /* 0x0001880e01007387 */ /* 0x0001e80000100a00 */
[----:B------:R-:W2:Y:S04]  /*5c220*/  LDL.LU.64 R8, [R1+0x5198] ;  /* 0x0051980001087983 */ /* 0x000ea80000300a00 */
[----:B0-----:R-:W2:Y:S01]  /*5c230*/  LDL.LU R14, [R1+0xc20] ;  /* 0x000c2000010e7983 */ /* 0x001ea20000300800 */
[----:B------:R-:W-:-:S02]  /*5c240*/  FMUL R16, R3, R16 ;  /* 0x0000001003107220 */ /* 0x000fc40000400000 */
[C---:B----4-:R-:W-:Y:S01]  /*5c250*/  FMUL R17, R3.reuse, R17 ;  /* 0x0000001103117220 */ /* 0x050fe20000400000 */
[----:B------:R-:W4:Y:S01]  /*5c260*/  LDL.LU R15, [R1+0xc2c] ;  /* 0x000c2c00010f7983 */ /* 0x000f220000300800 */
[----:B------:R-:W-:Y:S02]  /*5c270*/  FMUL R19, R22, R19 ;  /* 0x0000001316137220 */ /* 0x000fe40000400000 */
[C---:B---3--:R-:W-:Y:S01]  /*5c280*/  FMUL R13, R3.reuse, R10 ;  /* 0x0000000a030d7220 */ /* 0x048fe20000400000 */
[----:B------:R0:W-:Y:S04]  /*5c290*/  STL [R1+0x510c], R2 ;  /* 0x00510c0201007387 */ /* 0x0001e80000100800 */
[----:B--2---:R-:W-:Y:S01]  /*5c2a0*/  HMMA.16816.F32.BF16 R16, R4, R8, R16 ;  /* 0x000000080410723c */ /* 0x004fe20000041810 */
[----:B0-----:R-:W-:Y:S01]  /*5c2b0*/  MOV R2, R9 ;  /* 0x0000000900027202 */ /* 0x001fe20000000f00 */
[----:B------:R-:W-:-:S02]  /*5c2c0*/  FMUL R12, R3, R14 ;  /* 0x0000000e030c7220 */ /* 0x000fc40000400000 */
[C---:B------:R-:W-:Y:S02]  /*5c2d0*/  FMUL R14, R22.reuse, R11 ;  /* 0x0000000b160e7220 */ /* 0x040fe40000400000 */
[----:B------:R-:W2:Y:S11]  /*5c2e0*/  LDL.LU.64 R10, [R1+0x5190] ;  /* 0x00519000010a7983 */ /* 0x000eb60000300a00 */
[----:B------:R-:W-:Y:S06]  /*5c2f0*/  @!UPT UIADD3 URZ, URZ, URZ, URZ ;  /* 0x0000003f3f3ff290 */ /* 0x000fec000fffe03f */
[----:B------:R0:W-:Y:S04]  /*5c300*/  STL.64 [R1+0x170], R16 ;  /* 0x0001701001007387 */ /* 0x0001e80000100a00 */
[----:B------:R1:W-:Y:S04]  /*5c310*/  STL.64 [R1+0x178], R18 ;  /* 0x0001781201007387 */ /* 0x0003e80000100a00 */
[----:B------:R-:W3:Y:S01]  /*5c320*/  LDL.LU.64 R8, [R1+0x5188] ;  /* 0x0051880001087983 */ /* 0x000ee20000300a00 */
[----:B----4-:R-:W-:Y:S02]  /*5c330*/  FMUL R15, R22, R15 ;  /* 0x0000000f160f7220 */ /* 0x010fe40000400000 */
[----:B0-----:R-:W-:-:S02]  /*5c340*/  FMUL R16, R3, R27 ;  /* 0x0000001b03107220 */ /* 0x001fc40000400000 */
[C---:B-1----:R-:W-:Y:S02]  /*5c350*/  FMUL R19, R22.reuse, R26 ;  /* 0x0000001a16137220 */ /* 0x042fe40000400000 */
[----:B--2---:R-:W-:Y:S02]  /*5c360*/  FMUL R17, R3, R11 ;  /* 0x0000000b03117220 */ /* 0x004fe40000400000 */
[----:B------:R-:W-:Y:S02]  /*5c370*/  FMUL R18, R22, R10 ;  /* 0x0000000a16127220 */ /* 0x000fe40000400000 */
[----:B------:R-:W2:Y:S01]  /*5c380*/  LDL.LU.64 R10, [R1+0x5180] ;  /* 0x00518000010a7983 */ /* 0x000ea20000300a00 */
[C---:B---3--:R-:W-:Y:S03]  /*5c390*/  HMMA.16816.F32.BF16 R12, R4.reuse, R8, R12 ;  /* 0x00000008040c723c */ /* 0x048fe6000004180c */
[----:B------:R-:W2:Y:S05]  /*5c3a0*/  LDL.LU.64 R8, [R1+0x5178] ;  /* 0x0051780001087983 */ /* 0x000eaa0000300a00 */
[----:B------:R-:W-:Y:S11]  /*5c3b0*/  HMMA.16816.F32.BF16 R4, R4, R24, R16 ;  /* 0x000000180404723c */ /* 0x000ff60000041810 */
[----:B------:R-:W-:Y:S04]  /*5c3c0*/  @!UPT UIADD3 URZ, URZ, URZ, URZ ;  /* 0x0000003f3f3ff290 */ /* 0x000fe8000fffe03f */
[----:B------:R0:W-:Y:S04]  /*5c3d0*/  STL.64 [R1+0x160], R12 ;  /* 0x0001600c01007387 */ /* 0x0001e80000100a00 */
[----:B------:R-:W-:Y:S01]  /*5c3e0*/  STL.64 [R1+0x168], R14 ;  /* 0x0001680e01007387 */ /* 0x000fe20000100a00 */
[----:B0-----:R-:W-:Y:S01]  /*5c3f0*/  MOV R12, R29 ;  /* 0x0000001d000c7202 */ /* 0x001fe20000000f00 */
[----:B------:R-:W-:Y:S02]  /*5c400*/  IMAD.MOV.U32 R13, RZ, RZ, R23 ;  /* 0x000000ffff0d7224 */ /* 0x000fe400078e0017 */
[----:B------:R-:W3:Y:S04]  /*5c410*/  LDL.LU R29, [R1+0x5174] ;  /* 0x00517400011d7983 */ /* 0x000ee80000300800 */
[----:B------:R-:W4:Y:S04]  /*5c420*/  LDL.LU R23, [R1+0x5170] ;  /* 0x0051700001177983 */ /* 0x000f280000300800 */
[----:B------:R-:W-:Y:S04]  /*5c430*/  STL.64 [R1+0xc0], R4 ;  /* 0x0000c00401007387 */ /* 0x000fe80000100a00 */
[----:B------:R-:W-:Y:S04]  /*5c440*/  STL.64 [R1+0xc8], R6 ;  /* 0x0000c80601007387 */ /* 0x000fe80000100a00 */
[----:B------:R-:W2:Y:S04]  /*5c450*/  LDL.LU R22, [R1+0xbc0] ;  /* 0x000bc00001167983 */ /* 0x000ea80000300800 */
[----:B--2---:R-:W-:Y:S04]  /*5c460*/  STL [R1+0x5150], R22 ;  /* 0x0051501601007387 */ /* 0x004fe80000100800 */
[----:B------:R3:W-:Y:S02]  /*5c470*/  STL.64 [R1+0x5148], R20 ;  /* 0x0051481401007387 */ /* 0x0007e40000100a00 */
[----:B---3--:R-:W-:-:S02]  /*5c480*/  IMAD.MOV.U32 R20, RZ, RZ, R29 ;  /* 0x000000ffff147224 */ /* 0x008fc400078e001d */
[----:B------:R-:W2:Y:S04]  /*5c490*/  LDL.LU R29, [R1+0x516c] ;  /* 0x00516c00011d7983 */ /* 0x000ea80000300800 */
[----:B------:R-:W3:Y:S04]  /*5c4a0*/  LDL.LU R4, [R1+0xbe0] ;  /* 0x000be00001047983 */ /* 0x000ee80000300800 */
[----:B------:R-:W2:Y:S01]  /*5c4b0*/  LDL.LU R5, [R1+0xbe4] ;  /* 0x000be40001057983 */ /* 0x000ea20000300800 */
[----:B----4-:R-:W-:-:S03]  /*5c4c0*/  MOV R21, R23 ;  /* 0x0000001700157202 */ /* 0x010fc60000000f00 */
[----:B------:R-:W4:Y:S04]  /*5c4d0*/  LDL.LU R6, [R1+0xbe8] ;  /* 0x000be80001067983 */ /* 0x000f280000300800 */
[----:B------:R-:W2:Y:S04]  /*5c4e0*/  LDL.LU R7, [R1+0xbec] ;  /* 0x000bec0001077983 */ /* 0x000ea80000300800 */
[----:B------:R-:W2:Y:S04]  /*5c4f0*/  LDL.LU R27, [R1+0xbd0] ;  /* 0x000bd000011b7983 */ /* 0x000ea80000300800 */
[----:B------:R-:W2:Y:S04]  /*5c500*/  LDL.LU R26, [R1+0xbd4] ;  /* 0x000bd400011a7983 */ /* 0x000ea80000300800 */
[----:B------:R-:W2:Y:S04]  /*5c510*/  LDL.LU R23, [R1+0xbd8] ;  /* 0x000bd80001177983 */ /* 0x000ea80000300800 */
[----:B------:R-:W2:Y:S01]  /*5c520*/  LDL.LU R22, [R1+0xbdc] ;  /* 0x000bdc0001167983 */ /* 0x000ea20000300800 */
[----:B------:R-:W-:-:S03]  /*5c530*/  MOV R18, R24 ;  /* 0x0000001800127202 */ /* 0x000fc60000000f00 */
[----:B--2---:R-:W-:Y:S04]  /*5c540*/  STL.64 [R1+0x5160], R22 ;  /* 0x0051601601007387 */ /* 0x004fe80000100a00 */
[----:B------:R0:W-:Y:S04]  /*5c550*/  STL.64 [R1+0x5158], R20 ;  /* 0x0051581401007387 */ /* 0x0001e80000100a00 */
[----:B0-----:R-:W2:Y:S01]  /*5c560*/  LDL.LU R20, [R1+0x40] ;  /* 0x0000400001147983 */ /* 0x001ea20000300800 */
[----:B------:R-:W-:-:S03]  /*5c570*/  MOV R21, R29 ;  /* 0x0000001d00157202 */ /* 0x000fc60000000f00 */
[----:B------:R-:W4:Y:S04]  /*5c580*/  LDL.LU R29, [R1+0x5168] ;  /* 0x00516800011d7983 */ /* 0x000f280000300800 */
[----:B------:R-:W2:Y:S04]  /*5c590*/  LDL.LU R19, [R1+0xbc4] ;  /* 0x000bc40001137983 */ /* 0x000ea80000300800 */
[----:B------:R-:W2:Y:S04]  /*5c5a0*/  LDL.LU R15, [R1+0xbc8] ;  /* 0x000bc800010f7983 */ /* 0x000ea80000300800 */
[----:B------:R-:W2:Y:S04]  /*5c5b0*/  LDL.LU R14, [R1+0xbcc] ;  /* 0x000bcc00010e7983 */ /* 0x000ea80000300800 */
[----:B------:R-:W-:Y:S04]  /*5c5c0*/  STL [R1+0x5108], R18 ;  /* 0x0051081201007387 */ /* 0x000fe80000100800 */
[----:B------:R-:W2:Y:S04]  /*5c5d0*/  LDL.LU R16, [R1] ;  /* 0x0000000001107983 */ /* 0x000ea80000300800 */
[----:B------:R-:W2:Y:S04]  /*5c5e0*/  LDL.LU R17, [R1+0x4] ;  /* 0x0000040001117983 */ /* 0x000ea80000300800 */
[----:B------:R-:W2:Y:S04]  /*5c5f0*/  LDL.LU R24, [R1+0x10] ;  /* 0x0000100001187983 */ /* 0x000ea80000300800 */
[----:B------:R-:W2:Y:S01]  /*5c600*/  LDL.LU.64 R22, [R1+0x5160] ;  /* 0x0051600001167983 */ /* 0x000ea20000300a00 */
[----:B---3--:R-:W-:-:S02]  /*5c610*/  FMUL R4, R0, R4 ;  /* 0x0000000400047220 */ /* 0x008fc40000400000 */
[----:B------:R-:W-:Y:S02]  /*5c620*/  FMUL R5, R0, R5 ;  /* 0x0000000500057220 */ /* 0x000fe40000400000 */
[C---:B----4-:R-:W-:Y:S02]  /*5c630*/  FMUL R6, R29.reuse, R6 ;  /* 0x000000061d067220 */ /* 0x050fe40000400000 */
[----:B------:R-:W-:-:S07]  /*5c640*/  FMUL R7, R29, R7 ;  /* 0x000000071d077220 */ /* 0x000fce0000400000 */
[----:B--2---:R-:W-:Y:S01]  /*5c650*/  HMMA.16816.F32.BF16 R4, R8, R20, R4 ;  /* 0x000000140804723c */ /* 0x004fe20000041804 */
[----:B------:R-:W2:Y:S11]  /*5c660*/  LDL.LU.64 R20, [R1+0x5158] ;  /* 0x0051580001147983 */ /* 0x000eb60000300a00 */
[----:B------:R-:W-:Y:S11]  /*5c670*/  @!UPT UIADD3 URZ, URZ, URZ, URZ ;  /* 0x0000003f3f3ff290 */ /* 0x000ff6000fffe03f */
[----:B------:R-:W-:Y:S04]  /*5c680*/  STL.64 [R1+0xa0], R4 ;  /* 0x0000a00401007387 */ /* 0x000fe80000100a00 */
[----:B------:R0:W-:Y:S02]  /*5c690*/  STL.64 [R1+0xa8], R6 ;  /* 0x0000a80601007387 */ /* 0x0001e40000100a00 */
[----:B0-----:R-:W-:Y:S02]  /*5c6a0*/  FMUL R7, R29, R22 ;  /* 0x000000161d077220 */ /* 0x001fe40000400000 */
[----:B------:R-:W3:Y:S01]  /*5c6b0*/  LDL.LU R22, [R1+0x5150] ;  /* 0x0051500001167983 */ /* 0x000ee20000300800 */
[C---:B------:R-:W-:Y:S02]  /*5c6c0*/  FMUL R4, R0.reuse, R27 ;  /* 0x0000001b00047220 */ /* 0x040fe40000400000 */
[----:B------:R-:W-:-:S02]  /*5c6d0*/  FMUL R5, R0, R26 ;  /* 0x0000001a00057220 */ /* 0x000fc40000400000 */
[----:B------:R-:W-:-:S07]  /*5c6e0*/  FMUL R6, R29, R23 ;  /* 0x000000171d067220 */ /* 0x000fce0000400000 */
[----:B--2---:R-:W-:Y:S01]  /*5c6f0*/  HMMA.16816.F32.BF16 R4, R8, R20, R4 ;  /* 0x000000140804723c */ /* 0x004fe20000041804 */
[----:B------:R-:W2:Y:S11]  /*5c700*/  LDL.LU.64 R20, [R1+0x5148] ;  /* 0x0051480001147983 */ /* 0x000eb60000300a00 */
[----:B------:R-:W-:Y:S11]  /*5c710*/  @!UPT UIADD3 URZ, URZ, URZ, URZ ;  /* 0x0000003f3f3ff290 */ /* 0x000ff6000fffe03f */
[----:B------:R0:W-:Y:S04]  /*5c720*/  STL.64 [R1+0x90], R4 ;  /* 0x0000900401007387 */ /* 0x0001e80000100a00 */
[----:B------:R1:W-:Y:S04]  /*5c730*/  STL.64 [R1+0x98], R6 ;  /* 0x0000980601007387 */ /* 0x0003e80000100a00 */
[----:B------:R-:W4:Y:S01]  /*5c740*/  LDL.LU R27, [R1+0xbb8] ;  /* 0x000bb800011b7983 */ /* 0x000f220000300800 */
[----:B0-----:R-:W-:-:S03]  /*5c750*/  FMUL R5, R0, R19 ;  /* 0x0000001300057220 */ /* 0x001fc60000400000 */
[----:B------:R-:W4:Y:S01]  /*5c760*/  LDL.LU R26, [R1+0xbbc] ;  /* 0x000bbc00011a7983 */ /* 0x000f220000300800 */
[C---:B-1----:R-:W-:Y:S02]  /*5c770*/  FMUL R6, R29.reuse, R15 ;  /* 0x0000000f1d067220 */ /* 0x042fe40000400000 */
[----:B---3--:R-:W-:Y:S02]  /*5c780*/  FMUL R4, R0, R22 ;  /* 0x0000001600047220 */ /* 0x008fe40000400000 */
[----:B------:R-:W-:-:S07]  /*5c790*/  FMUL R7, R29, R14 ;  /* 0x0000000e1d077220 */ /* 0x000fce0000400000 */
[----:B------:R-:W-:Y:S11]  /*5c7a0*/  HMMA.16816.F32.BF16 R12, R8, R12, R4 ;  /* 0x0000000c080c723c */ /* 0x000ff60000041804 */
[----:B------:R-:W-:Y:S11]  /*5c7b0*/  @!UPT UIADD3 URZ, URZ, URZ, URZ ;  /* 0x0000003f3f3ff290 */ /* 0x000ff6000fffe03f */
[----:B------:R-:W-:Y:S01]  /*5c7c0*/  @!UPT UIADD3 URZ, URZ, URZ, URZ ;  /* 0x0000003f3f3ff290 */ /* 0x000fe2000fffe03f */
[----:B------:R-:W-:Y:S04]  /*5c7d0*/  STL.64 [R1+0x80], R12 ;  /* 0x0000800c01007387 */ /* 0x000fe80000100a00 */
[----:B------:R0:W-:Y:S04]  /*5c7e0*/  STL [R1+0x88], R14 ;  /* 0x0000880e01007387 */ /* 0x0001e80000100800 */
[----:B------:R-:W3:Y:S04]  /*5c7f0*/  LDL.LU R6, [R1+0xbb0] ;  /* 0x000bb00001067983 */ /* 0x000ee80000300800 */
[----:B------:R-:W4:Y:S01]  /*5c800*/  LDL.LU R7, [R1+0xbb4] ;  /* 0x000bb40001077983 */ /* 0x000f220000300800 */
[----:B------:R-:W-:Y:S01]  /*5c810*/  MOV R3, R25 ;  /* 0x0000001900037202 */ /* 0x000fe20000000f00 */
[----:B------:R-:W-:Y:S01]  /*5c820*/  IMAD.MOV.U32 R25, RZ, RZ, R28 ;  /* 0x000000ffff197224 */ /* 0x000fe200078e001c */
[----:B------:R-:W-:Y:S01]  /*5c830*/  MOV R28, R15 ;  /* 0x0000000f001c7202 */ /* 0x000fe20000000f00 */
[----:B------:R-:W4:Y:S04]  /*5c840*/  LDL.LU R19, [R1+0xba0] ;  /* 0x000ba00001137983 */ /* 0x000f280000300800 */
[----:B------:R-:W4:Y:S04]  /*5c850*/  LDL.LU R18, [R1+0xba4] ;  /* 0x000ba40001127983 */ /* 0x000f280000300800 */
[----:B------:R-:W4:Y:S04]  /*5c860*/  LDL.LU R15, [R1+0xba8] ;  /* 0x000ba800010f7983 */ /* 0x000f280000300800 */
[----:B0-----:R-:W4:Y:S04]  /*5c870*/  LDL.LU R14, [R1+0xbac] ;  /* 0x000bac00010e7983 */ /* 0x001f280000300800 */
[----:B------:R-:W4:Y:S04]  /*5c880*/  LDL.LU R23, [R1+0xb90] ;  /* 0x000b900001177983 */ /* 0x000f280000300800 */
[----:B------:R-:W4:Y:S01]  /*5c890*/  LDL.LU R22, [R1+0xb94] ;  /* 0x000b940001167983 */ /* 0x000f220000300800 */
[----:B--2---:R-:W-:Y:S01]  /*5c8a0*/  MOV R12, R21 ;  /* 0x00000015000c7202 */ /* 0x004fe20000000f00 */
[----:B------:R-:W-:-:S02]  /*5c8b0*/  IMAD.MOV.U32 R13, RZ, RZ, R20 ;  /* 0x000000ffff0d7224 */ /* 0x000fc400078e0014 */
[----:B------:R-:W2:Y:S04]  /*5c8c0*/  LDL.LU R21, [R1+0xb98] ;  /* 0x000b980001157983 */ /* 0x000ea80000300800 */
[----:B------:R-:W2:Y:S04]  /*5c8d0*/  LDL.LU R20, [R1+0xb9c] ;  /* 0x000b9c0001147983 */ /* 0x000ea80000300800 */
[----:B------:R-:W-:Y:S01]  /*5c8e0*/  STL [R1+0x4dd8], R28 ;  /* 0x004dd81c01007387 */ /* 0x000fe20000100800 */
[----:B---3--:R-:W-:Y:S02]  /*5c8f0*/  FMUL R4, R0, R6 ;  /* 0x0000000600047220 */ /* 0x008fe40000400000 */
[----:B----4-:R-:W-:-:S02]  /*5c900*/  FMUL R6, R29, R27 ;  /* 0x0000001b1d067220 */ /* 0x010fc40000400000 */
[C---:B------:R-:W-:Y:S02]  /*5c910*/  FMUL R5, R0.reuse, R7 ;  /* 0x0000000700057220 */ /* 0x040fe40000400000 */
[C---:B------:R-:W-:Y:S02]  /*5c920*/  FMUL R7, R29.reuse, R26 ;  /* 0x0000001a1d077220 */ /* 0x040fe40000400000 */
[----:B------:R-:W3:Y:S05]  /*5c930*/  LDL.LU.64 R26, [R1+0x5140] ;  /* 0x00514000011a7983 */ /* 0x000eea0000300a00 */
[----:B------:R-:W-:Y:S01]  /*5c940*/  HMMA.16816.F32.BF16 R4, R8, R24, R4 ;  /* 0x000000180804723c */ /* 0x000fe20000041804 */
[----:B------:R-:W4:Y:S11]  /*5c950*/  LDL.LU.64 R24, [R1+0x5138] ;  /* 0x0051380001187983 */ /* 0x000f360000300a00 */
[----:B------:R-:W-:Y:S11]  /*5c960*/  @!UPT UIADD3 URZ, URZ, URZ, URZ ;  /* 0x0000003f3f3ff290 */ /* 0x000ff6000fffe03f */
[----:B------:R0:W-:Y:S04]  /*5c970*/  STL.64 [R1+0x70], R4 ;  /* 0x0000700401007387 */ /* 0x0001e80000100a00 */
[----:B------:R1:W-:Y:S01]  /*5c980*/  STL.64 [R1+0x78], R6 ;  /* 0x0000780601007387 */ /* 0x0003e20000100a00 */
[C---:B0-----:R-:W-:Y:S02]  /*5c990*/  FMUL R4, R0.reuse, R19 ;  /* 0x0000001300047220 */ /* 0x041fe40000400000 */
[----:B------:R-:W-:Y:S02]  /*5c9a0*/  FMUL R5, R0, R18 ;  /* 0x0000001200057220 */ /* 0x000fe40000400000 */
[C---:B-1----:R-:W-:Y:S02]  /*5c9b0*/  FMUL R6, R29.reuse, R15 ;  /* 0x0000000f1d067220 */ /* 0x042fe40000400000 */
[----:B------:R-:W-:-:S07]  /*5c9c0*/  FMUL R7, R29, R14 ;  /* 0x0000000e1d077220 */ /* 0x000fce0000400000 */
[----:B------:R-:W-:Y:S07]  /*5c9d0*/  HMMA.16816.F32.BF16 R4, R8, R16, R4 ;  /* 0x000000100804723c */ /* 0x000fee0000041804 */
[----:B----4-:R-:W-:Y:S02]  /*5c9e0*/  MOV R16, R25 ;  /* 0x0000001900107202 */ /* 0x010fe40000000f00 */
[----:B------:R-:W4:Y:S11]  /*5c9f0*/  LDL.LU R25, [R1+0x5130] ;  /* 0x0051300001197983 */ /* 0x000f360000300800 */
[----:B------:R-:W-:Y:S03]  /*5ca00*/  @!UPT UIADD3 URZ, URZ, URZ, URZ ;  /* 0x0000003f3f3ff290 */ /* 0x000fe6000fffe03f */
[----:B------:R0:W-:Y:S04]  /*5ca10*/  STL.64 [R1+0x60], R4 ;  /* 0x0000600401007387 */ /* 0x0001e80000100a00 */
[----:B------:R2:W-:Y:S01]  /*5ca20*/  STL.64 [R1+0x68], R6 ;  /* 0x0000680601007387 */ /* 0x0005e20000100a00 */
[C---:B0-----:R-:W-:Y:S02]  /*5ca30*/  FMUL R4, R0.reuse, R23 ;  /* 0x0000001700047220 */ /* 0x041fe40000400000 */
[----:B------:R-:W-:Y:S02]  /*5ca40*/  FMUL R5, R0, R22 ;  /* 0x0000001600057220 */ /* 0x000fe40000400000 */
[C---:B--2---:R-:W-:Y:S02]  /*5ca50*/  FMUL R6, R29.reuse, R21 ;  /* 0x000000151d067220 */ /* 0x044fe40000400000 */
[----:B------:R-:W-:Y:S01]  /*5ca60*/  FMUL R7, R29, R20 ;  /* 0x000000141d077220 */ /* 0x000fe20000400000 */
[----:B---3--:R-:W-:-:S02]  /*5ca70*/  MOV R17, R26 ;  /* 0x0000001a00117202 */ /* 0x008fc40000000f00 */
[----:B------:R-:W2:Y:S04]  /*5ca80*/  LDL.LU R26, [R1+0x512c] ;  /* 0x00512c00011a7983 */ /* 0x000ea80000300800 */
[----:B------:R-:W3:Y:S04]  /*5ca90*/  LDL.LU R19, [R1+0xb80] ;  /* 0x000b800001137983 */ /* 0x000ee80000300800 */
[----:B------:R-:W2:Y:S04]  /*5caa0*/  LDL.LU R18, [R1+0xb84] ;  /* 0x000b840001127983 */ /* 0x000ea80000300800 */
[----:B------:R-:W2:Y:S04]  /*5cab0*/  LDL.LU R15, [R1+0xb88] ;  /* 0x000b8800010f7983 */ /* 0x000ea80000300800 */
[----:B------:R-:W2:Y:S01]  /*5cac0*/  LDL.LU R14, [R1+0xb8c] ;  /* 0x000b8c00010e7983 */ /* 0x000ea20000300800 */
[----:B----4-:R-:W-:Y:S11]  /*5cad0*/  HMMA.16816.F32.BF16 R20, R8, R24, R4 ;  /* 0x000000180814723c */ /* 0x010ff60000041804 */
[----:B------:R-:W-:Y:S11]  /*5cae0*/  @!UPT UIADD3 URZ, URZ, URZ, URZ ;  /* 0x0000003f3f3ff290 */ /* 0x000ff6000fffe03f */
[----:B------:R-:W-:Y:S01]  /*5caf0*/  @!UPT UIADD3 URZ, URZ, URZ, URZ ;  /* 0x0000003f3f3ff290 */ /* 0x000fe2000fffe03f */
[----:B------:R-:W-:Y:S04]  /*5cb00*/  STL.64 [R1+0x4ce0], R22 ;  /* 0x004ce01601007387 */ /* 0x000fe80000100a00 */
[----:B------:R0:W-:Y:S02]  /*5cb10*/  STL.64 [R1+0x4cd8], R20 ;  /* 0x004cd81401007387 */ /* 0x0001e40000100a00 */
[----:B0-----:R-:W-:Y:S02]  /*5cb20*/  IMAD.MOV.U32 R20, RZ, RZ, R27 ;  /* 0x000000ffff147224 */ /* 0x001fe400078e001b */
[----:B------:R-:W4:Y:S04]  /*5cb30*/  LDL.LU R27, [R1+0x5128] ;  /* 0x00512800011b7983 */ /* 0x000f280000300800 */
[----:B------:R-:W4:Y:S04]  /*5cb40*/  LDL.LU R21, [R1+0x134] ;  /* 0x0001340001157983 */ /* 0x000f280000300800 */
[----:B------:R-:W4:Y:S04]  /*5cb50*/  LDL R22, [R1+0x138] ;  /* 0x0001380001167983 */ /* 0x000f280000100800 */
[----:B------:R-:W4:Y:S01]  /*5cb60*/  LDL R23, [R1+0x13c] ;  /* 0x00013c0001177983 */ /* 0x000f220000100800 */
[----:B---3--:R-:W-:-:S02]  /*5cb70*/  FMUL R4, R0, R19 ;  /* 0x0000001300047220 */ /* 0x008fc40000400000 */
[----:B--2---:R-:W-:Y:S02]  /*5cb80*/  FMUL R5, R0, R18 ;  /* 0x0000001200057220 */ /* 0x004fe40000400000 */
[C---:B------:R-:W-:Y:S02]  /*5cb90*/  FMUL R6, R29.reuse, R15 ;  /* 0x0000000f1d067220 */ /* 0x040fe40000400000 */
[----:B------:R-:W-:-:S07]  /*5cba0*/  FMUL R7, R29, R14 ;  /* 0x0000000e1d077220 */ /* 0x000fce0000400000 */
[----:B------:R-:W-:Y:S01]  /*5cbb0*/  HMMA.16816.F32.BF16 R12, R8, R12, R4 ;  /* 0x0000000c080c723c */ /* 0x000fe20000041804 */
[----:B----4-:R-:W-:Y:S04]  /*5cbc0*/  STL.64 [R1+0x5118], R22 ;  /* 0x0051181601007387 */ /* 0x010fe80000100a00 */
[----:B------:R0:W-:Y:S02]  /*5cbd0*/  STL.64 [R1+0x5110], R20 ;  /* 0x0051101401007387 */ /* 0x0001e40000100a00 */
[----:B0-----:R-:W-:Y:S02]  /*5cbe0*/  MOV R20, R26 ;  /* 0x0000001a00147202 */ /* 0x001fe40000000f00 */
[----:B------:R-:W2:Y:S01]  /*5cbf0*/  LDL.LU R26, [R1+0x5124] ;  /* 0x00512400011a7983 */ /* 0x000ea20000300800 */
[----:B------:R-:W-:-:S03]  /*5cc00*/  MOV R21, R27 ;  /* 0x0000001b00157202 */ /* 0x000fc60000000f00 */
[----:B------:R-:W2:Y:S04]  /*5cc10*/  LDL.LU R27, [R1+0x5120] ;  /* 0x00512000011b7983 */ /* 0x000ea80000300800 */
[----:B------:R-:W3:Y:S04]  /*5cc20*/  LDL.LU R23, [R1+0xb78] ;  /* 0x000b780001177983 */ /* 0x000ee80000300800 */
[----:B------:R-:W4:Y:S04]  /*5cc30*/  LDL.LU R22, [R1+0xb7c] ;  /* 0x000b7c0001167983 */ /* 0x000f280000300800 */
[----:B------:R0:W-:Y:S04]  /*5cc40*/  STL.64 [R1+0xb0], R12 ;  /* 0x0000b00c01007387 */ /* 0x0001e80000100a00 */
[----:B------:R-:W3:Y:S04]  /*5cc50*/  LDL.LU R6, [R1+0xb70] ;  /* 0x000b700001067983 */ /* 0x000ee80000300800 */
[----:B------:R-:W4:Y:S01]  /*5cc60*/  LDL.LU R7, [R1+0xb74] ;  /* 0x000b740001077983 */ /* 0x000f220000300800 */
[----:B------:R-:W-:-:S03]  /*5cc70*/  MOV R24, R15 ;  /* 0x0000000f00187202 */ /* 0x000fc60000000f00 */
[----:B------:R-:W4:Y:S01]  /*5cc80*/  LDL.LU R28, [R1+0xb64] ;  /* 0x000b6400011c7983 */ /* 0x000f220000300800 */
[----:B------:R-:W-:-:S03]  /*5cc90*/  IMAD.MOV.U32 R25, RZ, RZ, R14 ;  /* 0x000000ffff197224 */ /* 0x000fc600078e000e */
[----:B------:R-:W4:Y:S04]  /*5cca0*/  LDL.LU R19, [R1+0xb68] ;  /* 0x000b680001137983 */ /* 0x000f280000300800 */
[----:B------:R-:W4:Y:S04]  /*5ccb0*/  LDL.LU R18, [R1+0xb6c] ;  /* 0x000b6c0001127983 */ /* 0x000f280000300800 */
[----:B------:R-:W4:Y:S04]  /*5ccc0*/  LDL.LU R15, [R1+0xb50] ;  /* 0x000b5000010f7983 */ /* 0x000f280000300800 */
[----:B------:R-:W4:Y:S04]  /*5ccd0*/  LDL.LU R14, [R1+0xb54] ;  /* 0x000b5400010e7983 */ /* 0x000f280000300800 */
[----:B0-----:R-:W4:Y:S04]  /*5cce0*/  LDL.LU R13, [R1+0xb58] ;  /* 0x000b5800010d7983 */ /* 0x001f280000300800 */
[----:B------:R-:W4:Y:S04]  /*5ccf0*/  LDL.LU R12, [R1+0xb5c] ;  /* 0x000b5c00010c7983 */ /* 0x000f280000300800 */
[----:B--2---:R0:W-:Y:S04]  /*5cd00*/  STL.64 [R1+0x50a0], R26 ;  /* 0x0050a01a01007387 */ /* 0x0041e80000100a00 */
[----:B0-----:R-:W2:Y:S01]  /*5cd10*/  LDL.LU R27, [R1+0xb60] ;  /* 0x000b6000011b7983 */ /* 0x001ea20000300800 */
[----:B---3--:R-:W-:-:S02]  /*5cd20*/  FMUL R4, R0, R6 ;  /* 0x0000000600047220 */ /* 0x008fc40000400000 */
[C---:B------:R-:W-:Y:S02]  /*5cd30*/  FMUL R6, R29.reuse, R23 ;  /* 0x000000171d067220 */ /* 0x040fe40000400000 */
[----:B----4-:R-:W-:Y:S02]  /*5cd40*/  FMUL R5, R0, R7 ;  /* 0x0000000700057220 */ /* 0x010fe40000400000 */
[----:B------:R-:W-:-:S07]  /*5cd50*/  FMUL R7, R29, R22 ;  /* 0x000000161d077220 */ /* 0x000fce0000400000 */
[----:B------:R-:W-:Y:S01]  /*5cd60*/  HMMA.16816.F32.BF16 R4, R8, R20, R4 ;  /* 0x000000140804723c */ /* 0x000fe20000041804 */
[----:B------:R-:W-:Y:S04]  /*5cd70*/  STL.64 [R1+0x5098], R24 ;  /* 0x0050981801007387 */ /* 0x000fe80000100a00 */
[----:B------:R-:W3:Y:S04]  /*5cd80*/  LDL.LU.64 R22, [R1+0x5118] ;  /* 0x0051180001167983 */ /* 0x000ee80000300a00 */
[----:B------:R-:W4:Y:S11]  /*5cd90*/  LDL.LU.64 R20, [R1+0x5110] ;  /* 0x0051100001147983 */ /* 0x000f360000300a00 */
[----:B------:R-:W-:Y:S03]  /*5cda0*/  @!UPT UIADD3 URZ, URZ, URZ, URZ ;  /* 0x0000003f3f3ff290 */ /* 0x000fe6000fffe03f */
[----:B------:R0:W-:Y:S04]  /*5cdb0*/  STL.64 [R1+0x4c0], R4 ;  /* 0x0004c00401007387 */ /* 0x0001e80000100a00 */
[----:B------:R1:W-:Y:S01]  /*5cdc0*/  STL.64 [R1+0x4c8], R6 ;  /* 0x0004c80601007387 */ /* 0x0003e20000100a00 */
[C---:B0-----:R-:W-:Y:S02]  /*5cdd0*/  FMUL R5, R0.reuse, R28 ;  /* 0x0000001c00057220 */ /* 0x041fe40000400000 */
[C---:B-1----:R-:W-:Y:S02]  /*5cde0*/  FMUL R6, R29.reuse, R19 ;  /* 0x000000131d067220 */ /* 0x042fe40000400000 */
[----:B------:R-:W-:Y:S02]  /*5cdf0*/  FMUL R7, R29, R18 ;  /* 0x000000121d077220 */ /* 0x000fe40000400000 */
[----:B--2---:R-:W-:-:S07]  /*5ce00*/  FMUL R4, R0, R27 ;  /* 0x0000001b00047220 */ /* 0x004fce0000400000 */
[----:B------:R-:W-:Y:S01]  /*5ce10*/  HMMA.16816.F32.BF16 R4, R8, R16, R4 ;  /* 0x000000100804723c */ /* 0x000fe20000041804 */
[----:B------:R-:W2:Y:S11]  /*5ce20*/  LDL.LU R16, [R1+0x110] ;  /* 0x0001100001107983 */ /* 0x000eb60000300800 */
[----:B------:R-:W-:Y:S11]  /*5ce30*/  @!UPT UIADD3 URZ, URZ, URZ, URZ ;  /* 0x0000003f3f3ff290 */ /* 0x000ff6000fffe03f */
[----:B------:R0:W-:Y:S04]  /*5ce40*/  STL.64 [R1+0x4b0], R4 ;  /* 0x0004b00401007387 */ /* 0x0001e80000100a00 */
[----:B------:R1:W-:Y:S04]  /*5ce50*/  STL.64 [R1+0x4b8], R6 ;  /* 0x0004b80601007387 */ /* 0x0003e80000100a00 */
[----:B------:R-:W2:Y:S04]  /*5ce60*/  LDL.LU R17, [R1+0x114] ;  /* 0x0001140001117983 */ /* 0x000ea80000300800 */
[----:B------:R-:W2:Y:S01]  /*5ce70*/  LDL.LU R27, [R1+0xb40] ;  /* 0x000b4000011b7983 */ /* 0x000ea20000300800 */
[----:B0-----:R-:W-:-:S03]  /*5ce80*/  FMUL R4, R0, R15 ;  /* 0x0000000f00047220 */ /* 0x001fc60000400000 */
[----:B------:R-:W2:Y:S01]  /*5ce90*/  LDL.LU R26, [R1+0xb44] ;  /* 0x000b4400011a7983 */ /* 0x000ea20000300800 */
[----:B------:R-:W-:-:S03]  /*5cea0*/  FMUL R5, R0, R14 ;  /* 0x0000000e00057220 */ /* 0x000fc60000400000 */
[----:B------:R-:W2:Y:S01]  /*5ceb0*/  LDL.LU R19, [R1+0xb48] ;  /* 0x000b480001137983 */ /* 0x000ea20000300800 */
[----:B-1----:R-:W-:-:S03]  /*5cec0*/  FMUL R6, R29, R13 ;  /* 0x0000000d1d067220 */ /* 0x002fc60000400000 */
[----:B------:R-:W2:Y:S01]  /*5ced0*/  LDL.LU R18, [R1+0xb4c] ;  /* 0x000b4c0001127983 */ /* 0x000ea20000300800 */
[----:B------:R-:W-:-:S03]  /*5cee0*/  FMUL R7, R29, R12 ;  /* 0x0000000c1d077220 */ /* 0x000fc60000400000 */
[----:B------:R-:W2:Y:S04]  /*5cef0*/  LDL.LU R15, [R1+0xb30] ;  /* 0x000b3000010f7983 */ /* 0x000ea80000300800 */
[----:B------:R-:W2:Y:S04]  /*5cf00*/  LDL.LU R14, [R1+0xb34] ;  /* 0x000b3400010e7983 */ /* 0x000ea80000300800 */
[----:B------:R-:W2:Y:S04]  /*5cf10*/  LDL.LU R13, [R1+0xb38] ;  /* 0x000b3800010d7983 */ /* 0x000ea80000300800 */
[----:B------:R-:W2:Y:S04]  /*5cf20*/  LDL.LU R12, [R1+0xb3c] ;  /* 0x000b3c00010c7983 */ /* 0x000ea80000300800 */
[----:B------:R-:W2:Y:S04]  /*5cf30*/  LDL.LU R24, [R1+0xe0] ;  /* 0x0000e00001187983 */ /* 0x000ea80000300800 */
[----:B------:R-:W2:Y:S01]  /*5cf40*/  LDL.LU R25, [R1+0xe4] ;  /* 0x0000e40001197983 */ /* 0x000ea20000300800 */
[----:B----4-:R-:W-:Y:S03]  /*5cf50*/  HMMA.16816.F32.BF16 R4, R8, R20, R4 ;  /* 0x000000140804723c */ /* 0x010fe60000041804 */
[----:B--2---:R0:W-:Y:S04]  /*5cf60*/  STL.64 [R1+0x50f0], R24 ;  /* 0x0050f01801007387 */ /* 0x0041e80000100a00 */
[----:B0-----:R-:W2:Y:S01]  /*5cf70*/  LDL.LU R24, [R1+0xf0] ;  /* 0x0000f00001187983 */ /* 0x001ea20000300800 */
[----:B------:R-:W-:-:S03]  /*5cf80*/  MOV R25, R2 ;  /* 0x0000000200197202 */ /* 0x000fc60000000f00 */
[----:B------:R-:W4:Y:S04]  /*5cf90*/  LDL.LU R2, [R1+0x510c] ;  /* 0x00510c0001027983 */ /* 0x000f280000300800 */
[----:B------:R-:W2:Y:S04]  /*5cfa0*/  LDL R28, [R1+0x1f58] ;  /* 0x001f5800011c7983 */ /* 0x000ea80000100800 */
[----:B---3--:R-:W-:Y:S04]  /*5cfb0*/  STL.64 [R1+0x5090], R22 ;  /* 0x0050901601007387 */ /* 0x008fe80000100a00 */
[----:B------:R-:W3:Y:S04]  /*5cfc0*/  LDL.LU R20, [R1+0x120] ;  /* 0x0001200001147983 */ /* 0x000ee80000300800 */
[----:B------:R0:W-:Y:S04]  /*5cfd0*/  STL.64 [R1+0x4a0], R4 ;  /* 0x0004a00401007387 */ /* 0x0001e80000100a00 */
[----:B------:R1:W-:Y:S04]  /*5cfe0*/  STL.64 [R1+0x4a8], R6 ;  /* 0x0004a80601007387 */ /* 0x0003e80000100a00 */
[----:B------:R-:W3:Y:S01]  /*5cff0*/  LDL.LU R21, [R1+0x124] ;  /* 0x0001240001157983 */ /* 0x000ee20000300800 */
[----:B0-----:R-:W-:-:S02]  /*5d000*/  FMUL R4, R0, R27 ;  /* 0x0000001b00047220 */ /* 0x001fc40000400000 */
[----:B------:R-:W-:Y:S02]  /*5d010*/  FMUL R5, R0, R26 ;  /* 0x0000001a00057220 */ /* 0x000fe40000400000 */
[C---:B-1----:R-:W-:Y:S02]  /*5d020*/  FMUL R6, R29.reuse, R19 ;  /* 0x000000131d067220 */ /* 0x042fe40000400000 */
[----:B------:R-:W-:-:S07]  /*5d030*/  FMUL R7, R29, R18 ;  /* 0x000000121d077220 */ /* 0x000fce0000400000 */
[----:B---3--:R-:W-:Y:S07]  /*5d040*/  HMMA.16816.F32.BF16 R20, R8, R20, R4 ;  /* 0x000000140814723c */ /* 0x008fee0000041804 */
[C---:B------:R-:W-:Y:S02]  /*5d050*/  FMUL R4, R0.reuse, R15 ;  /* 0x0000000f00047220 */ /* 0x040fe40000400000 */
[----:B------:R-:W-:Y:S02]  /*5d060*/  FMUL R5, R0, R14 ;  /* 0x0000000e00057220 */ /* 0x000fe40000400000 */
[----:B------:R-:W-:-:S02]  /*5d070*/  FMUL R6, R29, R13 ;  /* 0x0000000d1d067220 */ /* 0x000fc40000400000 */
[----:B------:R-:W-:-:S10]  /*5d080*/  FMUL R7, R29, R12 ;  /* 0x0000000c1d077220 */ /* 0x000fd40000400000 */
[----:B------:R-:W-:Y:S04]  /*5d090*/  STL.64 [R1+0x480], R20 ;  /* 0x0004801401007387 */ /* 0x000fe80000100a00 */
[----:B------:R-:W-:Y:S04]  /*5d0a0*/  STL.64 [R1+0x488], R22 ;  /* 0x0004881601007387 */ /* 0x000fe80000100a00 */
[----:B------:R-:W3:Y:S04]  /*5d0b0*/  LDL.LU R15, [R1+0xb20] ;  /* 0x000b2000010f7983 */ /* 0x000ee80000300800 */
[----:B------:R-:W2:Y:S04]  /*5d0c0*/  LDL.LU R14, [R1+0xb24] ;  /* 0x000b2400010e7983 */ /* 0x000ea80000300800 */
[----:B------:R-:W2:Y:S04]  /*5d0d0*/  LDL.LU R13, [R1+0xb28] ;  /* 0x000b2800010d7983 */ /* 0x000ea80000300800 */
[----:B------:R-:W2:Y:S04]  /*5d0e0*/  LDL.LU R12, [R1+0xb2c] ;  /* 0x000b2c00010c7983 */ /* 0x000ea80000300800 */
[----:B------:R-:W2:Y:S04]  /*5d0f0*/  LDL.LU R27, [R1+0xc10] ;  /* 0x000c1000011b7983 */ /* 0x000ea80000300800 */
[----:B------:R-:W2:Y:S01]  /*5d100*/  LDL.LU R26, [R1+0xc14] ;  /* 0x000c1400011a7983 */ /* 0x000ea20000300800 */
[----:B------:R-:W-:Y:S03]  /*5d110*/  HMMA.16816.F32.BF16 R4, R8, R16, R4 ;  /* 0x000000100804723c */ /* 0x000fe60000041804 */
[----:B--2---:R-:W-:Y:S04]  /*5d120*/  STL.64 [R1+0x5100], R26 ;  /* 0x0051001a01007387 */ /* 0x004fe80000100a00 */
[----:B------:R0:W-:Y:S04]  /*5d130*/  STL.64 [R1+0x50f8], R24 ;  /* 0x0050f81801007387 */ /* 0x0001e80000100a00 */
[----:B0-----:R-:W2:Y:S04]  /*5d140*/  LDL.LU R24, [R1+0x100] ;  /* 0x0001000001187983 */ /* 0x001ea80000300800 */
[----:B------:R-:W2:Y:S04]  /*5d150*/  LDL.LU R23, [R1+0xc18] ;  /* 0x000c180001177983 */ /* 0x000ea80000300800 */
[----:B------:R-:W2:Y:S04]  /*5d160*/  LDL.LU R22, [R1+0xc1c] ;  /* 0x000c1c0001167983 */ /* 0x000ea80000300800 */
[----:B------:R-:W2:Y:S04]  /*5d170*/  LDL.LU R18, [R1+0x5108] ;  /* 0x0051080001127983 */ /* 0x000ea80000300800 */
[----:B------:R-:W2:Y:S01]  /*5d180*/  LDL.LU R21, [R1+0xc00] ;  /* 0x000c000001157983 */ /* 0x000ea20000300800 */
[----:B----4-:R-:W-:-:S03]  /*5d190*/  IMAD.MOV.U32 R25, RZ, RZ, R2 ;  /* 0x000000ffff197224 */ /* 0x010fc600078e0002 */
[----:B------:R-:W4:Y:S04]  /*5d1a0*/  LDL.LU R20, [R1+0xc04] ;  /* 0x000c040001147983 */ /* 0x000f280000300800 */
[----:B------:R3:W-:Y:S04]  /*5d1b0*/  STL.64 [R1+0x470], R4 ;  /* 0x0004700401007387 */ /* 0x0007e80000100a00 */
[----:B------:R0:W-:Y:S04]  /*5d1c0*/  STL.64 [R1+0x478], R6 ;  /* 0x0004780601007387 */ /* 0x0001e80000100a00 */
[----:B------:R-:W4:Y:S04]  /*5d1d0*/  LDL.LU R19, [R1+0xc08] ;  /* 0x000c080001137983 */ /* 0x000f280000300800 */
[----:B------:R-:W4:Y:S01]  /*5d1e0*/  LDL.LU R2, [R1+0xc0c] ;  /* 0x000c0c0001027983 */ /* 0x000f220000300800 */
[----:B---3--:R-:W-:-:S02]  /*5d1f0*/  FMUL R4, R0, R15 ;  /* 0x0000000f00047220 */ /* 0x008fc40000400000 */
[C---:B------:R-:W-:Y:S01]  /*5d200*/  FMUL R5, R0.reuse, R14 ;  /* 0x0000000e00057220 */ /* 0x040fe20000400000 */
[----:B------:R-:W3:Y:S01]  /*5d210*/  LDL.LU R16, [R1+0xbf0] ;  /* 0x000bf00001107983 */ /* 0x000ee20000300800 */
[C---:B0-----:R-:W-:Y:S02]  /*5d220*/  FMUL R6, R29.reuse, R13 ;  /* 0x0000000d1d067220 */ /* 0x041fe40000400000 */
[C---:B------:R-:W-:Y:S01]  /*5d230*/  FMUL R7, R29.reuse, R12 ;  /* 0x0000000c1d077220 */ /* 0x040fe20000400000 */
[----:B------:R-:W3:Y:S04]  /*5d240*/  LDL.LU R17, [R1+0xbf4] ;  /* 0x000bf40001117983 */ /* 0x000ee80000300800 */
[----:B------:R-:W3:Y:S04]  /*5d250*/  LDL.LU.64 R26, [R1+0x5100] ;  /* 0x00510000011a7983 */ /* 0x000ee80000300a00 */
[----:B------:R-:W-:Y:S01]  /*5d260*/  LDSM.16.M88.4 R12, [R28+0x30000] ;  /* 0x030000001c0c783b */ /* 0x000fe20000000200 */
[----:B--2---:R-:W-:Y:S03]  /*5d270*/  HMMA.16816.F32.BF16 R4, R8, R24, R4 ;  /* 0x000000180804723c */ /* 0x004fe60000041804 */
[----:B------:R-:W2:Y:S11]  /*5d280*/  LDL.LU.64 R24, [R1+0x50f8] ;  /* 0x0050f80001187983 */ /* 0x000eb60000300a00 */
[----:B------:R-:W-:Y:S09]  /*5d290*/  @!UPT UIADD3 URZ, URZ, URZ, URZ ;  /* 0x0000003f3f3ff290 */ /* 0x000ff2000fffe03f */
[----:B------:R-:W-:Y:S04]  /*5d2a0*/  STL.64 [R1+0x460], R4 ;  /* 0x0004600401007387 */ /* 0x000fe80000100a00 */
[----:B------:R0:W-:Y:S02]  /*5d2b0*/  STL.64 [R1+0x468], R6 ;  /* 0x0004680601007387 */ /* 0x0001e40000100a00 */
[C---:B0-----:R-:W-:Y:S02]  /*5d2c0*/  FMUL R6, R29.reuse, R23 ;  /* 0x000000171d067220 */ /* 0x041fe40000400000 */
[----:B------:R-:W-:Y:S02]  /*5d2d0*/  FMUL R7, R29, R22 ;  /* 0x000000161d077220 */ /* 0x000fe40000400000 */
[----:B---3--:R-:W-:-:S02]  /*5d2e0*/  FMUL R4, R0, R27 ;  /* 0x0000001b00047220 */ /* 0x008fc40000400000 */
[----:B------:R-:W-:-:S07]  /*5d2f0*/  FMUL R5, R0, R26 ;  /* 0x0000001a00057220 */ /* 0x000fce0000400000 */
[----:B--2---:R-:W-:Y:S01]  /*5d300*/  HMMA.16816.F32.BF16 R4, R8, R24, R4 ;  /* 0x000000180804723c */ /* 0x004fe20000041804 */
[----:B------:R-:W2:Y:S11]  /*5d310*/  LDL.LU.64 R24, [R1+0x50f0] ;  /* 0x0050f00001187983 */ /* 0x000eb60000300a00 */
[----:B------:R-:W-:Y:S11]  /*5d320*/  @!UPT UIADD3 URZ, URZ, URZ, URZ ;  /* 0x0000003f3f3ff290 */ /* 0x000ff6000fffe03f */
[----:B------:R0:W-:Y:S04]  /*5d330*/  STL.64 [R1+0x450], R4 ;  /* 0x0004500401007387 */ /* 0x0001e80000100a00 */
[----:B------:R1:W-:Y:S01]  /*5d340*/  STL.64 [R1+0x458], R6 ;  /* 0x0004580601007387 */ /* 0x0003e20000100a00 */
[C---:B0-----:R-:W-:Y:S02]  /*5d350*/  FMUL R4, R0.reuse, R21 ;  /* 0x0000001500047220 */ /* 0x041fe40000400000 */
[----:B----4-:R-:W-:Y:S02]  /*5d360*/  FMUL R5, R0, R20 ;  /* 0x0000001400057220 */ /* 0x010fe40000400000 */
[C---:B-1----:R-:W-:Y:S02]  /*5d370*/  FMUL R6, R29.reuse, R19 ;  /* 0x000000131d067220 */ /* 0x042fe40000400000 */
[----:B------:R-:W-:-:S02]  /*5d380*/  FMUL R7, R29, R2 ;  /* 0x000000021d077220 */ /* 0x000fc40000400000 */
[----:B------:R-:W3:Y:S01]  /*5d390*/  LDL.LU R2, [R1+0xbf8] ;  /* 0x000bf80001027983 */ /* 0x000ee20000300800 */
[C---:B------:R-:W-:Y:S02]  /*5d3a0*/  FMUL R16, R0.reuse, R16 ;  /* 0x0000001000107220 */ /* 0x040fe40000400000 */
[----:B------:R-:W-:Y:S02]  /*5d3b0*/  FMUL R17, R0, R17 ;  /* 0x0000001100117220 */ /* 0x000fe40000400000 */
[C---:B--2---:R-:W-:Y:S11]  /*5d3c0*/  HMMA.16816.F32.BF16 R4, R8.reuse, R24, R4 ;  /* 0x000000180804723c */ /* 0x044ff60000041804 */
[----:B------:R-:W-:Y:S11]  /*5d3d0*/  @!UPT UIADD3 URZ, URZ, URZ, URZ ;  /* 0x0000003f3f3ff290 */ /* 0x000ff6000fffe03f */
[----:B------:R-:W-:Y:S01]  /*5d3e0*/  @!UPT UIADD3 URZ, URZ, URZ, URZ ;  /* 0x0000003f3f3ff290 */ /* 0x000fe2000fffe03f */
[----:B------:R-:W-:Y:S04]  /*5d3f0*/  STL.64 [R1+0x6e0], R4 ;  /* 0x0006e00401007387 */ /* 0x000fe80000100a00 */
[----:B------:R-:W-:Y:S04]  /*5d400*/  STL.64 [R1+0x6e8], R6 ;  /* 0x0006e80601007387 */ /* 0x000fe80000100a00 */
[----:B------:R-:W2:Y:S04]  /*5d410*/  LDL.LU R0, [R1+0xbfc] ;  /* 0x000bfc0001007983 */ /* 0x000ea80000300800 */
[----:B------:R-:W4:Y:S04]  /*5d420*/  LDL.LU R24, [R1+0x290] ;  /* 0x0002900001187983 */ /* 0x000f280000300800 */
[----:B------:R-:W4:Y:S04]  /*5d430*/  LDL.LU R25, [R1+0x294] ;  /* 0x0002940001197983 */ /* 0x000f280000300800 */
[----:B------:R-:W2:Y:S04]  /*5d440*/  LDL.LU R26, [R1+0x298] ;  /* 0x00029800011a7983 */ /* 0x000ea80000300800 */
[----:B------:R-:W2:Y:S04]  /*5d450*/  LDL.LU R27, [R1+0x29c] ;  /* 0x00029c00011b7983 */ /* 0x000ea80000300800 */
[----:B------:R-:W0:Y:S04]  /*5d460*/  LDSM.16.M88.4 R4, [R28+0x31000] ;  /* 0x031000001c04783b */ /* 0x000e280000000200 */
[----:B--2---:R1:W-:Y:S04]  /*5d470*/  STL.64 [R1+0x50c0], R26 ;  /* 0x0050c01a01007387 */ /* 0x0043e80000100a00 */
[----:B----4-:R-:W-:Y:S04]  /*5d480*/  STL.64 [R1+0x50b8], R24 ;  /* 0x0050b81801007387 */ /* 0x010fe80000100a00 */
[----:B-1----:R-:W2:Y:S04]  /*5d490*/  LDL.64 R26, [R1+0x18] ;  /* 0x00001800011a7983 */ /* 0x002ea80000100a00 */
[----:B--2---:R1:W-:Y:S04]  /*5d4a0*/  STL.64 [R1+0x50c8], R26 ;  /* 0x0050c81a01007387 */ /* 0x0043e80000100a00 */
[----:B-1----:R-:W2:Y:S04]  /*5d4b0*/  LDL.64 R26, [R1+0x28] ;  /* 0x00002800011a7983 */ /* 0x002ea80000100a00 */
[----:B--2---:R1:W-:Y:S04]  /*5d4c0*/  STL.64 [R1+0x50e0], R26 ;  /* 0x0050e01a01007387 */ /* 0x0043e80000100a00 */
[----:B-1----:R-:W2:Y:S01]  /*5d4d0*/  LDL.64 R26, [R1+0x38] ;  /* 0x00003800011a7983 */ /* 0x002ea20000100a00 */
[----:B------:R-:W-:Y:S01]  /*5d4e0*/  MOV R20, R18 ;  /* 0x0000001200147202 */ /* 0x000fe20000000f00 */
[C---:B---3--:R-:W-:Y:S01]  /*5d4f0*/  FMUL R18, R29.reuse, R2 ;  /* 0x000000021d127220 */ /* 0x048fe20000400000 */
[----:B------:R-:W-:Y:S01]  /*5d500*/  MOV R21, R3 ;  /* 0x0000000300157202 */ /* 0x000fe20000000f00 */
[----:B------:R-:W-:Y:S01]  /*5d510*/  FMUL R19, R29, R0 ;  /* 0x000000001d137220 */ /* 0x000fe20000400000 */
[----:B--2---:R1:W-:Y:S04]  /*5d520*/  STL.64 [R1+0x50e8], R26 ;  /* 0x0050e81a01007387 */ /* 0x0043e80000100a00 */
[----:B-1----:R-:W2:Y:S04]  /*5d530*/  LDL.64 R26, [R1+0x48] ;  /* 0x00004800011a7983 */ /* 0x002ea80000100a00 */
[----:B0-----:R0:W-:Y:S04]  /*5d540*/  STL [R1+0x4fdc], R4 ;  /* 0x004fdc0401007387 */ /* 0x0011e80000100800 */
[----:B------:R1:W-:Y:S04]  /*5d550*/  STL [R1+0x4fd8], R5 ;  /* 0x004fd80501007387 */ /* 0x0003e80000100800 */
[----:B------:R3:W-:Y:S04]  /*5d560*/  STL [R1+0x4fd4], R6 ;  /* 0x004fd40601007387 */ /* 0x0007e80000100800 */
[----:B------:R4:W-:Y:S04]  /*5d570*/  STL [R1+0x4fd0], R7 ;  /* 0x004fd00701007387 */ /* 0x0009e80000100800 */
[----:B0-----:R-:W2:Y:S04]  /*5d580*/  LDL.LU R4, [R1+0x2a0] ;  /* 0x0002a00001047983 */ /* 0x001ea80000300800 */
[----:B-1----:R-:W2:Y:S04]  /*5d590*/  LDL.LU R5, [R1+0x2a4] ;  /* 0x0002a40001057983 */ /* 0x002ea80000300800 */
[----:B---3--:R-:W3:Y:S04]  /*5d5a0*/  LDL.LU R6, [R1+0x2a8] ;  /* 0x0002a80001067983 */ /* 0x008ee80000300800 */
[----:B----4-:R-:W3:Y:S01]  /*5d5b0*/  LDL.LU R7, [R1+0x2ac] ;  /* 0x0002ac0001077983 */ /* 0x010ee20000300800 */
[----:B------:R-:W-:Y:S03]  /*5d5c0*/  HMMA.16816.F32.BF16 R8, R8, R20, R16 ;  /* 0x000000140808723c */ /* 0x000fe60000041810 */
[----:B---3--:R-:W-:Y:S04]  /*5d5d0*/  STL.64 [R1+0x50d8], R6 ;  /* 0x0050d80601007387 */ /* 0x008fe80000100a00 */
[----:B--2---:R0:W-:Y:S04]  /*5d5e0*/  STL.64 [R1+0x50d0], R4 ;  /* 0x0050d00401007387 */ /* 0x0041e80000100a00 */
[----:B0-----:R-:W2:Y:S04]  /*5d5f0*/  LDL.LU R4, [R1+0x2b0] ;  /* 0x0002b00001047983 */ /* 0x001ea80000300800 */
[----:B------:R-:W2:Y:S04]  /*5d600*/  LDL.LU R5, [R1+0x2b4] ;  /* 0x0002b40001057983 */ /* 0x000ea80000300800 */
[----:B------:R-:W2:Y:S04]  /*5d610*/  LDL.LU R6, [R1+0x2b8] ;  /* 0x0002b80001067983 */ /* 0x000ea80000300800 */
[----:B------:R-:W2:Y:S04]  /*5d620*/  LDL.LU R7, [R1+0x2bc] ;  /* 0x0002bc0001077983 */ /* 0x000ea80000300800 */
[----:B------:R-:W-:Y:S04]  /*5d630*/  STL [R1+0x30c0], R29 ;  /* 0x0030c01d01007387 */ /* 0x000fe80000100800 */
[----:B------:R-:W3:Y:S04]  /*5d640*/  LDL.LU R16, [R1+0x440] ;  /* 0x0004400001107983 */ /* 0x000ee80000300800 */
[----:B------:R-:W-:Y:S04]  /*5d650*/  STL.64 [R1+0x610], R8 ;  /* 0x0006100801007387 */ /* 0x000fe80000100a00 */
[----:B------:R0:W-:Y:S04]  /*5d660*/  STL.64 [R1+0x618], R10 ;  /* 0x0006180a01007387 */ /* 0x0001e80000100a00 */
[----:B------:R-:W3:Y:S04]  /*5d670*/  LDL.LU R17, [R1+0x444] ;  /* 0x0004440001117983 */ /* 0x000ee80000300800 */
[----:B------:R-:W3:Y:S04]  /*5d680*/  LDL.LU R18, [R1+0x448] ;  /* 0x0004480001127983 */ /* 0x000ee80000300800 */
[----:B------:R-:W3:Y:S04]  /*5d690*/  LDL.LU R19, [R1+0x44c] ;  /* 0x00044c0001137983 */ /* 0x000ee80000300800 */
[----:B------:R-:W4:Y:S04]  /*5d6a0*/  LDL.LU R20, [R1+0x280] ;  /* 0x0002800001147983 */ /* 0x000f280000300800 */
[----:B------:R-:W4:Y:S04]  /*5d6b0*/  LDL.LU R21, [R1+0x284] ;  /* 0x0002840001157983 */ /* 0x000f280000300800 */
[----:B------:R-:W2:Y:S04]  /*5d6c0*/  LDL.LU R22, [R1+0x288] ;  /* 0x0002880001167983 */ /* 0x000ea80000300800 */
[----:B------:R-:W2:Y:S01]  /*5d6d0*/  LDL.LU R23, [R1+0x28c] ;  /* 0x00028c0001177983 */ /* 0x000ea20000300800 */
[----:B---3--:R-:W-:Y:S03]  /*5d6e0*/  HMMA.16816.F32.BF16 R16, R12, R26, R16 ;  /* 0x0000001a0c10723c */ /* 0x008fe60000041810 */
[----:B--2---:R1:W-:Y:S04]  /*5d6f0*/  STL.64 [R1+0x50b0], R22 ;  /* 0x0050b01601007387 */ /* 0x0043e80000100a00 */
[----:B----4-:R-:W-:Y:S04]  /*5d700*/  STL.64 [R1+0x50a8], R20 ;  /* 0x0050a81401007387 */ /* 0x010fe80000100a00 */
[----:B0-----:R-:W2:Y:S04]  /*5d710*/  LDL.64 R10, [R1+0x58] ;  /* 0x00005800010a7983 */ /* 0x001ea80000100a00 */
[----:B-1----:R-:W3:Y:S08]  /*5d720*/  LDL.64 R22, [R1+0x8] ;  /* 0x0000080001167983 */ /* 0x002ef00000100a00 */
[----:B------:R0:W-:Y:S04]  /*5d730*/  STL.64 [R1+0x600], R16 ;  /* 0x0006001001007387 */ /* 0x0001e80000100a00 */
[----:B------:R-:W-:Y:S01]  /*5d740*/  STL.64 [R1+0x608], R18 ;  /* 0x0006081201007387 */ /* 0x000fe20000100a00 */
[----:B0-----:R-:W-:Y:S01]  /*5d750*/  MOV R16, R27 ;  /* 0x0000001b00107202 */ /* 0x001fe20000000f00 */
[----:B------:R-:W-:-:S02]  /*5d760*/  IMAD.MOV.U32 R17, RZ, RZ, R26 ;  /* 0x000000ffff117224 */ /* 0x000fc400078e001a */
[----:B------:R-:W4:Y:S04]  /*5d770*/  LDL.LU.64 R26, [R1+0x50e8] ;  /* 0x0050e800011a7983 */ /* 0x000f280000300a00 */
[----:B------:R0:W-:Y:S04]  /*5d780*/  STL [R1+0x4fe4], R16 ;  /* 0x004fe41001007387 */ /* 0x0001e80000100800 */
[----:B------:R1:W-:Y:S04]  /*5d790*/  STL [R1+0x4fe0], R17 ;  /* 0x004fe01101007387 */ /* 0x0003e80000100800 */
[----:B0-----:R-:W4:Y:S04]  /*5d7a0*/  LDL.LU R16, [R1+0x430] ;  /* 0x0004300001107983 */ /* 0x001f280000300800 */
[----:B-1----:R-:W4:Y:S04]  /*5d7b0*/  LDL.LU R17, [R1+0x434] ;  /* 0x0004340001117983 */ /* 0x002f280000300800 */
[----:B------:R-:W4:Y:S04]  /*5d7c0*/  LDL.LU R18, [R1+0x438] ;  /* 0x0004380001127983 */ /* 0x000f280000300800 */
[----:B------:R-:W4:Y:S02]  /*5d7d0*/  LDL.LU R19, [R1+0x43c] ;  /* 0x00043c0001137983 */ /* 0x000f240000300800 */
[C---:B----4-:R-:W-:Y:S11]  /*5d7e0*/  HMMA.16816.F32.BF16 R16, R12.reuse, R26, R16 ;  /* 0x0000001a0c10723c */ /* 0x050ff60000041810 */
[----:B------:R-:W-:Y:S11]  /*5d7f0*/  @!UPT UIADD3 URZ, URZ, URZ, URZ ;  /* 0x0000003f3f3ff290 */ /* 0x000ff6000fffe03f */
[----:B------:R-:W-:Y:S01]  /*5d800*/  @!UPT UIADD3 URZ, URZ, URZ, URZ ;  /* 0x0000003f3f3ff290 */ /* 0x000fe2000fffe03f */
[----:B------:R-:W-:Y:S04]  /*5d810*/  STL.64 [R1+0x5f0], R16 ;  /* 0x0005f01001007387 */ /* 0x000fe80000100a00 */
[----:B------:R0:W-:Y:S02]  /*5d820*/  STL.64 [R1+0x5f8], R18 ;  /* 0x0005f81201007387 */ /* 0x0001e40000100a00 */
[----:B0-----:R-:W-:Y:S01]  /*5d830*/  MOV R19, R26 ;  /* 0x0000001a00137202 */ /* 0x001fe20000000f00 */
[----:B------:R-:W-:Y:S02]  /*5d840*/  IMAD.MOV.U32 R18, RZ, RZ, R27 ;  /* 0x000000ffff127224 */ /* 0x000fe400078e001b */
[----:B------:R-:W4:Y:S04]  /*5d850*/  LDL.LU.64 R26, [R1+0x50e0] ;  /* 0x0050e000011a7983 */ /* 0x000f280000300a00 */
[----:B------:R0:W-:Y:S04]  /*5d860*/  STL.64 [R1+0x5038], R18 ;  /* 0x0050381201007387 */ /* 0x0001e80000100a00 */
[----:B0-----:R-:W2:Y:S01]  /*5d870*/  LDL.64 R18, [R1+0x148] ;  /* 0x0001480001127983 */ /* 0x001ea20000100a00 */
[----:B----4-:R-:W-:Y:S01]  /*5d880*/  HMMA.16816.F32.BF16 R4, R12, R26, R4 ;  /* 0x0000001a0c04723c */ /* 0x010fe20000041804 */
[----:B------:R-:W-:-:S02]  /*5d890*/  MOV R0, R26 ;  /* 0x0000001a00007202 */ /* 0x000fc40000000f00 */
[----:B------:R-:W-:Y:S01]  /*5d8a0*/  MOV R29, R27 ;  /* 0x0000001b001d7202 */ /* 0x000fe20000000f00 */
[----:B--2---:R0:W-:Y:S04]  /*5d8b0*/  STL.64 [R1+0x5078], R18 ;  /* 0x0050781201007387 */ /* 0x0041e80000100a00 */
[----:B0-----:R-:W2:Y:S11]  /*5d8c0*/  LDL.64 R18, [R1+0x158] ;  /* 0x0001580001127983 */ /* 0x001eb60000100a00 */
[----:B------:R-:W-:Y:S04]  /*5d8d0*/  @!UPT UIADD3 URZ, URZ, URZ, URZ ;  /* 0x0000003f3f3ff290 */ /* 0x000fe8000fffe03f */
[----:B------:R-:W-:Y:S04]  /*5d8e0*/  STL.64 [R1+0x5e0], R4 ;  /* 0x0005e00401007387 */ /* 0x000fe80000100a00 */
[----:B------:R0:W-:Y:S04]  /*5d8f0*/  STL.64 [R1+0x5e8], R6 ;  /* 0x0005e80601007387 */ /* 0x0001e80000100a00 */
[----:B0-----:R-:W4:Y:S04]  /*5d900*/  LDL.LU.64 R6, [R1+0x50d8] ;  /* 0x0050d80001067983 */ /* 0x001f280000300a00 */
[----:B------:R-:W4:Y:S04]  /*5d910*/  LDL.LU.64 R4, [R1+0x50d0] ;  /* 0x0050d00001047983 */ /* 0x000f280000300a00 */
[----:B------:R-:W4:Y:S02]  /*5d920*/  LDL.LU.64 R26, [R1+0x50c8] ;  /* 0x0050c800011a7983 */ /* 0x000f240000300a00 */
[C---:B----4-:R-:W-:Y:S01]  /*5d930*/  HMMA.16816.F32.BF16 R4, R12.reuse, R26, R4 ;  /* 0x0000001a0c04723c */ /* 0x050fe20000041804 */
[----:B------:R-:W-:Y:S11]  /*5d940*/  MOV R2, R27 ;  /* 0x0000001b00027202 */ /* 0x000ff60000000f00 */
[----:B------:R-:W-:Y:S11]  /*5d950*/  @!UPT UIADD3 URZ, URZ, URZ, URZ ;  /* 0x0000003f3f3ff290 */ /* 0x000ff6000fffe03f */
[----:B------:R-:W-:Y:S04]  /*5d960*/  STL.64 [R1+0x5d0], R4 ;  /* 0x0005d00401007387 */ /* 0x000fe80000100a00 */
[----:B------:R0:W-:Y:S02]  /*5d970*/  STL.64 [R1+0x5d8], R6 ;  /* 0x0005d80601007387 */ /* 0x0001e40000100a00 */
[----:B0-----:R-:W-:Y:S02]  /*5d980*/  IMAD.MOV.U32 R7, RZ, RZ, R26 ;  /* 0x000000ffff077224 */ /* 0x001fe400078e001a */
[----:B------:R-:W4:Y:S04]  /*5d990*/  LDL.LU.64 R26, [R1+0x50c0] ;  /* 0x0050c000011a7983 */ /* 0x000f280000300a00 */
[----:B------:R-:W4:Y:S01]  /*5d9a0*/  LDL.LU.64 R24, [R1+0x50b8] ;  /* 0x0050b80001187983 */ /* 0x000f220000300a00 */
[----:B---3--:R-:W-:Y:S01]  /*5d9b0*/  MOV R5, R22 ;  /* 0x0000001600057202 */ /* 0x008fe20000000f00 */
[----:B------:R-:W-:Y:S01]  /*5d9c0*/  IMAD.MOV.U32 R6, RZ, RZ, R23 ;  /* 0x000000ffff067224 */ /* 0x000fe200078e0017 */
[----:B----4-:R-:W-:Y:S01]  /*5d9d0*/  HMMA.16816.F32.BF16 R24, R12, R22, R24 ;  /* 0x000000160c18723c */ /* 0x010fe20000041818 */
[----:B------:R-:W3:Y:S04]  /*5d9e0*/  LDL.LU.64 R22, [R1+0x50b0] ;  /* 0x0050b00001167983 */ /* 0x000ee80000300a00 */
[----:B------:R-:W3:Y:S11]  /*5d9f0*/  LDL.LU.64 R20, [R1+0x50a8] ;  /* 0x0050a80001147983 */ /* 0x000ef60000300a00 */
[----:B------:R-:W-:Y:S07]  /*5da00*/  @!UPT UIADD3 URZ, URZ, URZ, URZ ;  /* 0x0000003f3f3ff290 */ /* 0x000fee000fffe03f */
[----:B------:R-:W-:Y:S01]  /*5da10*/  STL.64 [R1+0x5c0], R24 ;  /* 0x0005c01801007387 */ /* 0x000fe20000100a00 */
[----:B------:R-:W-:-:S03]  /*5da20*/  MOV R3, R27 ;  /* 0x0000001b00037202 */ /* 0x000fc60000000f00 */
[----:B------:R0:W-:Y:S04]  /*5da30*/  STL [R1+0x5c8], R26 ;  /* 0x0005c81a01007387 */ /* 0x0001e80000100800 */
[----:B0-----:R-:W3:Y:S04]  /*5da40*/  LDL.LU.64 R26, [R1+0x50a0] ;  /* 0x0050a000011a7983 */ /* 0x001ee80000300a00 */
[----:B------:R-:W4:Y:S04]  /*5da50*/  LDL.LU.64 R24, [R1+0x5098] ;  /* 0x0050980001187983 */ /* 0x000f280000300a00 */
[----:B------:R-:W-:Y:S04]  /*5da60*/  STL.64 [R1+0x5088], R6 ;  /* 0x0050880601007387 */ /* 0x000fe80000100a00 */
[----:B------:R0:W-:Y:S04]  /*5da70*/  STL [R1+0x5080], R5 ;  /* 0x0050800501007387 */ /* 0x0001e80000100800 */
[----:B------:R-:W2:Y:S04]  /*5da80*/  LDL.LU R4, [R1+0x420] ;  /* 0x0004200001047983 */ /* 0x000ea80000300800 */
[----:B0-----:R-:W2:Y:S04]  /*5da90*/  LDL.LU R5, [R1+0x424] ;  /* 0x0004240001057983 */ /* 0x001ea80000300800 */
[----:B------:R-:W2:Y:S04]  /*5daa0*/  LDL.LU R6, [R1+0x428] ;  /* 0x0004280001067983 */ /* 0x000ea80000300800 */
[----:B------:R-:W2:Y:S04]  /*5dab0*/  LDL.LU R7, [R1+0x42c] ;  /* 0x00042c0001077983 */ /* 0x000ea80000300800 */
[----:B------:R-:W-:Y:S01]  /*5dac0*/  STL [R1+0x4cb0], R3 ;  /* 0x004cb00301007387 */ /* 0x000fe20000100800 */
[C---:B---3--:R-:W-:Y:S11]  /*5dad0*/  HMMA.16816.F32.BF16 R20, R12.reuse, R26, R20 ;  /* 0x0000001a0c14723c */ /* 0x048ff60000041814 */
[----:B------:R-:W-:Y:S11]  /*5dae0*/  @!UPT UIADD3 URZ, URZ, URZ, URZ ;  /* 0x0000003f3f3ff290 */ /* 0x000ff6000fffe03f */
[----:B------:R-:W-:Y:S01]  /*5daf0*/  @!UPT UIADD3 URZ, URZ, URZ, URZ ;  /* 0x0000003f3f3ff290 */ /* 0x000fe2000fffe03f */
[----:B------:R-:W-:Y:S01]  /*5db00*/  STL.64 [R1+0x430], R20 ;  /* 0x0004301401007387 */ /* 0x000fe20000100a00 */
[----:B------:R0:W-:Y:S03]  /*5db10*/  STL.64 [R1+0x438], R22 ;  /* 0x0004381601007387 */ /* 0x0001e60000100a00 */
[----:B0-----:R-:W3:Y:S01]  /*5db20*/  LDL.LU.64 R22, [R1+0x5090] ;  /* 0x0050900001167983 */ /* 0x001ee20000300a00 */
[----:B------:R-:W-:Y:S02]  /*5db30*/  STL.64 [R1+0x4f50], R26 ;  /* 0x004f501a01007387 */ /* 0x000fe40000100a00 */
[----:B----4-:R0:W-:Y:S02]  /*5db40*/  STL.64 [R1+0x4f48], R24 ;  /* 0x004f481801007387 */ /* 0x0101e40000100a00 */
[----:B0-----:R-:W4:Y:S01]  /*5db50*/  LDL.LU R24, [R1+0x270] ;  /* 0x0002700001187983 */ /* 0x001f220000300800 */
[----:B------:R-:W4:Y:S02]  /*5db60*/  LDL.LU R25, [R1+0x274] ;  /* 0x0002740001197983 */ /* 0x000f240000300800 */
[----:B------:R-:W4:Y:S02]  /*5db70*/  LDL.LU R26, [R1+0x278] ;  /* 0x00027800011a7983 */ /* 0x000f240000300800 */
[----:B------:R-:W4:Y:S02]  /*5db80*/  LDL.LU R27, [R1+0x27c] ;  /* 0x00027c00011b7983 */ /* 0x000f240000300800 */
[----:B------:R-:W-:Y:S01]  /*5db90*/  IMAD.MOV.U32 R21, RZ, RZ, R11 ;  /* 0x000000ffff157224 */ /* 0x000fe200078e000b */
[C---:B----4-:R-:W-:Y:S11]  /*5dba0*/  HMMA.16816.F32.BF16 R24, R12.reuse, R10, R24 ;  /* 0x0000000a0c18723c */ /* 0x050ff60000041818 */
[----:B------:R-:W-:Y:S11]  /*5dbb0*/  @!UPT UIADD3 URZ, URZ, URZ, URZ ;  /* 0x0000003f3f3ff290 */ /* 0x000ff6000fffe03f */
[----:B------:R-:W-:Y:S01]  /*5dbc0*/  @!UPT UIADD3 URZ, URZ, URZ, URZ ;  /* 0x0000003f3f3ff290 */ /* 0x000fe2000fffe03f */
[----:B------:R0:W-:Y:S02]  /*5dbd0*/  STL.64 [R1+0x6d0], R24 ;  /* 0x0006d01801007387 */ /* 0x0001e40000100a00 */
[----:B0-----:R-:W-:Y:S02]  /*5dbe0*/  MOV R24, R10 ;  /* 0x0000000a00187202 */ /* 0x001fe40000000f00 */
[----:B------:R-:W0:Y:S04]  /*5dbf0*/  LDSM.16.M88.4 R8, [R28+0x32000] ;  /* 0x032000001c08783b */ /* 0x000e280000000200 */
[----:B------:R-:W-:Y:S04]  /*5dc00*/  STL.64 [R1+0x6d8], R26 ;  /* 0x0006d81a01007387 */ /* 0x000fe80000100a00 */
[----:B0-----:R0:W-:Y:S01]  /*5dc10*/  STL.64 [R1+0x4e88], R10 ;  /* 0x004e880a01007387 */ /* 0x0011e20000100a00 */
[----:B------:R1:W-:Y:S03]  /*5dc20*/  STL.64 [R1+0x4e80], R8 ;  /* 0x004e800801007387 */ /* 0x0003e60000100a00 */
[----:B0-----:R-:W4:Y:S04]  /*5dc30*/  LDL R10, [R1+0xf8] ;  /* 0x0000f800010a7983 */ /* 0x001f280000100800 */
[----:B------:R-:W4:Y:S01]  /*5dc40*/  LDL R11, [R1+0xfc] ;  /* 0x0000fc00010b7983 */ /* 0x000f220000100800 */
[----:B--2---:R-:W-:Y:S01]  /*5dc50*/  HMMA.16816.F32.BF16 R4, R12, R18, R4 ;  /* 0x000000120c04723c */ /* 0x004fe20000041804 */
[----:B------:R-:W-:-:S02]  /*5dc60*/  MOV R26, R18 ;  /* 0x00000012001a7202 */ /* 0x000fc40000000f00 */
[----:B------:R-:W-:Y:S01]  /*5dc70*/  MOV R25, R19 ;  /* 0x0000001300197202 */ /* 0x000fe20000000f00 */
[----:B----4-:R0:W-:Y:S01]  /*5dc80*/  STL.64 [R1+0x5060], R10 ;  /* 0x0050600a01007387 */ /* 0x0101e20000100a00 */
[----:B-1----:R-:W2:Y:S02]  /*5dc90*/  LDL.LU R8, [R1+0x410] ;  /* 0x0004100001087983 */ /* 0x002ea40000300800 */
[----:B------:R-:W2:Y:S01]  /*5dca0*/  LDL.LU R9, [R1+0x414] ;  /* 0x0004140001097983 */ /* 0x000ea20000300800 */
[----:B0-----:R-:W2:Y:S01]  /*5dcb0*/  LDL.LU R10, [R1+0x418] ;  /* 0x00041800010a7983 */ /* 0x001ea20000300800 */
[----:B------:R-:W2:Y:S11]  /*5dcc0*/  LDL.LU R11, [R1+0x41c] ;  /* 0x00041c00010b7983 */ /* 0x000eb60000300800 */
[----:B------:R-:W-:Y:S03]  /*5dcd0*/  @!UPT UIADD3 URZ, URZ, URZ, URZ ;  /* 0x0000003f3f3ff290 */ /* 0x000fe6000fffe03f */
[----:B------:R-:W-:Y:S02]  /*5dce0*/  STL.64 [R1+0x6c0], R4 ;  /* 0x0006c00401007387 */ /* 0x000fe40000100a00 */
[----:B------:R0:W-:Y:S02]  /*5dcf0*/  STL.64 [R1+0x6c8], R6 ;  /* 0x0006c80601007387 */ /* 0x0001e40000100a00 */
[----:B0-----:R-:W4:Y:S01]  /*5dd00*/  LDL.LU.64 R6, [R1+0x5088] ;  /* 0x0050880001067983 */ /* 0x001f220000300a00 */
[----:B------:R-:W2:Y:S02]  /*5dd10*/  LDL.LU R5, [R1+0x5080] ;  /* 0x0050800001057983 */ /* 0x000ea40000300800 */
[----:B------:R-:W2:Y:S02]  /*5dd20*/  LDL.LU.64 R18, [R1+0x5078] ;  /* 0x0050780001127983 */ /* 0x000ea40000300a00 */
[C---:B--2---:R-:W-:Y:S01]  /*5dd30*/  HMMA.16816.F32.BF16 R8, R12.reuse, R18, R8 ;  /* 0x000000120c08723c */ /* 0x044fe20000041808 */
[----:B------:R-:W-:Y:S01]  /*5dd40*/  IMAD.MOV.U32 R4, RZ, RZ, R18 ;  /* 0x000000ffff047224 */ /* 0x000fe200078e0012 */
[----:B------:R-:W-:Y:S11]  /*5dd50*/  MOV R27, R19 ;  /* 0x00000013001b7202 */ /* 0x000ff60000000f00 */
[----:B------:R-:W-:Y:S10]  /*5dd60*/  @!UPT UIADD3 URZ, URZ, URZ, URZ ;  /* 0x0000003f3f3ff290 */ /* 0x000ff4000fffe03f */
[----:B------:R0:W-:Y:S01]  /*5dd70*/  STL.64 [R1+0x420], R8 ;  /* 0x0004200801007387 */ /* 0x0001e20000100a00 */
[----:B------:R1:W-:Y:S02]  /*5dd80*/  STL.64 [R1+0x428], R10 ;  /* 0x0004280a01007387 */ /* 0x0003e40000100a00 */
[----:B------:R-:W2:Y:S02]  /*5dd90*/  LDL.LU R16, [R1+0x3d0] ;  /* 0x0003d00001107983 */ /* 0x000ea40000300800 */
[----:B------:R-:W2:Y:S01]  /*5dda0*/  LDL.LU R17, [R1+0x3d4] ;  /* 0x0003d40001117983 */ /* 0x000ea20000300800 */
[----:B------:R-:W2:Y:S01]  /*5ddb0*/  LDL.LU R18, [R1+0x3d8] ;  /* 0x0003d80001127983 */ /* 0x000ea20000300800 */
[----:B------:R-:W2:Y:S03]  /*5ddc0*/  LDL.LU R19, [R1+0x3dc] ;  /* 0x0003dc0001137983 */ /* 0x000ea60000300800 */
[----:B0-----:R-:W2:Y:S01]  /*5ddd0*/  LDL.LU R8, [R1+0x3f0] ;  /* 0x0003f00001087983 */ /* 0x001ea20000300800 */
[----:B------:R-:W2:Y:S02]  /*5dde0*/  LDL.LU R9, [R1+0x3f4] ;  /* 0x0003f40001097983 */ /* 0x000ea40000300800 */
[----:B-1----:R-:W2:Y:S02]  /*5ddf0*/  LDL.LU R10, [R1+0x3f8] ;  /* 0x0003f800010a7983 */ /* 0x002ea40000300800 */
[----:B------:R-:W2:Y:S02]  /*5de00*/  LDL.LU R11, [R1+0x3fc] ;  /* 0x0003fc00010b7983 */ /* 0x000ea40000300800 */
[----:B--2---:R-:W-:Y:S01]  /*5de10*/  STL.64 [R1+0x5070], R10 ;  /* 0x0050700a01007387 */ /* 0x004fe20000100a00 */
[----:B------:R0:W-:Y:S03]  /*5de20*/  STL.64 [R1+0x5068], R8 ;  /* 0x0050680801007387 */ /* 0x0001e60000100a00 */
[----:B0-----:R-:W3:Y:S01]  /*5de30*/  LDL.LU R8, [R1+0x400] ;  /* 0x0004000001087983 */ /* 0x001ee20000300800 */
[----:B------:R-:W3:Y:S02]  /*5de40*/  LDL.LU R9, [R1+0x404] ;  /* 0x0004040001097983 */ /* 0x000ee40000300800 */
[----:B------:R-:W3:Y:S02]  /*5de50*/  LDL.LU R10, [R1+0x408] ;  /* 0x00040800010a7983 */ /* 0x000ee40000300800 */
[----:B------:R-:W3:Y:S01]  /*5de60*/  LDL.LU R11, [R1+0x40c] ;  /* 0x00040c00010b7983 */ /* 0x000ee20000300800 */
[----:B------:R0:W-:Y:S01]  /*5de70*/  STL.64 [R1+0x5048], R18 ;  /* 0x0050481201007387 */ /* 0x0001e20000100a00 */
[----:B------:R-:W-:Y:S03]  /*5de80*/  STL.64 [R1+0x5040], R16 ;  /* 0x0050401001007387 */ /* 0x000fe60000100a00 */
[----:B0-----:R-:W2:Y:S04]  /*5de90*/  LDL.64 R18, [R1+0x118] ;  /* 0x0001180001127983 */ /* 0x001ea80000100a00 */
[----:B--2---:R0:W-:Y:S04]  /*5dea0*/  STL.64 [R1+0x5058], R18 ;  /* 0x0050581201007387 */ /* 0x0041e80000100a00 */
[----:B0-----:R-:W2:Y:S01]  /*5deb0*/  LDL.64 R18, [R1+0x128] ;  /* 0x0001280001127983 */ /* 0x001ea20000100a00 */
[----:B------:R-:W-:Y:S02]  /*5dec0*/  STL.64 [R1+0x5000], R26 ;  /* 0x0050001a01007387 */ /* 0x000fe40000100a00 */
[----:B------:R0:W-:Y:S02]  /*5ded0*/  STL.64 [R1+0x4ff8], R24 ;  /* 0x004ff81801007387 */ /* 0x0001e40000100a00 */
[----:B0-----:R-:W2:Y:S01]  /*5dee0*/  LDL.LU R24, [R1+0x260] ;  /* 0x0002600001187983 */ /* 0x001ea20000300800 */
[----:B------:R-:W2:Y:S02]  /*5def0*/  LDL.LU R25, [R1+0x264] ;  /* 0x0002640001197983 */ /* 0x000ea40000300800 */
[----:B------:R-:W2:Y:S02]  /*5df00*/  LDL.LU R26, [R1+0x268] ;  /* 0x00026800011a7983 */ /* 0x000ea40000300800 */
[----:B------:R-:W2:Y:S02]  /*5df10*/  LDL.LU R27, [R1+0x26c] ;  /* 0x00026c00011b7983 */ /* 0x000ea40000300800 */
[----:B--2---:R0:W-:Y:S01]  /*5df20*/  STL.64 [R1+0x5010], R26 ;  /* 0x0050101a01007387 */ /* 0x0041e20000100a00 */
[----:B------:R1:W-:Y:S03]  /*5df30*/  STL.64 [R1+0x5008], R24 ;  /* 0x0050081801007387 */ /* 0x0003e60000100a00 */
[----:B0-----:R-:W2:Y:S04]  /*5df40*/  LDL.64 R26, [R1+0xe8] ;  /* 0x0000e800011a7983 */ /* 0x001ea80000100a00 */
[----:B--2---:R0:W-:Y:S01]  /*5df50*/  STL.64 [R1+0x5020], R26 ;  /* 0x0050201a01007387 */ /* 0x0041e20000100a00 */
[----:B-1----:R-:W2:Y:S02]  /*5df60*/  LDL.LU R24, [R1+0x3c0] ;  /* 0x0003c00001187983 */ /* 0x002ea40000300800 */
[----:B------:R-:W2:Y:S01]  /*5df70*/  LDL.LU R25, [R1+0x3c4] ;  /* 0x0003c40001197983 */ /* 0x000ea20000300800 */
[----:B0-----:R-:W2:Y:S01]  /*5df80*/  LDL.LU R26, [R1+0x3c8] ;  /* 0x0003c800011a7983 */ /* 0x001ea20000300800 */
[----:B------:R-:W2:Y:S03]  /*5df90*/  LDL.LU R27, [R1+0x3cc] ;  /* 0x0003cc00011b7983 */ /* 0x000ea60000300800 */
[----:B--2---:R0:W-:Y:S01]  /*5dfa0*/  STL.64 [R1+0x5030], R26 ;  /* 0x0050301a01007387 */ /* 0x0041e20000100a00 */
[----:B------:R1:W-:Y:S03]  /*5dfb0*/  STL.64 [R1+0x5028], R24 ;  /* 0x0050281801007387 */ /* 0x0003e60000100a00 */
[----:B0-----:R-:W2:Y:S01]  /*5dfc0*/  LDL.64 R26, [R1+0x108] ;  /* 0x00010800011a7983 */ /* 0x001ea20000100a00 */
[C---:B---3--:R-:W-:Y:S03]  /*5dfd0*/  HMMA.16816.F32.BF16 R8, R12.reuse, R22, R8 ;  /* 0x000000160c08723c */ /* 0x048fe60000041808 */
[----:B--2---:R0:W-:Y:S01]  /*5dfe0*/  STL.64 [R1+0x5050], R26 ;  /* 0x0050501a01007387 */ /* 0x0041e20000100a00 */
[----:B-1----:R-:W2:Y:S02]  /*5dff0*/  LDL.LU R24, [R1+0x3e0] ;  /* 0x0003e00001187983 */ /* 0x002ea40000300800 */
[----:B------:R-:W2:Y:S01]  /*5e000*/  LDL.LU R25, [R1+0x3e4] ;  /* 0x0003e40001197983 */ /* 0x000ea20000300800 */
[----:B0-----:R-:W2:Y:S01]  /*5e010*/  LDL.LU R26, [R1+0x3e8] ;  /* 0x0003e800011a7983 */ /* 0x001ea20000300800 */
[----:B------:R-:W2:Y:S02]  /*5e020*/  LDL.LU R27, [R1+0x3ec] ;  /* 0x0003ec00011b7983 */ /* 0x000ea40000300800 */
[----:B----4-:R0:W-:Y:S02]  /*5e030*/  STL.64 [R1+0x4ff0], R6 ;  /* 0x004ff00601007387 */ /* 0x0101e40000100a00 */
[----:B------:R1:W-:Y:S01]  /*5e040*/  STL.64 [R1+0x4fe8], R4 ;  /* 0x004fe80401007387 */ /* 0x0003e20000100a00 */
[----:B0-----:R-:W3:Y:S04]  /*5e050*/  LDL R6, [R1+0xd8] ;  /* 0x0000d80001067983 */ /* 0x001ee80000100800 */
[----:B------:R-:W3:Y:S04]  /*5e060*/  LDL R7, [R1+0xdc] ;  /* 0x0000dc0001077983 */ /* 0x000ee80000100800 */
[----:B---3--:R0:W-:Y:S01]  /*5e070*/  STL.64 [R1+0x5018], R6 ;  /* 0x0050180601007387 */ /* 0x0081e20000100a00 */
[----:B-1----:R-:W3:Y:S02]  /*5e080*/  LDL.LU R4, [R1+0x3b0] ;  /* 0x0003b00001047983 */ /* 0x002ee40000300800 */
[----:B------:R-:W3:Y:S01]  /*5e090*/  LDL.LU R5, [R1+0x3b4] ;  /* 0x0003b40001057983 */ /* 0x000ee20000300800 */
[----:B0-----:R-:W3:Y:S01]  /*5e0a0*/  LDL.LU R6, [R1+0x3b8] ;  /* 0x0003b80001067983 */ /* 0x001ee20000300800 */
[----:B------:R-:W3:Y:S02]  /*5e0b0*/  LDL.LU R7, [R1+0x3bc] ;  /* 0x0003bc0001077983 */ /* 0x000ee40000300800 */
[----:B------:R-:W-:Y:S02]  /*5e0c0*/  STL.64 [R1+0x410], R8 ;  /* 0x0004100801007387 */ /* 0x000fe40000100a00 */
[----:B------:R0:W-:Y:S02]  /*5e0d0*/  STL.64 [R1+0x418], R10 ;  /* 0x0004180a01007387 */ /* 0x0001e40000100a00 */
[----:B0-----:R-:W4:Y:S01]  /*5e0e0*/  LDL.LU.64 R10, [R1+0x5070] ;  /* 0x00507000010a7983 */ /* 0x001f220000300a00 */
[----:B------:R-:W4:Y:S02]  /*5e0f0*/  LDL.LU.64 R8, [R1+0x5068] ;  /* 0x0050680001087983 */ /* 0x000f240000300a00 */
[----:B------:R-:W-:Y:S01]  /*5e100*/  STL.64 [R1+0x4ef0], R22 ;  /* 0x004ef01601007387 */ /* 0x000fe20000100a00 */
[C---:B----4-:R-:W-:Y:S11]  /*5e110*/  HMMA.16816.F32.BF16 R8, R12.reuse, R18, R8 ;  /* 0x000000120c08723c */ /* 0x050ff60000041808 */
[----:B------:R-:W-:Y:S11]  /*5e120*/  @!UPT UIADD3 URZ, URZ, URZ, URZ ;  /* 0x0000003f3f3ff290 */ /* 0x000ff6000fffe03f */
[----:B------:R-:W-:Y:S01]  /*5e130*/  @!UPT UIADD3 URZ, URZ, URZ, URZ ;  /* 0x0000003f3f3ff290 */ /* 0x000fe2000fffe03f */
[----:B------:R0:W-:Y:S01]  /*5e140*/  STL.64 [R1+0x400], R8 ;  /* 0x0004000801007387 */ /* 0x0001e20000100a00 */
[----:B------:R1:W-:Y:S01]  /*5e150*/  STL.64 [R1+0x408], R10 ;  /* 0x0004080a01007387 */ /* 0x0003e20000100a00 */
[----:B0-----:R-:W-:Y:S02]  /*5e160*/  MOV R9, R18 ;  /* 0x0000001200097202 */ /* 0x001fe40000000f00 */
[----:B-1----:R-:W4:Y:S01]  /*5e170*/  LDL.LU.64 R10, [R1+0x5060] ;  /* 0x00506000010a7983 */ /* 0x002f220000300a00 */
[----:B------:R-:W-:Y:S02]  /*5e180*/  IMAD.MOV.U32 R8, RZ, RZ, R19 ;  /* 0x000000ffff087224 */ /* 0x000fe400078e0013 */
[----:B------:R-:W2:Y:S02]  /*5e190*/  LDL.LU.64 R18, [R1+0x5058] ;  /* 0x0050580001127983 */ /* 0x000ea40000300a00 */
[----:B--2---:R-:W-:Y:S01]  /*5e1a0*/  HMMA.16816.F32.BF16 R24, R12, R18, R24 ;  /* 0x000000120c18723c */ /* 0x004fe20000041818 */
[----:B------:R-:W-:-:S02]  /*5e1b0*/  MOV R23, R18 ;  /* 0x0000001200177202 */ /* 0x000fc40000000f00 */
[----:B------:R-:W-:Y:S11]  /*5e1c0*/  MOV R22, R19 ;  /* 0x0000001300167202 */ /* 0x000ff60000000f00 */
[----:B------:R-:W-:Y:S09]  /*5e1d0*/  @!UPT UIADD3 URZ, URZ, URZ, URZ ;  /* 0x0000003f3f3ff290 */ /* 0x000ff2000fffe03f */
        /* <DEDUP_REMOVED lines=8> */
[----:B------:R0:W-:Y:S01]  /*5e260*/  STL.64 [R1+0x3e0], R16 ;  /* 0x0003e01001007387 */ /* 0x0001e20000100a00 */
[----:B------:R1:W-:Y:S02]  /*5e270*/  STL.64 [R1+0x3e8], R18 ;  /* 0x0003e81201007387 */ /* 0x0003e40000100a00 */
[----:B0-----:R-:W-:Y:S01]  /*5e280*/  IMAD.MOV.U32 R16, RZ, RZ, R26 ;  /* 0x000000ffff107224 */ /* 0x001fe200078e001a */
[----:B-1----:R-:W2:Y:S01]  /*5e290*/  LDL.LU.64 R18, [R1+0x5038] ;  /* 0x0050380001127983 */ /* 0x002ea20000300a00 */
[----:B------:R-:W-:Y:S02]  /*5e2a0*/  MOV R17, R27 ;  /* 0x0000001b00117202 */ /* 0x000fe40000000f00 */
[----:B------:R-:W4:Y:S02]  /*5e2b0*/  LDL.LU.64 R26, [R1+0x5030] ;  /* 0x00503000011a7983 */ /* 0x000f240000300a00 */
[----:B------:R-:W4:Y:S02]  /*5e2c0*/  LDL.LU.64 R24, [R1+0x5028] ;  /* 0x0050280001187983 */ /* 0x000f240000300a00 */
[C---:B----4-:R-:W-:Y:S11]  /*5e2d0*/  HMMA.16816.F32.BF16 R24, R12.reuse, R10, R24 ;  /* 0x0000000a0c18723c */ /* 0x050ff60000041818 */
[----:B------:R-:W-:Y:S11]  /*5e2e0*/  @!UPT UIADD3 URZ, URZ, URZ, URZ ;  /* 0x0000003f3f3ff290 */ /* 0x000ff6000fffe03f */
[----:B------:R-:W-:Y:S01]  /*5e2f0*/  @!UPT UIADD3 URZ, URZ, URZ, URZ ;  /* 0x0000003f3f3ff290 */ /* 0x000fe2000fffe03f */
[----:B------:R-:W-:Y:S01]  /*5e300*/  STL.64 [R1+0x3d0], R24 ;  /* 0x0003d01801007387 */ /* 0x000fe20000100a00 */
[----:B------:R0:W-:Y:S03]  /*5e310*/  STL.64 [R1+0x3d8], R26 ;  /* 0x0003d81a01007387 */ /* 0x0001e60000100a00 */
[----:B0-----:R-:W3:Y:S01]  /*5e320*/  LDL.LU.64 R26, [R1+0x5020] ;  /* 0x00502000011a7983 */ /* 0x001ee20000300a00 */
[----:B------:R-:W-:Y:S01]  /*5e330*/  STL.64 [R1+0x4ea0], R10 ;  /* 0x004ea00a01007387 */ /* 0x000fe20000100a00 */
[C---:B---3--:R-:W-:Y:S01]  /*5e340*/  HMMA.16816.F32.BF16 R4, R12.reuse, R26, R4 ;  /* 0x0000001a0c04723c */ /* 0x048fe20000041804 */
[----:B------:R-:W-:Y:S01]  /*5e350*/  MOV R20, R26 ;  /* 0x0000001a00147202 */ /* 0x000fe20000000f00 */
[----:B------:R-:W-:Y:S11]  /*5e360*/  IMAD.MOV.U32 R3, RZ, RZ, R27 ;  /* 0x000000ffff037224 */ /* 0x000ff600078e001b */
[----:B------:R-:W-:Y:S10]  /*5e370*/  @!UPT UIADD3 URZ, URZ, URZ, URZ ;  /* 0x0000003f3f3ff290 */ /* 0x000ff4000fffe03f */
[----:B------:R-:W-:Y:S01]  /*5e380*/  STL.64 [R1+0x3c0], R4 ;  /* 0x0003c00401007387 */ /* 0x000fe20000100a00 */
[----:B------:R0:W-:Y:S03]  /*5e390*/  STL.64 [R1+0x3c8], R6 ;  /* 0x0003c80601007387 */ /* 0x0001e60000100a00 */
[----:B0-----:R-:W3:Y:S01]  /*5e3a0*/  LDL.LU.64 R6, [R1+0x5018] ;  /* 0x0050180001067983 */ /* 0x001ee20000300a00 */
[----:B------:R-:W3:Y:S02]  /*5e3b0*/  LDL.LU.64 R26, [R1+0x5010] ;  /* 0x00501000011a7983 */ /* 0x000ee40000300a00 */
[----:B------:R-:W3:Y:S02]  /*5e3c0*/  LDL.LU.64 R24, [R1+0x5008] ;  /* 0x0050080001187983 */ /* 0x000ee40000300a00 */
[----:B---3--:R-:W-:Y:S01]  /*5e3d0*/  HMMA.16816.F32.BF16 R12, R12, R6, R24 ;  /* 0x000000060c0c723c */ /* 0x008fe20000041818 */
[----:B------:R-:W3:Y:S01]  /*5e3e0*/  LDL.LU.64 R26, [R1+0x5000] ;  /* 0x00500000011a7983 */ /* 0x000ee20000300a00 */
        /* <DEDUP_REMOVED lines=8> */
[----:B-1----:R-:W2:Y:S02]  /*5e470*/  LDL.LU R14, [R1+0x258] ;  /* 0x00025800010e7983 */ /* 0x002ea40000300800 */
[----:B------:R-:W2:Y:S01]  /*5e480*/  LDL.LU R15, [R1+0x25c] ;  /* 0x00025c00010f7983 */ /* 0x000ea20000300800 */
[----:B------:R-:W-:-:S02]  /*5e490*/  MOV R10, R16 ;  /* 0x00000010000a7202 */ /* 0x000fc40000000f00 */
[----:B------:R-:W-:Y:S01]  /*5e4a0*/  MOV R11, R17 ;  /* 0x00000011000b7202 */ /* 0x000fe20000000f00 */
[----:B------:R-:W3:Y:S01]  /*5e4b0*/  LDL.LU R16, [R1+0x4fe4] ;  /* 0x004fe40001107983 */ /* 0x000ee20000300800 */
[----:B------:R-:W3:Y:S03]  /*5e4c0*/  LDL.LU R17, [R1+0x4fe0] ;  /* 0x004fe00001117983 */ /* 0x000ee60000300800 */
[----:B------:R0:W-:Y:S02]  /*5e4d0*/  STL.64 [R1+0x4eb8], R10 ;  /* 0x004eb80a01007387 */ /* 0x0001e40000100a00 */
[----:B0-----:R-:W-:Y:S01]  /*5e4e0*/  IMAD.MOV.U32 R10, RZ, RZ, R23 ;  /* 0x000000ffff0a7224 */ /* 0x001fe200078e0017 */
[----:B------:R-:W-:Y:S01]  /*5e4f0*/  MOV R11, R22 ;  /* 0x00000016000b7202 */ /* 0x000fe20000000f00 */
[----:B--2---:R-:W-:Y:S01]  /*5e500*/  STL.64 [R1+0x4e98], R14 ;  /* 0x004e980e01007387 */ /* 0x004fe20000100a00 */
[----:B------:R0:W-:Y:S03]  /*5e510*/  STL.64 [R1+0x4e90], R12 ;  /* 0x004e900c01007387 */ /* 0x0001e60000100a00 */
[----:B0-----:R-:W2:Y:S01]  /*5e520*/  LDL.LU R12, [R1+0x2d0] ;  /* 0x0002d000010c7983 */ /* 0x001ea20000300800 */
[----:B------:R-:W2:Y:S02]  /*5e530*/  LDL.LU R13, [R1+0x2d4] ;  /* 0x0002d400010d7983 */ /* 0x000ea40000300800 */
[----:B------:R-:W2:Y:S02]  /*5e540*/  LDL.LU R14, [R1+0x2d8] ;  /* 0x0002d800010e7983 */ /* 0x000ea40000300800 */
[----:B------:R-:W2:Y:S01]  /*5e550*/  LDL.LU R15, [R1+0x2dc] ;  /* 0x0002dc00010f7983 */ /* 0x000ea20000300800 */
[----:B------:R0:W-:Y:S02]  /*5e560*/  STL.64 [R1+0x4ed0], R10 ;  /* 0x004ed00a01007387 */ /* 0x0001e40000100a00 */
[----:B0-----:R-:W-:Y:S01]  /*5e570*/  MOV R10, R9 ;  /* 0x00000009000a7202 */ /* 0x001fe20000000f00 */
[----:B------:R-:W-:-:S05]  /*5e580*/  IMAD.MOV.U32 R11, RZ, RZ, R8 ;  /* 0x000000ffff0b7224 */ /* 0x000fca00078e0008 */
[----:B------:R0:W-:Y:S01]  /*5e590*/  STL.64 [R1+0x4ee8], R10 ;  /* 0x004ee80a01007387 */ /* 0x0001e20000100a00 */
[----:B------:R-:W2:Y:S02]  /*5e5a0*/  LDL.LU R8, [R1+0x310] ;  /* 0x0003100001087983 */ /* 0x000ea40000300800 */
[----:B------:R-:W2:Y:S01]  /*5e5b0*/  LDL.LU R9, [R1+0x314] ;  /* 0x0003140001097983 */ /* 0x000ea20000300800 */
[----:B0-----:R-:W2:Y:S01]  /*5e5c0*/  LDL.LU R10, [R1+0x318] ;  /* 0x00031800010a7983 */ /* 0x001ea20000300800 */
[----:B------:R-:W2:Y:S01]  /*5e5d0*/  LDL.LU R11, [R1+0x31c] ;  /* 0x00031c00010b7983 */ /* 0x000ea20000300800 */
[----:B------:R-:W-:Y:S02]  /*5e5e0*/  MOV R22, R4 ;  /* 0x0000000400167202 */ /* 0x000fe40000000f00 */
[----:B---3--:R-:W-:Y:S01]  /*5e5f0*/  MOV R23, R27 ;  /* 0x0000001b00177202 */ /* 0x008fe20000000f00 */
[----:B--2---:R-:W-:Y:S01]  /*5e600*/  STL.64 [R1+0x4f00], R10 ;  /* 0x004f000a01007387 */ /* 0x004fe20000100a00 */
[----:B------:R0:W-:Y:S02]  /*5e610*/  STL.64 [R1+0x4ef8], R8 ;  /* 0x004ef80801007387 */ /* 0x0001e40000100a00 */
[----:B------:R-:W2:Y:S02]  /*5e620*/  LDL.LU R4, [R1+0x4fdc] ;  /* 0x004fdc0001047983 */ /* 0x000ea40000300800 */
[----:B------:R1:W-:Y:S01]  /*5e630*/  STL.64 [R1+0x4f08], R22 ;  /* 0x004f081601007387 */ /* 0x0003e20000100a00 */
[----:B0-----:R-:W3:Y:S01]  /*5e640*/  LDL.LU R8, [R1+0x320] ;  /* 0x0003200001087983 */ /* 0x001ee20000300800 */
[----:B------:R-:W3:Y:S02]  /*5e650*/  LDL.LU R9, [R1+0x324] ;  /* 0x0003240001097983 */ /* 0x000ee40000300800 */
[----:B------:R-:W2:Y:S02]  /*5e660*/  LDL.LU R10, [R1+0x328] ;  /* 0x00032800010a7983 */ /* 0x000ea40000300800 */
[----:B------:R-:W2:Y:S02]  /*5e670*/  LDL.LU R11, [R1+0x32c] ;  /* 0x00032c00010b7983 */ /* 0x000ea40000300800 */
[----:B-1----:R-:W-:Y:S01]  /*5e680*/  IMAD.MOV.U32 R22, RZ, RZ, R26 ;  /* 0x000000ffff167224 */ /* 0x002fe200078e001a */
[----:B----4-:R-:W-:Y:S01]  /*5e690*/  MOV R23, R25 ;  /* 0x0000001900177202 */ /* 0x010fe20000000f00 */
[----:B--2---:R-:W-:Y:S01]  /*5e6a0*/  STL.64 [R1+0x4f18], R10 ;  /* 0x004f180a01007387 */ /* 0x004fe20000100a00 */
[----:B---3--:R0:W-:Y:S03]  /*5e6b0*/  STL.64 [R1+0x4f10], R8 ;  /* 0x004f100801007387 */ /* 0x0081e60000100a00 */
[----:B------:R1:W-:Y:S01]  /*5e6c0*/  STL.64 [R1+0x4f20], R22 ;  /* 0x004f201601007387 */ /* 0x0003e20000100a00 */
[----:B0-----:R-:W2:Y:S01]  /*5e6d0*/  LDL.LU R8, [R1+0x330] ;  /* 0x0003300001087983 */ /* 0x001ea20000300800 */
[----:B------:R-:W2:Y:S02]  /*5e6e0*/  LDL.LU R9, [R1+0x334] ;  /* 0x0003340001097983 */ /* 0x000ea40000300800 */
[----:B------:R-:W3:Y:S02]  /*5e6f0*/  LDL.LU R10, [R1+0x338] ;  /* 0x00033800010a7983 */ /* 0x000ee40000300800 */
[----:B------:R-:W3:Y:S01]  /*5e700*/  LDL.LU R11, [R1+0x33c] ;  /* 0x00033c00010b7983 */ /* 0x000ee20000300800 */
[----:B-1----:R-:W-:Y:S01]  /*5e710*/  MOV R22, R24 ;  /* 0x0000001800167202 */ /* 0x002fe20000000f00 */
[----:B------:R-:W-:Y:S01]  /*5e720*/  IMAD.MOV.U32 R23, RZ, RZ, R21 ;  /* 0x000000ffff177224 */ /* 0x000fe200078e0015 */
[----:B---3--:R-:W-:Y:S01]  /*5e730*/  STL.64 [R1+0x4f30], R10 ;  /* 0x004f300a01007387 */ /* 0x008fe20000100a00 */
[----:B--2---:R-:W-:Y:S03]  /*5e740*/  STL.64 [R1+0x4f28], R8 ;  /* 0x004f280801007387 */ /* 0x004fe60000100a00 */
[----:B------:R-:W-:Y:S02]  /*5e750*/  STL.64 [R1+0x4f40], R22 ;  /* 0x004f401601007387 */ /* 0x000fe40000100a00 */
[----:B------:R0:W-:Y:S02]  /*5e760*/  STL [R1+0x4f38], R20 ;  /* 0x004f381401007387 */ /* 0x0001e40000100800 */
[----:B0-----:R-:W2:Y:S01]  /*5e770*/  LDL.LU R20, [R1+0x350] ;  /* 0x0003500001147983 */ /* 0x001ea20000300800 */
[----:B------:R-:W2:Y:S02]  /*5e780*/  LDL.LU R21, [R1+0x354] ;  /* 0x0003540001157983 */ /* 0x000ea40000300800 */
[----:B------:R-:W3:Y:S02]  /*5e790*/  LDL.LU R22, [R1+0x358] ;  /* 0x0003580001167983 */ /* 0x000ee40000300800 */
[----:B------:R-:W3:Y:S01]  /*5e7a0*/  LDL.LU R23, [R1+0x35c] ;  /* 0x00035c0001177983 */ /* 0x000ee20000300800 */
[----:B------:R-:W-:-:S02]  /*5e7b0*/  MOV R26, R5 ;  /* 0x00000005001a7202 */ /* 0x000fc40000000f00 */
[----:B------:R-:W-:Y:S01]  /*5e7c0*/  MOV R27, R6 ;  /* 0x00000006001b7202 */ /* 0x000fe20000000f00 */
[----:B---3--:R-:W-:Y:S01]  /*5e7d0*/  STL.64 [R1+0x4f60], R22 ;  /* 0x004f601601007387 */ /* 0x008fe20000100a00 */
[----:B--2---:R-:W-:Y:S02]  /*5e7e0*/  STL.64 [R1+0x4f58], R20 ;  /* 0x004f581401007387 */ /* 0x004fe40000100a00 */
[----:B------:R-:W2:Y:S02]  /*5e7f0*/  LDL.LU R5, [R1+0x4fd8] ;  /* 0x004fd80001057983 */ /* 0x000ea40000300800 */
[----:B------:R-:W2:Y:S01]  /*5e800*/  LDL.LU R6, [R1+0x4fd4] ;  /* 0x004fd40001067983 */ /* 0x000ea20000300800 */
[----:B------:R0:W-:Y:S02]  /*5e810*/  STL.64 [R1+0x4f68], R26 ;  /* 0x004f681a01007387 */ /* 0x0001e40000100a00 */
[----:B0-----:R-:W-:Y:S01]  /*5e820*/  IMAD.MOV.U32 R26, RZ, RZ, R7 ;  /* 0x000000ffff1a7224 */ /* 0x001fe200078e0007 */
[----:B------:R-:W-:Y:S01]  /*5e830*/  MOV R27, R2 ;  /* 0x00000002001b7202 */ /* 0x000fe20000000f00 */
[----:B------:R-:W2:Y:S01]  /*5e840*/  LDL.LU R7, [R1+0x4fd0] ;  /* 0x004fd00001077983 */ /* 0x000ea20000300800 */
[----:B------:R-:W3:Y:S03]  /*5e850*/  LDL.LU R2, [R1+0x4fcc] ;  /* 0x004fcc0001027983 */ /* 0x000ee60000300800 */
[----:B------:R0:W-:Y:S01]  /*5e860*/  STL.64 [R1+0x4f80], R26 ;  /* 0x004f801a01007387 */ /* 0x0001e20000100a00 */
[----:B------:R-:W4:Y:S02]  /*5e870*/  LDL.LU R20, [R1+0x360] ;  /* 0x0003600001147983 */ /* 0x000f240000300800 */
[----:B------:R-:W4:Y:S02]  /*5e880*/  LDL.LU R21, [R1+0x364] ;  /* 0x0003640001157983 */ /* 0x000f240000300800 */
[----:B------:R-:W2:Y:S01]  /*5e890*/  LDL.LU R22, [R1+0x368] ;  /* 0x0003680001167983 */ /* 0x000ea20000300800 */
[----:B------:R-:W2:Y:S01]  /*5e8a0*/  LDL.LU R23, [R1+0x36c] ;  /* 0x00036c0001177983 */ /* 0x000ea20000300800 */
[----:B0-----:R-:W-:Y:S01]  /*5e8b0*/  MOV R26, R0 ;  /* 0x00000000001a7202 */ /* 0x001fe20000000f00 */
[----:B------:R-:W-:-:S02]  /*5e8c0*/  IMAD.MOV.U32 R27, RZ, RZ, R29 ;  /* 0x000000ffff1b7224 */ /* 0x000fc400078e001d */
[----:B------:R-:W3:Y:S04]  /*5e8d0*/  LDL.LU R0, [R1+0x4fc8] ;  /* 0x004fc80001007983 */ /* 0x000ee80000300800 */
[----:B------:R-:W-:Y:S04]  /*5e8e0*/  STL.64 [R1+0x4f98], R26 ;  /* 0x004f981a01007387 */ /* 0x000fe80000100a00 */
[----:B--2---:R-:W-:Y:S01]  /*5e8f0*/  STL.64 [R1+0x4f78], R22 ;  /* 0x004f781601007387 */ /* 0x004fe20000100a00 */
[----:B----4-:R0:W-:Y:S03]  /*5e900*/  STL.64 [R1+0x4f70], R20 ;  /* 0x004f701401007387 */ /* 0x0101e60000100a00 */
[----:B0-----:R-:W2:Y:S01]  /*5e910*/  LDL.LU R20, [R1+0x370] ;  /* 0x0003700001147983 */ /* 0x001ea20000300800 */
[----:B------:R-:W2:Y:S02]  /*5e920*/  LDL.LU R21, [R1+0x374] ;  /* 0x0003740001157983 */ /* 0x000ea40000300800 */
[----:B------:R-:W4:Y:S02]  /*5e930*/  LDL.LU R22, [R1+0x378] ;  /* 0x0003780001167983 */ /* 0x000f240000300800 */
[----:B------:R-:W4:Y:S01]  /*5e940*/  LDL.LU R23, [R1+0x37c] ;  /* 0x00037c0001177983 */ /* 0x000f220000300800 */
[----:B------:R-:W-:-:S02]  /*5e950*/  MOV R26, R19 ;  /* 0x00000013001a7202 */ /* 0x000fc40000000f00 */
[----:B------:R-:W-:-:S05]  /*5e960*/  MOV R27, R18 ;  /* 0x00000012001b7202 */ /* 0x000fca0000000f00 */
[----:B------:R-:W-:Y:S04]  /*5e970*/  STL.64 [R1+0x4fb0], R26 ;  /* 0x004fb01a01007387 */ /* 0x000fe80000100a00 */
        /* <DEDUP_REMOVED lines=18> */
[----:B------:R-:W4:Y:S01]  /*5eaa0*/  LDL.LU R8, [R1+0x340] ;  /* 0x0003400001087983 */ /* 0x000f220000300800 */
        /* <DEDUP_REMOVED lines=9> */
[----:B------:R-:W-:Y:S01]  /*5eb40*/  IMAD.MOV.U32 R26, RZ, RZ, R17 ;  /* 0x000000ffff1a7224 */ /* 0x000fe200078e0011 */
[----:B------:R-:W-:-:S02]  /*5eb50*/  MOV R27, R16 ;  /* 0x00000010001b7202 */ /* 0x000fc40000000f00 */
[----:B------:R-:W0:Y:S04]  /*5eb60*/  LDSM.16.M88.4 R16, [R28+0x33000] ;  /* 0x033000001c10783b */ /* 0x000e280000000200 */
[----:B--2---:R-:W-:Y:S01]  /*5eb70*/  STL.64 [R1+0x4ec8], R14 ;  /* 0x004ec80e01007387 */ /* 0x004fe20000100a00 */
[----:B------:R1:W-:Y:S03]  /*5eb80*/  STL.64 [R1+0x4ec0], R12 ;  /* 0x004ec00c01007387 */ /* 0x0003e60000100a00 */
[----:B-1----:R-:W2:Y:S01]  /*5eb90*/  LDL.LU R12, [R1+0x2f0] ;  /* 0x0002f000010c7983 */ /* 0x002ea20000300800 */
[----:B------:R-:W2:Y:S02]  /*5eba0*/  LDL.LU R13, [R1+0x2f4] ;  /* 0x0002f400010d7983 */ /* 0x000ea40000300800 */
[----:B------:R-:W2:Y:S02]  /*5ebb0*/  LDL.LU R14, [R1+0x2f8] ;  /* 0x0002f800010e7983 */ /* 0x000ea40000300800 */
[----:B------:R-:W2:Y:S01]  /*5ebc0*/  LDL.LU R15, [R1+0x2fc] ;  /* 0x0002fc00010f7983 */ /* 0x000ea20000300800 */
[C---:B------:R-:W-:Y:S01]  /*5ebd0*/  HMMA.16816.F32.BF16 R24, R4.reuse, R26, R20 ;  /* 0x0000001a0418723c */ /* 0x040fe20000041814 */
[----:B--2---:R-:W-:Y:S01]  /*5ebe0*/  STL.64 [R1+0x4ee0], R14 ;  /* 0x004ee00e01007387 */ /* 0x004fe20000100a00 */
[----:B------:R1:W-:Y:S03]  /*5ebf0*/  STL.64 [R1+0x4ed8], R12 ;  /* 0x004ed80c01007387 */ /* 0x0003e60000100a00 */
[----:B-1----:R-:W2:Y:S01]  /*5ec00*/  LDL.LU R12, [R1+0x300] ;  /* 0x00030000010c7983 */ /* 0x002ea20000300800 */
[----:B------:R-:W2:Y:S02]  /*5ec10*/  LDL.LU R13, [R1+0x304] ;  /* 0x00030400010d7983 */ /* 0x000ea40000300800 */
[----:B------:R-:W2:Y:S02]  /*5ec20*/  LDL.LU R14, [R1+0x308] ;  /* 0x00030800010e7983 */ /* 0x000ea40000300800 */
[----:B------:R-:W2:Y:S01]  /*5ec30*/  LDL.LU R15, [R1+0x30c] ;  /* 0x00030c00010f7983 */ /* 0x000ea20000300800 */
[----:B0-----:R0:W-:Y:S01]  /*5ec40*/  STL.64 [R1+0x4d50], R18 ;  /* 0x004d501201007387 */ /* 0x0011e20000100a00 */
[----:B------:R-:W-:Y:S03]  /*5ec50*/  STL.64 [R1+0x4d48], R16 ;  /* 0x004d481001007387 */ /* 0x000fe60000100a00 */
[----:B0-----:R-:W2:Y:S01]  /*5ec60*/  LDL.LU.64 R18, [R1+0xd8] ;  /* 0x0000d80001127983 */ /* 0x001ea20000300a00 */
[----:B------:R-:W2:Y:S02]  /*5ec70*/  LDL.LU.64 R22, [R1+0x4fc0] ;  /* 0x004fc00001167983 */ /* 0x000ea40000300a00 */
[----:B------:R-:W2:Y:S05]  /*5ec80*/  LDL.LU.64 R20, [R1+0x4fb8] ;  /* 0x004fb80001147983 */ /* 0x000eaa0000300a00 */
[----:B------:R-:W-:Y:S01]  /*5ec90*/  STL.64 [R1+0x3a0], R24 ;  /* 0x0003a01801007387 */ /* 0x000fe20000100a00 */
[----:B------:R0:W-:Y:S04]  /*5eca0*/  STL.64 [R1+0x3a8], R26 ;  /* 0x0003a81a01007387 */ /* 0x0001e80000100a00 */
[----:B0-----:R-:W2:Y:S02]  /*5ecb0*/  LDL.LU.64 R26, [R1+0x4fb0] ;  /* 0x004fb000011a7983 */ /* 0x001ea40000300a00 */
[C---:B--2---:R-:W-:Y:S02]  /*5ecc0*/  HMMA.16816.F32.BF16 R24, R4.reuse, R26, R20 ;  /* 0x0000001a0418723c */ /* 0x044fe40000041814 */
[----:B------:R-:W2:Y:S01]  /*5ecd0*/  LDL.LU.64 R22, [R1+0x4fa8] ;  /* 0x004fa80001167983 */ /* 0x000ea20000300a00 */
[----:B------:R-:W2:Y:S11]  /*5ece0*/  LDL.LU.64 R20, [R1+0x4fa0] ;  /* 0x004fa00001147983 */ /* 0x000eb60000300a00 */
[----:B------:R-:W-:Y:S09]  /*5ecf0*/  @!UPT UIADD3 URZ, URZ, URZ, URZ ;  /* 0x0000003f3f3ff290 */ /* 0x000ff2000fffe03f */
[----:B------:R-:W-:Y:S01]  /*5ed00*/  STL.64 [R1+0x390], R24 ;  /* 0x0003901801007387 */ /* 0x000fe20000100a00 */
[----:B------:R0:W-:Y:S03]  /*5ed10*/  STL.64 [R1+0x398], R26 ;  /* 0x0003981a01007387 */ /* 0x0001e60000100a00 */
        /* <DEDUP_REMOVED lines=21> */
[----:B0-----:R-:W2:Y:S01]  /*5ee70*/  LDL.LU.64 R26, [R1+0x4f50] ;  /* 0x004f5000011a7983 */ /* 0x001ea20000300a00 */
[----:B------:R-:W3:Y:S01]  /*5ee80*/  LDL.LU.64 R24, [R1+0x4f48] ;  /* 0x004f480001187983 */ /* 0x000ee20000300a00 */
[----:B--2---:R-:W-:Y:S11]  /*5ee90*/  HMMA.16816.F32.BF16 R20, R4, R26, R20 ;  /* 0x0000001a0414723c */ /* 0x004ff60000041814 */
[----:B------:R-:W-:Y:S11]  /*5eea0*/  @!UPT UIADD3 URZ, URZ, URZ, URZ ;  /* 0x0000003f3f3ff290 */ /* 0x000ff6000fffe03f */
[----:B------:R-:W-:Y:S01]  /*5eeb0*/  @!UPT UIADD3 URZ, URZ, URZ, URZ ;  /* 0x0000003f3f3ff290 */ /* 0x000fe2000fffe03f */
[----:B------:R-:W-:Y:S01]  /*5eec0*/  STL.64 [R1+0x350], R20 ;  /* 0x0003501401007387 */ /* 0x000fe20000100a00 */
[----:B------:R0:W-:Y:S03]  /*5eed0*/  STL.64 [R1+0x358], R22 ;  /* 0x0003581601007387 */ /* 0x0001e60000100a00 */
[----:B0-----:R-:W4:Y:S01]  /*5eee0*/  LDL.LU.64 R22, [R1+0x4f40] ;  /* 0x004f400001167983 */ /* 0x001f220000300a00 */
[----:B------:R-:W2:Y:S02]  /*5eef0*/  LDL.LU R20, [R1+0x4f38] ;  /* 0x004f380001147983 */ /* 0x000ea40000300800 */
[----:B------:R2:W-:Y:S02]  /*5ef00*/  STL.64 [R1+0x4e30], R26 ;  /* 0x004e301a01007387 */ /* 0x0005e40000100a00 */
[----:B---3--:R-:W-:Y:S01]  /*5ef10*/  STL.64 [R1+0x4e28], R24 ;  /* 0x004e281801007387 */ /* 0x008fe20000100a00 */
[----:B--2---:R-:W-:-:S02]  /*5ef20*/  MOV R26, R20 ;  /* 0x00000014001a7202 */ /* 0x004fc40000000f00 */
[C---:B----4-:R-:W-:Y:S01]  /*5ef30*/  HMMA.16816.F32.BF16 R20, R4.reuse, R22, R8 ;  /* 0x000000160414723c */ /* 0x050fe20000041808 */
[----:B------:R-:W2:Y:S01]  /*5ef40*/  LDL.LU.64 R10, [R1+0x4f30] ;  /* 0x004f3000010a7983 */ /* 0x000ea20000300a00 */
[----:B------:R-:W2:Y:S11]  /*5ef50*/  LDL.LU.64 R8, [R1+0x4f28] ;  /* 0x004f280001087983 */ /* 0x000eb60000300a00 */
[----:B------:R-:W-:Y:S10]  /*5ef60*/  @!UPT UIADD3 URZ, URZ, URZ, URZ ;  /* 0x0000003f3f3ff290 */ /* 0x000ff4000fffe03f */
        /* <DEDUP_REMOVED lines=17> */
[C---:B--2---:R-:W-:Y:S11]  /*5f080*/  HMMA.16816.F32.BF16 R8, R4.reuse, R22, R8 ;  /* 0x000000160408723c */ /* 0x044ff60000041808 */
[----:B------:R-:W-:Y:S11]  /*5f090*/  @!UPT UIADD3 URZ, URZ, URZ, URZ ;  /* 0x0000003f3f3ff290 */ /* 0x000ff6000fffe03f */
[----:B------:R-:W-:Y:S01]  /*5f0a0*/  @!UPT UIADD3 URZ, URZ, URZ, URZ ;  /* 0x0000003f3f3ff290 */ /* 0x000fe2000fffe03f */
[----:B------:R-:W-:Y:S01]  /*5f0b0*/  STL.64 [R1+0x320], R8 ;  /* 0x0003200801007387 */ /* 0x000fe20000100a00 */
[----:B------:R0:W-:Y:S03]  /*5f0c0*/  STL.64 [R1+0x328], R10 ;  /* 0x0003280a01007387 */ /* 0x0001e60000100a00 */
[----:B0-----:R-:W2:Y:S01]  /*5f0d0*/  LDL.LU.64 R10, [R1+0x4ee8] ;  /* 0x004ee800010a7983 */ /* 0x001ea20000300a00 */
[----:B------:R0:W-:Y:S02]  /*5f0e0*/  STL.64 [R1+0x4de0], R22 ;  /* 0x004de01601007387 */ /* 0x0001e40000100a00 */
[----:B------:R-:W3:Y:S02]  /*5f0f0*/  LDL.LU R20, [R1+0x2c0] ;  /* 0x0002c00001147983 */ /* 0x000ee40000300800 */
[----:B------:R-:W3:Y:S01]  /*5f100*/  LDL.LU R21, [R1+0x2c4] ;  /* 0x0002c40001157983 */ /* 0x000ee20000300800 */
[----:B0-----:R-:W3:Y:S01]  /*5f110*/  LDL.LU R22, [R1+0x2c8] ;  /* 0x0002c80001167983 */ /* 0x001ee20000300800 */
[----:B------:R-:W3:Y:S01]  /*5f120*/  LDL.LU R23, [R1+0x2cc] ;  /* 0x0002cc0001177983 */ /* 0x000ee20000300800 */
        /* <DEDUP_REMOVED lines=21> */
[----:B------:R-:W-:Y:S01]  /*5f280*/  IMAD.MOV.U32 R27, RZ, RZ, R3 ;  /* 0x000000ffff1b7224 */ /* 0x000fe200078e0003 */
[C---:B--2---:R-:W-:Y:S02]  /*5f290*/  HMMA.16816.F32.BF16 R8, R4.reuse, R10, R12 ;  /* 0x0000000a0408723c */ /* 0x044fe4000004180c */
[----:B------:R-:W2:Y:S01]  /*5f2a0*/  LDL.LU.64 R14, [R1+0x4e98] ;  /* 0x004e9800010e7983 */ /* 0x000ea20000300a00 */
[----:B------:R-:W2:Y:S05]  /*5f2b0*/  LDL.LU.64 R12, [R1+0x4e90] ;  /* 0x004e9000010c7983 */ /* 0x000eaa0000300a00 */
[C---:B---3--:R-:W-:Y:S11]  /*5f2c0*/  HMMA.16816.F32.BF16 R20, R4.reuse, R26, R20 ;  /* 0x0000001a0414723c */ /* 0x048ff60000041814 */
[----:B------:R-:W-:Y:S04]  /*5f2d0*/  @!UPT UIADD3 URZ, URZ, URZ, URZ ;  /* 0x0000003f3f3ff290 */ /* 0x000fe8000fffe03f */
[----:B------:R-:W-:Y:S01]  /*5f2e0*/  STL.64 [R1+0x2e0], R8 ;  /* 0x0002e00801007387 */ /* 0x000fe20000100a00 */
[----:B------:R0:W-:Y:S03]  /*5f2f0*/  STL.64 [R1+0x2e8], R10 ;  /* 0x0002e80a01007387 */ /* 0x0001e60000100a00 */
[----:B0-----:R-:W3:Y:S01]  /*5f300*/  LDL.LU.64 R10, [R1+0x4e88] ;  /* 0x004e8800010a7983 */ /* 0x001ee20000300a00 */
[----:B------:R-:W3:Y:S01]  /*5f310*/  LDL.LU.64 R8, [R1+0x4e80] ;  /* 0x004e800001087983 */ /* 0x000ee20000300a00 */
[----:B--2---:R-:W-:Y:S02]  /*5f320*/  HMMA.16816.F32.BF16 R4, R4, R18, R12 ;  /* 0x000000120404723c */ /* 0x004fe4000004180c */
[----:B------:R-:W2:Y:S01]  /*5f330*/  LDL.LU R12, [R1+0x200] ;  /* 0x00020000010c7983 */ /* 0x000ea20000300800 */
[----:B------:R-:W-:Y:S02]  /*5f340*/  STL.64 [R1+0x2d0], R20 ;  /* 0x0002d01401007387 */ /* 0x000fe40000100a00 */
[----:B------:R-:W-:Y:S11]  /*5f350*/  STL.64 [R1+0x2d8], R22 ;  /* 0x0002d81601007387 */ /* 0x000ff60000100a00 */
[----:B------:R-:W-:Y:S07]  /*5f360*/  @!UPT UIADD3 URZ, URZ, URZ, URZ ;  /* 0x0000003f3f3ff290 */ /* 0x000fee000fffe03f */
[----:B------:R0:W-:Y:S01]  /*5f370*/  STL.64 [R1+0x5b0], R4 ;  /* 0x0005b00401007387 */ /* 0x0001e20000100a00 */
[----:B------:R1:W-:Y:S02]  /*5f380*/  STL.64 [R1+0x5b8], R6 ;  /* 0x0005b80601007387 */ /* 0x0003e40000100a00 */
[----:B------:R-:W2:Y:S02]  /*5f390*/  LDL.LU R13, [R1+0x204] ;  /* 0x00020400010d7983 */ /* 0x000ea40000300800 */
[----:B------:R-:W4:Y:S01]  /*5f3a0*/  LDL.LU R14, [R1+0x208] ;  /* 0x00020800010e7983 */ /* 0x000f220000300800 */
[----:B------:R-:W4:Y:S04]  /*5f3b0*/  LDL.LU R15, [R1+0x20c] ;  /* 0x00020c00010f7983 */ /* 0x000f280000300800 */
[----:B0-----:R-:W2:Y:S01]  /*5f3c0*/  LDL.LU R4, [R1+0x210] ;  /* 0x0002100001047983 */ /* 0x001ea20000300800 */
[----:B------:R-:W2:Y:S02]  /*5f3d0*/  LDL.LU R5, [R1+0x214] ;  /* 0x0002140001057983 */ /* 0x000ea40000300800 */
[----:B-1----:R-:W2:Y:S02]  /*5f3e0*/  LDL.LU R6, [R1+0x218] ;  /* 0x0002180001067983 */ /* 0x002ea40000300800 */
[----:B------:R-:W2:Y:S02]  /*5f3f0*/  LDL.LU R7, [R1+0x21c] ;  /* 0x00021c0001077983 */ /* 0x000ea40000300800 */
[----:B--2---:R0:W-:Y:S01]  /*5f400*/  STL.64 [R1+0x4e50], R6 ;  /* 0x004e500601007387 */ /* 0x0041e20000100a00 */
[----:B------:R-:W-:Y:S03]  /*5f410*/  STL.64 [R1+0x4e48], R4 ;  /* 0x004e480401007387 */ /* 0x000fe60000100a00 */
[----:B0-----:R-:W2:Y:S04]  /*5f420*/  LDL.LU.64 R6, [R1+0x28] ;  /* 0x0000280001067983 */ /* 0x001ea80000300a00 */
[----:B--2---:R0:W-:Y:S04]  /*5f430*/  STL.64 [R1+0x4e60], R6 ;  /* 0x004e600601007387 */ /* 0x0041e80000100a00 */
[----:B0-----:R-:W2:Y:S04]  /*5f440*/  LDL.LU.64 R6, [R1+0x38] ;  /* 0x0000380001067983 */ /* 0x001ea80000300a00 */
[----:B--2---:R0:W-:Y:S04]  /*5f450*/  STL.64 [R1+0x4e78], R6 ;  /* 0x004e780601007387 */ /* 0x0041e80000100a00 */
[----:B0-----:R-:W3:Y:S01]  /*5f460*/  LDL.LU.64 R6, [R1+0x48] ;  /* 0x0000480001067983 */ /* 0x001ee20000300a00 */
[----:B----4-:R0:W-:Y:S02]  /*5f470*/  STL.64 [R1+0x4e40], R14 ;  /* 0x004e400e01007387 */ /* 0x0101e40000100a00 */
[----:B------:R1:W-:Y:S01]  /*5f480*/  STL.64 [R1+0x4e38], R12 ;  /* 0x004e380c01007387 */ /* 0x0003e20000100a00 */
[----:B0-----:R-:W2:Y:S04]  /*5f490*/  LDL.LU.64 R14, [R1+0x18] ;  /* 0x00001800010e7983 */ /* 0x001ea80000300a00 */
[----:B--2---:R0:W-:Y:S01]  /*5f4a0*/  STL.64 [R1+0x4e58], R14 ;  /* 0x004e580e01007387 */ /* 0x0041e20000100a00 */
[----:B-1----:R-:W2:Y:S02]  /*5f4b0*/  LDL.LU R12, [R1+0x220] ;  /* 0x00022000010c7983 */ /* 0x002ea40000300800 */
[----:B------:R-:W2:Y:S01]  /*5f4c0*/  LDL.LU R13, [R1+0x224] ;  /* 0x00022400010d7983 */ /* 0x000ea20000300800 */
[----:B0-----:R-:W4:Y:S01]  /*5f4d0*/  LDL.LU R14, [R1+0x228] ;  /* 0x00022800010e7983 */ /* 0x001f220000300800 */
[----:B------:R-:W4:Y:S03]  /*5f4e0*/  LDL.LU R15, [R1+0x22c] ;  /* 0x00022c00010f7983 */ /* 0x000f260000300800 */
[----:B----4-:R-:W-:Y:S01]  /*5f4f0*/  STL.64 [R1+0x4e70], R14 ;  /* 0x004e700e01007387 */ /* 0x010fe20000100a00 */
[----:B--2---:R0:W-:Y:S03]  /*5f500*/  STL.64 [R1+0x4e68], R12 ;  /* 0x004e680c01007387 */ /* 0x0041e60000100a00 */
[----:B0-----:R-:W2:Y:S01]  /*5f510*/  LDL.LU R12, [R1+0x230] ;  /* 0x00023000010c7983 */ /* 0x001ea20000300800 */
[----:B------:R-:W2:Y:S02]  /*5f520*/  LDL.LU R13, [R1+0x234] ;  /* 0x00023400010d7983 */ /* 0x000ea40000300800 */
[----:B------:R-:W2:Y:S02]  /*5f530*/  LDL.LU R14, [R1+0x238] ;  /* 0x00023800010e7983 */ /* 0x000ea40000300800 */
[----:B------:R-:W2:Y:S01]  /*5f540*/  LDL.LU R15, [R1+0x23c] ;  /* 0x00023c00010f7983 */ /* 0x000ea20000300800 */
[----:B------:R-:W4:Y:S01]  /*5f550*/  LDL.LU.64 R26, [R1+0x8] ;  /* 0x00000800011a7983 */ /* 0x000f220000300a00 */
[----:B------:R-:W2:Y:S03]  /*5f560*/  LDL.64 R22, [R1+0x148] ;  /* 0x0001480001167983 */ /* 0x000ea60000100a00 */
[----:B--2---:R0:W-:Y:S04]  /*5f570*/  STL.64 [R1+0x4de8], R22 ;  /* 0x004de81601007387 */ /* 0x0041e80000100a00 */
[----:B0-----:R-:W2:Y:S04]  /*5f580*/  LDL.LU.64 R22, [R1+0x158] ;  /* 0x0001580001167983 */ /* 0x001ea80000300a00 */
[----:B--2---:R0:W-:Y:S04]  /*5f590*/  STL.64 [R1+0x4e00], R22 ;  /* 0x004e001601007387 */ /* 0x0041e80000100a00 */
[----:B0-----:R-:W2:Y:S04]  /*5f5a0*/  LDL.LU.64 R22, [R1+0x58] ;  /* 0x0000580001167983 */ /* 0x001ea80000300a00 */
[----:B--2---:R0:W-:Y:S01]  /*5f5b0*/  STL.64 [R1+0x4e20], R22 ;  /* 0x004e201601007387 */ /* 0x0041e20000100a00 */
[----:B------:R-:W2:Y:S02]  /*5f5c0*/  LDL.LU R20, [R1+0x1f0] ;  /* 0x0001f00001147983 */ /* 0x000ea40000300800 */
[----:B------:R-:W2:Y:S01]  /*5f5d0*/  LDL.LU R21, [R1+0x1f4] ;  /* 0x0001f40001157983 */ /* 0x000ea20000300800 */
[----:B0-----:R-:W2:Y:S01]  /*5f5e0*/  LDL.LU R22, [R1+0x1f8] ;  /* 0x0001f80001167983 */ /* 0x001ea20000300800 */
[----:B------:R-:W2:Y:S02]  /*5f5f0*/  LDL.LU R23, [R1+0x1fc] ;  /* 0x0001fc0001177983 */ /* 0x000ea40000300800 */
[----:B------:R0:W-:Y:S02]  /*5f600*/  STL.64 [R1+0x4d68], R18 ;  /* 0x004d681201007387 */ /* 0x0001e40000100a00 */
[----:B------:R-:W3:Y:S01]  /*5f610*/  LDL.LU R16, [R1+0x240] ;  /* 0x0002400001107983 */ /* 0x000ee20000300800 */
[----:B------:R-:W3:Y:S04]  /*5f620*/  LDL.LU R17, [R1+0x244] ;  /* 0x0002440001117983 */ /* 0x000ee80000300800 */
[----:B0-----:R-:W3:Y:S01]  /*5f630*/  LDL.LU R18, [R1+0x248] ;  /* 0x0002480001127983 */ /* 0x001ee20000300800 */
[----:B------:R-:W3:Y:S02]  /*5f640*/  LDL.LU R19, [R1+0x24c] ;  /* 0x00024c0001137983 */ /* 0x000ee40000300800 */
[C---:B---3--:R-:W-:Y:S11]  /*5f650*/  HMMA.16816.F32.BF16 R16, R8.reuse, R6, R16 ;  /* 0x000000060810723c */ /* 0x048ff60000041810 */
[----:B------:R-:W-:Y:S11]  /*5f660*/  @!UPT UIADD3 URZ, URZ, URZ, URZ ;  /* 0x0000003f3f3ff290 */ /* 0x000ff6000fffe03f */
[----:B------:R-:W-:Y:S01]  /*5f670*/  @!UPT UIADD3 URZ, URZ, URZ, URZ ;  /* 0x0000003f3f3ff290 */ /* 0x000fe2000fffe03f */
[----:B------:R0:W-:Y:S01]  /*5f680*/  STL.64 [R1+0x5a0], R16 ;  /* 0x0005a01001007387 */ /* 0x0001e20000100a00 */
[----:B------:R1:W-:Y:S01]  /*5f690*/  STL.64 [R1+0x5a8], R18 ;  /* 0x0005a81201007387 */ /* 0x0003e20000100a00 */
[----:B0-----:R-:W-:Y:S02]  /*5f6a0*/  MOV R17, R6 ;  /* 0x0000000600117202 */ /* 0x001fe40000000f00 */
[----:B------:R-:W-:Y:S02]  /*5f6b0*/  MOV R16, R7 ;  /* 0x0000000700107202 */ /* 0x000fe40000000f00 */
[----:B------:R-:W3:Y:S02]  /*5f6c0*/  LDL.LU.64 R6, [R1+0x4e78] ;  /* 0x004e780001067983 */ /* 0x000ee40000300a00 */
[C---:B---3--:R-:W-:Y:S01]  /*5f6d0*/  HMMA.16816.F32.BF16 R12, R8.reuse, R6, R12 ;  /* 0x00000006080c723c */ /* 0x048fe2000004180c */
[----:B-1----:R-:W-:Y:S01]  /*5f6e0*/  IMAD.MOV.U32 R19, RZ, RZ, R6 ;  /* 0x000000ffff137224 */ /* 0x002fe200078e0006 */
[----:B------:R-:W-:Y:S11]  /*5f6f0*/  MOV R18, R7 ;  /* 0x0000000700127202 */ /* 0x000ff60000000f00 */
[----:B------:R-:W-:Y:S10]  /*5f700*/  @!UPT UIADD3 URZ, URZ, URZ, URZ ;  /* 0x0000003f3f3ff290 */ /* 0x000ff4000fffe03f */
[----:B------:R-:W-:Y:S01]  /*5f710*/  STL.64 [R1+0x590], R12 ;  /* 0x0005900c01007387 */ /* 0x000fe20000100a00 */
[----:B------:R0:W-:Y:S03]  /*5f720*/  STL.64 [R1+0x598], R14 ;  /* 0x0005980e01007387 */ /* 0x0001e60000100a00 */
        /* <DEDUP_REMOVED lines=8> */
[----:B------:R-:W2:Y:S01]  /*5f7b0*/  LDL.LU R19, [R1+0x1dc] ;  /* 0x0001dc0001137983 */ /* 0x000ea20000300800 */
[C---:B---3--:R-:W-:Y:S01]  /*5f7c0*/  HMMA.16816.F32.BF16 R12, R8.reuse, R6, R12 ;  /* 0x00000006080c723c */ /* 0x048fe2000004180c */
[----:B------:R-:W-:Y:S01]  /*5f7d0*/  MOV R28, R6 ;  /* 0x00000006001c7202 */ /* 0x000fe20000000f00 */
[----:B------:R-:W-:Y:S01]  /*5f7e0*/  IMAD.MOV.U32 R29, RZ, RZ, R7 ;  /* 0x000000ffff1d7224 */ /* 0x000fe200078e0007 */
[----:B--2---:R-:W-:Y:S01]  /*5f7f0*/  STL.64 [R1+0x4e10], R18 ;  /* 0x004e101201007387 */ /* 0x004fe20000100a00 */
[----:B------:R0:W-:Y:S03]  /*5f800*/  STL.64 [R1+0x4e08], R16 ;  /* 0x004e081001007387 */ /* 0x0001e60000100a00 */
[----:B0-----:R-:W2:Y:S01]  /*5f810*/  LDL.LU R16, [R1+0x1e0] ;  /* 0x0001e00001107983 */ /* 0x001ea20000300800 */
[----:B------:R-:W2:Y:S02]  /*5f820*/  LDL.LU R17, [R1+0x1e4] ;  /* 0x0001e40001117983 */ /* 0x000ea40000300800 */
[----:B------:R-:W2:Y:S02]  /*5f830*/  LDL.LU R18, [R1+0x1e8] ;  /* 0x0001e80001127983 */ /* 0x000ea40000300800 */
[----:B------:R-:W2:Y:S11]  /*5f840*/  LDL.LU R19, [R1+0x1ec] ;  /* 0x0001ec0001137983 */ /* 0x000eb60000300800 */
[----:B------:R-:W-:Y:S01]  /*5f850*/  STL.64 [R1+0x580], R12 ;  /* 0x0005800c01007387 */ /* 0x000fe20000100a00 */
[----:B------:R0:W-:Y:S03]  /*5f860*/  STL.64 [R1+0x588], R14 ;  /* 0x0005880e01007387 */ /* 0x0001e60000100a00 */
[----:B0-----:R-:W3:Y:S01]  /*5f870*/  LDL.LU.64 R14, [R1+0x4e58] ;  /* 0x004e5800010e7983 */ /* 0x001ee20000300a00 */
[----:B------:R-:W3:Y:S02]  /*5f880*/  LDL.LU.64 R6, [R1+0x4e50] ;  /* 0x004e500001067983 */ /* 0x000ee40000300a00 */
[----:B------:R-:W3:Y:S02]  /*5f890*/  LDL.LU.64 R4, [R1+0x4e48] ;  /* 0x004e480001047983 */ /* 0x000ee40000300a00 */
[C---:B---3--:R-:W-:Y:S11]  /*5f8a0*/  HMMA.16816.F32.BF16 R4, R8.reuse, R14, R4 ;  /* 0x0000000e0804723c */ /* 0x048ff60000041804 */
[----:B------:R-:W-:Y:S11]  /*5f8b0*/  @!UPT UIADD3 URZ, URZ, URZ, URZ ;  /* 0x0000003f3f3ff290 */ /* 0x000ff6000fffe03f */
[----:B------:R-:W-:Y:S01]  /*5f8c0*/  @!UPT UIADD3 URZ, URZ, URZ, URZ ;  /* 0x0000003f3f3ff290 */ /* 0x000fe2000fffe03f */
[----:B------:R-:W-:Y:S01]  /*5f8d0*/  STL.64 [R1+0x570], R4 ;  /* 0x0005700401007387 */ /* 0x000fe20000100a00 */
[----:B------:R0:W-:Y:S02]  /*5f8e0*/  STL.64 [R1+0x578], R6 ;  /* 0x0005780601007387 */ /* 0x0001e40000100a00 */
[----:B0-----:R-:W-:Y:S02]  /*5f8f0*/  MOV R7, R14 ;  /* 0x0000000e00077202 */ /* 0x001fe40000000f00 */
[----:B------:R-:W-:Y:S02]  /*5f900*/  MOV R6, R15 ;  /* 0x0000000f00067202 */ /* 0x000fe40000000f00 */
[----:B------:R-:W4:Y:S01]  /*5f910*/  LDL.LU.64 R14, [R1+0x4e40] ;  /* 0x004e4000010e7983 */ /* 0x000f220000300a00 */
[----:B------:R-:W4:Y:S02]  /*5f920*/  LDL.LU.64 R12, [R1+0x4e38] ;  /* 0x004e3800010c7983 */ /* 0x000f240000300a00 */
[C---:B----4-:R-:W-:Y:S11]  /*5f930*/  HMMA.16816.F32.BF16 R12, R8.reuse, R26, R12 ;  /* 0x0000001a080c723c */ /* 0x050ff6000004180c */
[----:B------:R-:W-:Y:S11]  /*5f940*/  @!UPT UIADD3 URZ, URZ, URZ, URZ ;  /* 0x0000003f3f3ff290 */ /* 0x000ff6000fffe03f */
[----:B------:R-:W-:Y:S01]  /*5f950*/  @!UPT UIADD3 URZ, URZ, URZ, URZ ;  /* 0x0000003f3f3ff290 */ /* 0x000fe2000fffe03f */
[----:B------:R0:W-:Y:S01]  /*5f960*/  STL.64 [R1+0x560], R12 ;  /* 0x0005600c01007387 */ /* 0x0001e20000100a00 */
[----:B------:R1:W-:Y:S01]  /*5f970*/  STL.64 [R1+0x568], R14 ;  /* 0x0005680e01007387 */ /* 0x0003e20000100a00 */
[----:B0-----:R-:W-:Y:S01]  /*5f980*/  MOV R12, R27 ;  /* 0x0000001b000c7202 */ /* 0x001fe20000000f00 */
[----:B-1----:R-:W-:Y:S02]  /*5f990*/  IMAD.MOV.U32 R15, RZ, RZ, R26 ;  /* 0x000000ffff0f7224 */ /* 0x002fe400078e001a */
[----:B------:R-:W3:Y:S01]  /*5f9a0*/  LDL.LU.64 R26, [R1+0x4e30] ;  /* 0x004e3000011a7983 */ /* 0x000ee20000300a00 */
[----:B------:R-:W4:Y:S01]  /*5f9b0*/  LDL.LU.64 R24, [R1+0x4e28] ;  /* 0x004e280001187983 */ /* 0x000f220000300a00 */
[----:B---3--:R-:W-:Y:S11]  /*5f9c0*/  HMMA.16816.F32.BF16 R20, R8, R26, R20 ;  /* 0x0000001a0814723c */ /* 0x008ff60000041814 */
[----:B------:R-:W-:Y:S11]  /*5f9d0*/  @!UPT UIADD3 URZ, URZ, URZ, URZ ;  /* 0x0000003f3f3ff290 */ /* 0x000ff6000fffe03f */
[----:B------:R-:W-:Y:S01]  /*5f9e0*/  @!UPT UIADD3 URZ, URZ, URZ, URZ ;  /* 0x0000003f3f3ff290 */ /* 0x000fe2000fffe03f */
[----:B------:R-:W-:Y:S01]  /*5f9f0*/  STL.64 [R1+0x550], R20 ;  /* 0x0005501401007387 */ /* 0x000fe20000100a00 */
[----:B------:R0:W-:Y:S03]  /*5fa00*/  STL.64 [R1+0x558], R22 ;  /* 0x0005581601007387 */ /* 0x0001e60000100a00 */
[----:B0-----:R-:W2:Y:S01]  /*5fa10*/  LDL.LU.64 R22, [R1+0x4e20] ;  /* 0x004e200001167983 */ /* 0x001ea20000300a00 */
[----:B------:R0:W-:Y:S02]  /*5fa20*/  STL.64 [R1+0x4cf0], R26 ;  /* 0x004cf01a01007387 */ /* 0x0001e40000100a00 */
[----:B----4-:R1:W-:Y:S01]  /*5fa30*/  STL.64 [R1+0x4ce8], R24 ;  /* 0x004ce81801007387 */ /* 0x0103e20000100a00 */
[----:B0-----:R-:W-:Y:S01]  /*5fa40*/  MOV R26, R0 ;  /* 0x00000000001a7202 */ /* 0x001fe20000000f00 */
[----:B-1----:R-:W3:Y:S01]  /*5fa50*/  LDL.LU R24, [R1+0x1b0] ;  /* 0x0001b00001187983 */ /* 0x002ee20000300800 */
[----:B------:R-:W3:Y:S02]  /*5fa60*/  LDL.LU R25, [R1+0x1b4] ;  /* 0x0001b40001197983 */ /* 0x000ee40000300800 */
[----:B------:R-:W4:Y:S02]  /*5fa70*/  LDL.LU R0, [R1+0x4e1c] ;  /* 0x004e1c0001007983 */ /* 0x000f240000300800 */
[----:B------:R-:W-:-:S02]  /*5fa80*/  IMAD.MOV.U32 R27, RZ, RZ, R2 ;  /* 0x000000ffff1b7224 */ /* 0x000fc400078e0002 */
[----:B------:R-:W3:Y:S01]  /*5fa90*/  LDL.LU R2, [R1+0x4e18] ;  /* 0x004e180001027983 */ /* 0x000ee20000300800 */
[C---:B--2---:R-:W-:Y:S01]  /*5faa0*/  HMMA.16816.F32.BF16 R16, R8.reuse, R22, R16 ;  /* 0x000000160810723c */ /* 0x044fe20000041810 */
[----:B------:R-:W-:Y:S02]  /*5fab0*/  MOV R14, R22 ;  /* 0x00000016000e7202 */ /* 0x000fe40000000f00 */
[----:B------:R-:W-:Y:S11]  /*5fac0*/  MOV R13, R23 ;  /* 0x00000017000d7202 */ /* 0x000ff60000000f00 */
[----:B------:R-:W-:Y:S09]  /*5fad0*/  @!UPT UIADD3 URZ, URZ, URZ, URZ ;  /* 0x0000003f3f3ff290 */ /* 0x000ff2000fffe03f */
[----:B------:R-:W-:Y:S01]  /*5fae0*/  STL.64 [R1+0x540], R16 ;  /* 0x0005401001007387 */ /* 0x000fe20000100a00 */
[----:B------:R0:W-:Y:S03]  /*5faf0*/  STL.64 [R1+0x548], R18 ;  /* 0x0005481201007387 */ /* 0x0001e60000100a00 */
[----:B0-----:R-:W2:Y:S01]  /*5fb00*/  LDL.LU.64 R18, [R1+0x4e10] ;  /* 0x004e100001127983 */ /* 0x001ea20000300a00 */
[----:B------:R-:W2:Y:S02]  /*5fb10*/  LDL.LU.64 R16, [R1+0x4e08] ;  /* 0x004e080001107983 */ /* 0x000ea40000300a00 */
[----:B------:R-:W2:Y:S02]  /*5fb20*/  LDL.LU.64 R22, [R1+0x4e00] ;  /* 0x004e000001167983 */ /* 0x000ea40000300a00 */
[----:B------:R-:W-:Y:S01]  /*5fb30*/  STL.64 [R1+0x4d60], R14 ;  /* 0x004d600e01007387 */ /* 0x000fe20000100a00 */
[----:B------:R0:W-:Y:S04]  /*5fb40*/  STL.64 [R1+0x4d58], R12 ;  /* 0x004d580c01007387 */ /* 0x0001e80000100a00 */
[----:B0-----:R-:W3:Y:S01]  /*5fb50*/  LDL.LU R12, [R1+0x1c0] ;  /* 0x0001c000010c7983 */ /* 0x001ee20000300800 */
[----:B------:R-:W3:Y:S01]  /*5fb60*/  LDL.LU R13, [R1+0x1c4] ;  /* 0x0001c400010d7983 */ /* 0x000ee20000300800 */
[C---:B--2---:R-:W-:Y:S01]  /*5fb70*/  HMMA.16816.F32.BF16 R16, R8.reuse, R22, R16 ;  /* 0x000000160810723c */ /* 0x044fe20000041810 */
[----:B------:R-:W-:Y:S01]  /*5fb80*/  MOV R5, R22 ;  /* 0x0000001600057202 */ /* 0x000fe20000000f00 */
[----:B------:R-:W-:Y:S11]  /*5fb90*/  IMAD.MOV.U32 R4, RZ, RZ, R23 ;  /* 0x000000ffff047224 */ /* 0x000ff600078e0017 */
[----:B------:R-:W-:Y:S10]  /*5fba0*/  @!UPT UIADD3 URZ, URZ, URZ, URZ ;  /* 0x0000003f3f3ff290 */ /* 0x000ff4000fffe03f */
[----:B------:R-:W-:Y:S01]  /*5fbb0*/  STL.64 [R1+0x690], R16 ;  /* 0x0006901001007387 */ /* 0x000fe20000100a00 */
[----:B------:R0:W-:Y:S03]  /*5fbc0*/  STL.64 [R1+0x698], R18 ;  /* 0x0006981201007387 */ /* 0x0001e60000100a00 */
[----:B0-----:R-:W2:Y:S01]  /*5fbd0*/  LDL.LU.64 R18, [R1+0x4df8] ;  /* 0x004df80001127983 */ /* 0x001ea20000300a00 */
[----:B------:R-:W2:Y:S02]  /*5fbe0*/  LDL.LU.64 R16, [R1+0x4df0] ;  /* 0x004df00001107983 */ /* 0x000ea40000300a00 */
[----:B------:R-:W2:Y:S02]  /*5fbf0*/  LDL.LU.64 R22, [R1+0x4de8] ;  /* 0x004de80001167983 */ /* 0x000ea40000300a00 */
[----:B---3--:R-:W-:Y:S01]  /*5fc00*/  IMAD.MOV.U32 R14, RZ, RZ, R2 ;  /* 0x000000ffff0e7224 */ /* 0x008fe200078e0002 */
[----:B----4-:R-:W-:Y:S01]  /*5fc10*/  MOV R15, R0 ;  /* 0x00000000000f7202 */ /* 0x010fe20000000f00 */
[----:B------:R-:W-:Y:S06]  /*5fc20*/  STL.64 [R1+0x4cf8], R4 ;  /* 0x004cf80401007387 */ /* 0x000fec0000100a00 */
[----:B--2---:R-:W-:Y:S01]  /*5fc30*/  HMMA.16816.F32.BF16 R12, R8, R22, R12 ;  /* 0x00000016080c723c */ /* 0x004fe2000004180c */
[----:B------:R-:W-:-:S02]  /*5fc40*/  MOV R3, R23 ;  /* 0x0000001700037202 */ /* 0x000fc40000000f00 */
[----:B------:R-:W2:Y:S11]  /*5fc50*/  LDL.LU.64 R22, [R1+0x4de0] ;  /* 0x004de00001167983 */ /* 0x000eb60000300a00 */
[----:B------:R-:W-:Y:S09]  /*5fc60*/  @!UPT UIADD3 URZ, URZ, URZ, URZ ;  /* 0x0000003f3f3ff290 */ /* 0x000ff2000fffe03f */
[----:B------:R2:W-:Y:S01]  /*5fc70*/  STL.64 [R1+0x680], R12 ;  /* 0x0006800c01007387 */ /* 0x0005e20000100a00 */
[----:B------:R-:W-:Y:S01]  /*5fc80*/  MOV R2, R14 ;  /* 0x0000000e00027202 */ /* 0x000fe20000000f00 */
[----:B------:R-:W-:Y:S02]  /*5fc90*/  IMAD.MOV.U32 R0, RZ, RZ, R15 ;  /* 0x000000ffff007224 */ /* 0x000fe400078e000f */
[----:B------:R-:W-:Y:S03]  /*5fca0*/  STL [R1+0x4cb4], R3 ;  /* 0x004cb40301007387 */ /* 0x000fe60000100800 */
[----:B------:R-:W-:Y:S01]  /*5fcb0*/  STL [R1+0x499c], R0 ;  /* 0x00499c0001007387 */ /* 0x000fe20000100800 */
[----:B------:R-:W-:Y:S02]  /*5fcc0*/  STL [R1+0x4998], R2 ;  /* 0x0049980201007387 */ /* 0x000fe40000100800 */
[----:B------:R-:W3:Y:S01]  /*5fcd0*/  LDL.LU R20, [R1+0x60] ;  /* 0x0000600001147983 */ /* 0x000ee20000300800 */
[----:B--2---:R-:W-:Y:S11]  /*5fce0*/  HMMA.16816.F32.BF16 R12, R8, R22, R24 ;  /* 0x00000016080c723c */ /* 0x004ff60000041818 */
[----:B------:R-:W-:Y:S11]  /*5fcf0*/  @!UPT UIADD3 URZ, URZ, URZ, URZ ;  /* 0x0000003f3f3ff290 */ /* 0x000ff6000fffe03f */
[----:B------:R-:W-:Y:S01]  /*5fd00*/  @!UPT UIADD3 URZ, URZ, URZ, URZ ;  /* 0x0000003f3f3ff290 */ /* 0x000fe2000fffe03f */
[----:B------:R-:W-:Y:S01]  /*5fd10*/  STL.64 [R1+0x670], R12 ;  /* 0x0006700c01007387 */ /* 0x000fe20000100a00 */
[----:B------:R-:W-:Y:S02]  /*5fd20*/  STL.64 [R1+0x678], R14 ;  /* 0x0006780e01007387 */ /* 0x000fe40000100a00 */
[----:B------:R-:W3:Y:S02]  /*5fd30*/  LDL.LU R21, [R1+0x64] ;  /* 0x0000640001157983 */ /* 0x000ee40000300800 */
[----:B------:R-:W2:Y:S01]  /*5fd40*/  LDL.LU R22, [R1+0x68] ;  /* 0x0000680001167983 */ /* 0x000ea20000300800 */
[----:B------:R-:W2:Y:S01]  /*5fd50*/  LDL.LU R23, [R1+0x6c] ;  /* 0x00006c0001177983 */ /* 0x000ea20000300800 */
[----:B------:R-:W-:Y:S02]  /*5fd60*/  MOV R26, R7 ;  /* 0x00000007001a7202 */ /* 0x000fe40000000f00 */
[----:B------:R-:W-:Y:S01]  /*5fd70*/  MOV R27, R6 ;  /* 0x00000006001b7202 */ /* 0x000fe20000000f00 */
[----:B--2---:R0:W-:Y:S01]  /*5fd80*/  STL.64 [R1+0x4d08], R22 ;  /* 0x004d081601007387 */ /* 0x0041e20000100a00 */
[----:B---3--:R-:W-:Y:S03]  /*5fd90*/  STL.64 [R1+0x4d00], R20 ;  /* 0x004d001401007387 */ /* 0x008fe60000100a00 */
[----:B------:R-:W-:Y:S02]  /*5fda0*/  STL.64 [R1+0x4d10], R26 ;  /* 0x004d101a01007387 */ /* 0x000fe40000100a00 */
[----:B------:R-:W2:Y:S01]  /*5fdb0*/  LDL.LU R4, [R1+0x70] ;  /* 0x0000700001047983 */ /* 0x000ea20000300800 */
[----:B------:R-:W2:Y:S01]  /*5fdc0*/  LDL.LU R5, [R1+0x74] ;  /* 0x0000740001057983 */ /* 0x000ea20000300800 */
[----:B------:R-:W3:Y:S02]  /*5fdd0*/  LDL.LU R6, [R1+0x78] ;  /* 0x0000780001067983 */ /* 0x000ee40000300800 */
[----:B------:R-:W3:Y:S02]  /*5fde0*/  LDL.LU R7, [R1+0x7c] ;  /* 0x00007c0001077983 */ /* 0x000ee40000300800 */
[----:B0-----:R-:W-:Y:S01]  /*5fdf0*/  IMAD.MOV.U32 R22, RZ, RZ, R28 ;  /* 0x000000ffff167224 */ /* 0x001fe200078e001c */
[----:B------:R-:W-:Y:S01]  /*5fe00*/  MOV R23, R29 ;  /* 0x0000001d00177202 */ /* 0x000fe20000000f00 */
[----:B---3--:R0:W-:Y:S01]  /*5fe10*/  STL.64 [R1+0x4d20], R6 ;  /* 0x004d200601007387 */ /* 0x0081e20000100a00 */
[----:B--2---:R-:W-:Y:S02]  /*5fe20*/  STL.64 [R1+0x4d18], R4 ;  /* 0x004d180401007387 */ /* 0x004fe40000100a00 */
[----:B------:R-:W2:Y:S02]  /*5fe30*/  LDL.LU R28, [R1+0x4dd8] ;  /* 0x004dd800011c7983 */ /* 0x000ea40000300800 */
[----:B------:R1:W-:Y:S01]  /*5fe40*/  STL.64 [R1+0x4d28], R22 ;  /* 0x004d281601007387 */ /* 0x0003e20000100a00 */
[----:B0-----:R-:W-:Y:S01]  /*5fe50*/  MOV R6, R19 ;  /* 0x0000001300067202 */ /* 0x001fe20000000f00 */
[----:B------:R-:W-:-:S05]  /*5fe60*/  IMAD.MOV.U32 R7, RZ, RZ, R18 ;  /* 0x000000ffff077224 */ /* 0x000fca00078e0012 */
[----:B------:R0:W-:Y:S01]  /*5fe70*/  STL.64 [R1+0x4d30], R6 ;  /* 0x004d300601007387 */ /* 0x0001e20000100a00 */
[----:B------:R-:W3:Y:S02]  /*5fe80*/  LDL.LU R20, [R1+0x90] ;  /* 0x0000900001147983 */ /* 0x000ee40000300800 */
[----:B------:R-:W3:Y:S02]  /*5fe90*/  LDL.LU R21, [R1+0x94] ;  /* 0x0000940001157983 */ /* 0x000ee40000300800 */
[----:B-1----:R-:W4:Y:S01]  /*5fea0*/  LDL.LU R22, [R1+0x98] ;  /* 0x0000980001167983 */ /* 0x002f220000300800 */
[----:B------:R-:W4:Y:S01]  /*5feb0*/  LDL.LU R23, [R1+0x9c] ;  /* 0x00009c0001177983 */ /* 0x000f220000300800 */
[----:B0-----:R-:W-:Y:S02]  /*5fec0*/  MOV R6, R17 ;  /* 0x0000001100067202 */ /* 0x001fe40000000f00 */
[----:B------:R-:W-:Y:S01]  /*5fed0*/  MOV R7, R16 ;  /* 0x0000001000077202 */ /* 0x000fe20000000f00 */
[----:B----4-:R-:W-:Y:S01]  /*5fee0*/  STL.64 [R1+0x4d40], R22 ;  /* 0x004d401601007387 */ /* 0x010fe20000100a00 */
[----:B---3--:R-:W-:Y:S03]  /*5fef0*/  STL.64 [R1+0x4d38], R20 ;  /* 0x004d381401007387 */ /* 0x008fe60000100a00 */
[----:B------:R0:W-:Y:S02]  /*5ff00*/  STL.64 [R1+0x4d70], R6 ;  /* 0x004d700601007387 */ /* 0x0001e40000100a00 */
[----:B------:R-:W3:Y:S01]  /*5ff10*/  LDL.LU R4, [R1+0x160] ;  /* 0x0001600001047983 */ /* 0x000ee20000300800 */
[----:B------:R-:W3:Y:S04]  /*5ff20*/  LDL.LU R5, [R1+0x164] ;  /* 0x0001640001057983 */ /* 0x000ee80000300800 */
[----:B0-----:R-:W4:Y:S01]  /*5ff30*/  LDL.LU R6, [R1+0x168] ;  /* 0x0001680001067983 */ /* 0x001f220000300800 */
[----:B------:R-:W4:Y:S03]  /*5ff40*/  LDL.LU R7, [R1+0x16c] ;  /* 0x00016c0001077983 */ /* 0x000f260000300800 */
[----:B----4-:R0:W-:Y:S01]  /*5ff50*/  STL.64 [R1+0x4d80], R6 ;  /* 0x004d800601007387 */ /* 0x0101e20000100a00 */
[----:B---3--:R-:W-:Y:S03]  /*5ff60*/  STL.64 [R1+0x4d78], R4 ;  /* 0x004d780401007387 */ /* 0x008fe60000100a00 */
[----:B0-----:R-:W3:Y:S04]  /*5ff70*/  LDL.LU.64 R6, [R1+0xf8] ;  /* 0x0000f80001067983 */ /* 0x001ee80000300a00 */
[----:B---3--:R0:W-:Y:S04]  /*5ff80*/  STL.64 [R1+0x4d90], R6 ;  /* 0x004d900601007387 */ /* 0x0081e80000100a00 */
[----:B0-----:R-:W3:Y:S04]  /*5ff90*/  LDL.64 R6, [R1+0x108] ;  /* 0x0001080001067983 */ /* 0x001ee80000100a00 */
[----:B---3--:R0:W-:Y:S04]  /*5ffa0*/  STL.64 [R1+0x4da8], R6 ;  /* 0x004da80601007387 */ /* 0x0081e80000100a00 */
[----:B0-----:R-:W3:Y:S04]  /*5ffb0*/  LDL.LU.64 R6, [R1+0x118] ;  /* 0x0001180001067983 */ /* 0x001ee80000300a00 */
[----:B---3--:R0:W-:Y:S01]  /*5ffc0*/  STL.64 [R1+0x4dc0], R6 ;  /* 0x004dc00601007387 */ /* 0x0081e20000100a00 */
[----:B------:R-:W3:Y:S02]  /*5ffd0*/  LDL.LU R4, [R1+0x1a0] ;  /* 0x0001a00001047983 */ /* 0x000ee40000300800 */
[----:B------:R-:W3:Y:S01]  /*5ffe0*/  LDL.LU R5, [R1+0x1a4] ;  /* 0x0001a40001057983 */ /* 0x000ee20000300800 */
[----:B0-----:R-:W3:Y:S01]  /*5fff0*/  LDL.LU R6, [R1+0x1a8] ;  /* 0x0001a80001067983 */ /* 0x001ee20000300800 */
[----:B------:R-:W3:Y:S02]  /*60000*/  LDL.LU R7, [R1+0x1ac] ;  /* 0x0001ac0001077983 */ /* 0x000ee40000300800 */
[----:B------:R-:W4:Y:S02]  /*60010*/  LDL.64 R18, [R1+0xe8] ;  /* 0x0000e80001127983 */ /* 0x000f240000100a00 */
[----:B----4-:R0:W-:Y:S01]  /*60020*/  STL.64 [R1+0x4d88], R18 ;  /* 0x004d881201007387 */ /* 0x0101e20000100a00 */
[----:B------:R-:W4:Y:S02]  /*60030*/  LDL.LU R16, [R1+0x170] ;  /* 0x0001700001107983 */ /* 0x000f240000300800 */
[----:B------:R-:W4:Y:S01]  /*60040*/  LDL.LU R17, [R1+0x174] ;  /* 0x0001740001117983 */ /* 0x000f220000300800 */
[----:B0-----:R-:W2:Y:S01]  /*60050*/  LDL.LU R18, [R1+0x178] ;  /* 0x0001780001127983 */ /* 0x001ea20000300800 */
[----:B------:R-:W2:Y:S03]  /*60060*/  LDL.LU R19, [R1+0x17c] ;  /* 0x00017c0001137983 */ /* 0x000ea60000300800 */
        /* <DEDUP_REMOVED lines=12> */
[----:B----4-:R0:W-:Y:S01]  /*60130*/  STL.64 [R1+0x4dd0], R18 ;  /* 0x004dd01201007387 */ /* 0x0101e20000100a00 */
[----:B--2---:R1:W-:Y:S03]  /*60140*/  STL.64 [R1+0x4dc8], R16 ;  /* 0x004dc81001007387 */ /* 0x0043e60000100a00 */
[----:B0-----:R-:W3:Y:S01]  /*60150*/  LDL.64 R18, [R1+0x128] ;  /* 0x0001280001127983 */ /* 0x001ee20000100a00 */
[----:B------:R-:W2:Y:S02]  /*60160*/  LDL.LU R12, [R1+0xc0] ;  /* 0x0000c000010c7983 */ /* 0x000ea40000300800 */
[----:B------:R-:W2:Y:S02]  /*60170*/  LDL.LU R13, [R1+0xc4] ;  /* 0x0000c400010d7983 */ /* 0x000ea40000300800 */
[----:B------:R-:W2:Y:S01]  /*60180*/  LDL.LU R14, [R1+0xc8] ;  /* 0x0000c800010e7983 */ /* 0x000ea20000300800 */
[----:B------:R-:W2:Y:S01]  /*60190*/  LDL.LU R15, [R1+0xcc] ;  /* 0x0000cc00010f7983 */ /* 0x000ea20000300800 */
[----:B------:R-:W4:Y:S02]  /*601a0*/  LDL.LU R20, [R1+0xa0] ;  /* 0x0000a00001147983 */ /* 0x000f240000300800 */
[----:B------:R-:W4:Y:S02]  /*601b0*/  LDL.LU R21, [R1+0xa4] ;  /* 0x0000a40001157983 */ /* 0x000f240000300800 */
[----:B------:R-:W4:Y:S01]  /*601c0*/  LDL.LU R22, [R1+0xa8] ;  /* 0x0000a80001167983 */ /* 0x000f220000300800 */
[----:B------:R-:W4:Y:S01]  /*601d0*/  LDL.LU R23, [R1+0xac] ;  /* 0x0000ac0001177983 */ /* 0x000f220000300800 */
[----:B------:R-:W2:Y:S02]  /*601e0*/  LDL.LU R24, [R1+0x80] ;  /* 0x0000800001187983 */ /* 0x000ea40000300800 */
[----:B------:R-:W2:Y:S02]  /*601f0*/  LDL.LU R25, [R1+0x84] ;  /* 0x0000840001197983 */ /* 0x000ea40000300800 */
[----:B------:R-:W2:Y:S01]  /*60200*/  LDL.LU R26, [R1+0x88] ;  /* 0x00008800011a7983 */ /* 0x000ea20000300800 */
[----:B---3--:R-:W-:Y:S01]  /*60210*/  HMMA.16816.F32.BF16 R4, R8, R18, R4 ;  /* 0x000000120804723c */ /* 0x008fe20000041804 */
[----:B------:R-:W-:-:S02]  /*60220*/  MOV R3, R19 ;  /* 0x0000001300037202 */ /* 0x000fc40000000f00 */
[----:B------:R-:W3:Y:S01]  /*60230*/  LDL.LU.64 R18, [R1+0x4dd0] ;  /* 0x004dd00001127983 */ /* 0x000ee20000300a00 */
[----:B-1----:R-:W3:Y:S11]  /*60240*/  LDL.LU.64 R16, [R1+0x4dc8] ;  /* 0x004dc80001107983 */ /* 0x002ef60000300a00 */
[----:B------:R-:W-:Y:S08]  /*60250*/  @!UPT UIADD3 URZ, URZ, URZ, URZ ;  /* 0x0000003f3f3ff290 */ /* 0x000ff0000fffe03f */
[----:B------:R-:W-:Y:S01]  /*60260*/  STL.64 [R1+0x660], R4 ;  /* 0x0006600401007387 */ /* 0x000fe20000100a00 */
[----:B------:R-:W-:Y:S01]  /*60270*/  MOV R0, R6 ;  /* 0x0000000600007202 */ /* 0x000fe20000000f00 */
[----:B------:R-:W-:Y:S02]  /*60280*/  IMAD.MOV.U32 R2, RZ, RZ, R7 ;  /* 0x000000ffff027224 */ /* 0x000fe400078e0007 */
[----:B------:R-:W3:Y:S01]  /*60290*/  LDL.LU.64 R6, [R1+0x4dc0] ;  /* 0x004dc00001067983 */ /* 0x000ee20000300a00 */
[----:B------:R-:W-:Y:S02]  /*602a0*/  STL [R1+0x4cb8], R3 ;  /* 0x004cb80301007387 */ /* 0x000fe40000100800 */
[----:B------:R0:W-:Y:S02]  /*602b0*/  STL [R1+0x4a9c], R2 ;  /* 0x004a9c0201007387 */ /* 0x0001e40000100800 */
[----:B------:R1:W-:Y:S01]  /*602c0*/  STL [R1+0x4a98], R0 ;  /* 0x004a980001007387 */ /* 0x0003e20000100800 */
[----:B---3--:R-:W-:Y:S01]  /*602d0*/  HMMA.16816.F32.BF16 R16, R8, R6, R16 ;  /* 0x000000060810723c */ /* 0x008fe20000041810 */
[----:B0-----:R-:W-:-:S02]  /*602e0*/  MOV R2, R6 ;  /* 0x0000000600027202 */ /* 0x001fc40000000f00 */
[----:B-1----:R-:W-:Y:S11]  /*602f0*/  MOV R0, R7 ;  /* 0x0000000700007202 */ /* 0x002ff60000000f00 */
[----:B------:R-:W-:Y:S09]  /*60300*/  @!UPT UIADD3 URZ, URZ, URZ, URZ ;  /* 0x0000003f3f3ff290 */ /* 0x000ff2000fffe03f */
[----:B------:R-:W-:Y:S01]  /*60310*/  STL.64 [R1+0x650], R16 ;  /* 0x0006501001007387 */ /* 0x000fe20000100a00 */
[----:B------:R0:W-:Y:S03]  /*60320*/  STL.64 [R1+0x658], R18 ;  /* 0x0006581201007387 */ /* 0x0001e60000100a00 */
[----:B0-----:R-:W3:Y:S01]  /*60330*/  LDL.LU.64 R18, [R1+0x4db8] ;  /* 0x004db80001127983 */ /* 0x001ee20000300a00 */
[----:B------:R-:W3:Y:S02]  /*60340*/  LDL.LU.64 R16, [R1+0x4db0] ;  /* 0x004db00001107983 */ /* 0x000ee40000300a00 */
[----:B------:R-:W3:Y:S02]  /*60350*/  LDL.LU.64 R6, [R1+0x4da8] ;  /* 0x004da80001067983 */ /* 0x000ee40000300a00 */
[----:B------:R-:W-:Y:S01]  /*60360*/  STL [R1+0x4cc0], R0 ;  /* 0x004cc00001007387 */ /* 0x000fe20000100800 */
[----:B------:R-:W-:Y:S01]  /*60370*/  STL [R1+0x4cbc], R2 ;  /* 0x004cbc0201007387 */ /* 0x000fe20000100800 */
[C---:B---3--:R-:W-:Y:S01]  /*60380*/  HMMA.16816.F32.BF16 R16, R8.reuse, R6, R16 ;  /* 0x000000060810723c */ /* 0x048fe20000041810 */
[----:B------:R-:W-:Y:S11]  /*60390*/  IMAD.MOV.U32 R3, RZ, RZ, R7 ;  /* 0x000000ffff037224 */ /* 0x000ff600078e0007 */
[----:B------:R-:W-:Y:S11]  /*603a0*/  @!UPT UIADD3 URZ, URZ, URZ, URZ ;  /* 0x0000003f3f3ff290 */ /* 0x000ff6000fffe03f */
[----:B------:R-:W-:Y:S01]  /*603b0*/  STL.64 [R1+0x640], R16 ;  /* 0x0006401001007387 */ /* 0x000fe20000100a00 */
[----:B------:R0:W-:Y:S03]  /*603c0*/  STL.64 [R1+0x648], R18 ;  /* 0x0006481201007387 */ /* 0x0001e60000100a00 */
[----:B0-----:R-:W3:Y:S01]  /*603d0*/  LDL.LU.64 R18, [R1+0x4da0] ;  /* 0x004da00001127983 */ /* 0x001ee20000300a00 */
[----:B------:R-:W3:Y:S02]  /*603e0*/  LDL.LU.64 R16, [R1+0x4d98] ;  /* 0x004d980001107983 */ /* 0x000ee40000300a00 */
[----:B------:R-:W3:Y:S02]  /*603f0*/  LDL.LU.64 R6, [R1+0x4d90] ;  /* 0x004d900001067983 */ /* 0x000ee40000300a00 */
[----:B------:R-:W-:Y:S01]  /*60400*/  STL [R1+0x4cc4], R3 ;  /* 0x004cc40301007387 */ /* 0x000fe20000100800 */
[----:B---3--:R-:W-:Y:S01]  /*60410*/  HMMA.16816.F32.BF16 R16, R8, R6, R16 ;  /* 0x000000060810723c */ /* 0x008fe20000041810 */
[----:B------:R-:W-:-:S02]  /*60420*/  MOV R0, R6 ;  /* 0x0000000600007202 */ /* 0x000fc40000000f00 */
[----:B------:R-:W-:Y:S11]  /*60430*/  MOV R2, R7 ;  /* 0x0000000700027202 */ /* 0x000ff60000000f00 */
        /* <DEDUP_REMOVED lines=13> */
[----:B0-----:R-:W4:Y:S01]  /*60510*/  LDL.LU.64 R6, [R1+0x4d70] ;  /* 0x004d700001067983 */ /* 0x001f220000300a00 */
[----:B------:R-:W2:Y:S02]  /*60520*/  LDL.LU.64 R18, [R1+0x4d68] ;  /* 0x004d680001127983 */ /* 0x000ea40000300a00 */
[----:B--2---:R-:W-:Y:S01]  /*60530*/  HMMA.16816.F32.BF16 R8, R8, R18, R12 ;  /* 0x000000120808723c */ /* 0x004fe2000004180c */
[----:B------:R-:W2:Y:S01]  /*60540*/  LDL.LU.64 R14, [R1+0x4d60] ;  /* 0x004d6000010e7983 */ /* 0x000ea20000300a00 */
[----:B------:R-:W3:Y:S01]  /*60550*/  LDL.LU.64 R12, [R1+0x4d58] ;  /* 0x004d5800010c7983 */ /* 0x000ee20000300a00 */
[----:B------:R-:W-:-:S02]  /*60560*/  MOV R2, R18 ;  /* 0x0000001200027202 */ /* 0x000fc40000000f00 */
[----:B------:R-:W-:Y:S11]  /*60570*/  MOV R0, R19 ;  /* 0x0000001300007202 */ /* 0x000ff60000000f00 */
[----:B------:R-:W-:Y:S07]  /*60580*/  @!UPT UIADD3 URZ, URZ, URZ, URZ ;  /* 0x0000003f3f3ff290 */ /* 0x000fee000fffe03f */
[----:B------:R-:W-:Y:S01]  /*60590*/  STL.64 [R1+0x530], R8 ;  /* 0x0005300801007387 */ /* 0x000fe20000100a00 */
[----:B------:R3:W-:Y:S02]  /*605a0*/  STL.64 [R1+0x538], R10 ;  /* 0x0005380a01007387 */ /* 0x0007e40000100a00 */
[----:B------:R-:W4:Y:S02]  /*605b0*/  LDL.LU.64 R18, [R1+0x4d50] ;  /* 0x004d500001127983 */ /* 0x000f240000300a00 */
[----:B------:R-:W4:Y:S01]  /*605c0*/  LDL.LU.64 R16, [R1+0x4d48] ;  /* 0x004d480001107983 */ /* 0x000f220000300a00 */
[----:B---3--:R-:W-:Y:S02]  /*605d0*/  MOV R11, R12 ;  /* 0x0000000c000b7202 */ /* 0x008fe40000000f00 */
[----:B------:R-:W3:Y:S01]  /*605e0*/  LDL R12, [R1+0x1f30] ;  /* 0x001f3000010c7983 */ /* 0x000ee20000100800 */
[C---:B----4-:R-:W-:Y:S03]  /*605f0*/  HMMA.16816.F32.BF16 R4, R16.reuse, R6, R20 ;  /* 0x000000061004723c */ /* 0x050fe60000041814 */
[----:B------:R-:W4:Y:S01]  /*60600*/  LDL.LU.64 R22, [R1+0x4d40] ;  /* 0x004d400001167983 */ /* 0x000f220000300a00 */
[----:B------:R-:W4:Y:S11]  /*60610*/  LDL.LU.64 R20, [R1+0x4d38] ;  /* 0x004d380001147983 */ /* 0x000f360000300a00 */
[----:B------:R-:W-:Y:S08]  /*60620*/  @!UPT UIADD3 URZ, URZ, URZ, URZ ;  /* 0x0000003f3f3ff290 */ /* 0x000ff0000fffe03f */
[----:B------:R-:W-:Y:S01]  /*60630*/  STL.64 [R1+0x520], R4 ;  /* 0x0005200401007387 */ /* 0x000fe20000100a00 */
[----:B------:R0:W-:Y:S03]  /*60640*/  STL.64 [R1+0x528], R6 ;  /* 0x0005280601007387 */ /* 0x0001e60000100a00 */
[----:B0-----:R-:W4:Y:S01]  /*60650*/  LDL.LU.64 R6, [R1+0x4d30] ;  /* 0x004d300001067983 */ /* 0x001f220000300a00 */
[----:B------:R-:W-:Y:S01]  /*60660*/  IMAD.MOV.U32 R27, RZ, RZ, R28 ;  /* 0x000000ffff1b7224 */ /* 0x000fe200078e001c */
[C---:B----4-:R-:W-:Y:S02]  /*60670*/  HMMA.16816.F32.BF16 R4, R16.reuse, R6, R20 ;  /* 0x000000061004723c */ /* 0x050fe40000041814 */
[----:B------:R-:W4:Y:S11]  /*60680*/  LDL.LU.64 R22, [R1+0x4d28] ;  /* 0x004d280001167983 */ /* 0x000f360000300a00 */
[----:B------:R-:W-:Y:S10]  /*60690*/  @!UPT UIADD3 URZ, URZ, URZ, URZ ;  /* 0x0000003f3f3ff290 */ /* 0x000ff4000fffe03f */
[----:B------:R-:W-:Y:S01]  /*606a0*/  STL.64 [R1+0x510], R4 ;  /* 0x0005100401007387 */ /* 0x000fe20000100a00 */
[----:B------:R0:W-:Y:S03]  /*606b0*/  STL.64 [R1+0x518], R6 ;  /* 0x0005180601007387 */ /* 0x0001e60000100a00 */
[----:B0-----:R-:W2:Y:S01]  /*606c0*/  LDL.LU.64 R6, [R1+0x4d20] ;  /* 0x004d200001067983 */ /* 0x001ea20000300a00 */
[----:B------:R-:W2:Y:S01]  /*606d0*/  LDL.LU.64 R4, [R1+0x4d18] ;  /* 0x004d180001047983 */ /* 0x000ea20000300a00 */
[C---:B----4-:R-:W-:Y:S02]  /*606e0*/  HMMA.16816.F32.BF16 R20, R16.reuse, R22, R24 ;  /* 0x000000161014723c */ /* 0x050fe40000041818 */
[----:B------:R-:W4:Y:S11]  /*606f0*/  LDL.LU.64 R26, [R1+0x4d10] ;  /* 0x004d1000011a7983 */ /* 0x000f360000300a00 */
[----:B------:R-:W-:Y:S10]  /*60700*/  @!UPT UIADD3 URZ, URZ, URZ, URZ ;  /* 0x0000003f3f3ff290 */ /* 0x000ff4000fffe03f */
[----:B------:R-:W-:Y:S01]  /*60710*/  STL.64 [R1+0x500], R20 ;  /* 0x0005001401007387 */ /* 0x000fe20000100a00 */
[----:B------:R0:W-:Y:S03]  /*60720*/  STL.64 [R1+0x508], R22 ;  /* 0x0005081601007387 */ /* 0x0001e60000100a00 */
[----:B0-----:R-:W3:Y:S01]  /*60730*/  LDL.LU.64 R22, [R1+0x4d08] ;  /* 0x004d080001167983 */ /* 0x001ee20000300a00 */
[----:B------:R-:W3:Y:S02]  /*60740*/  LDL.LU.64 R20, [R1+0x4d00] ;  /* 0x004d000001147983 */ /* 0x000ee40000300a00 */
[----:B--2---:R-:W-:Y:S01]  /*60750*/  IMAD.MOV.U32 R10, RZ, RZ, R15 ;  /* 0x000000ffff0a7224 */ /* 0x004fe200078e000f */
[C---:B----4-:R-:W-:Y:S01]  /*60760*/  HMMA.16816.F32.BF16 R24, R16.reuse, R26, R4 ;  /* 0x0000001a1018723c */ /* 0x050fe20000041804 */
[----:B------:R-:W2:Y:S11]  /*60770*/  LDL.LU.64 R4, [R1+0x4cf8] ;  /* 0x004cf80001047983 */ /* 0x000eb60000300a00 */
[----:B------:R-:W-:Y:S11]  /*60780*/  @!UPT UIADD3 URZ, URZ, URZ, URZ ;  /* 0x0000003f3f3ff290 */ /* 0x000ff6000fffe03f */
[----:B------:R-:W-:Y:S01]  /*60790*/  STL.64 [R1+0x4f0], R24 ;  /* 0x0004f01801007387 */ /* 0x000fe20000100a00 */
[----:B------:R0:W-:Y:S03]  /*607a0*/  STL.64 [R1+0x4f8], R26 ;  /* 0x0004f81a01007387 */ /* 0x0001e60000100a00 */
[----:B0-----:R-:W4:Y:S01]  /*607b0*/  LDL.LU.64 R26, [R1+0x4cf0] ;  /* 0x004cf000011a7983 */ /* 0x001f220000300a00 */
[----:B------:R-:W2:Y:S01]  /*607c0*/  LDL.LU.64 R24, [R1+0x4ce8] ;  /* 0x004ce80001187983 */ /* 0x000ea20000300a00 */
[C---:B---3--:R-:W-:Y:S01]  /*607d0*/  HMMA.16816.F32.BF16 R8, R16.reuse, R10, R20 ;  /* 0x0000000a1008723c */ /* 0x048fe20000041814 */
[----:B------:R-:W4:Y:S01]  /*607e0*/  LDL.LU.64 R22, [R1+0x4ce0] ;  /* 0x004ce00001167983 */ /* 0x000f220000300a00 */
[----:B------:R-:W4:Y:S11]  /*607f0*/  LDL.LU.64 R20, [R1+0x4cd8] ;  /* 0x004cd80001147983 */ /* 0x000f360000300a00 */
[----:B------:R-:W-:Y:S10]  /*60800*/  @!UPT UIADD3 URZ, URZ, URZ, URZ ;  /* 0x0000003f3f3ff290 */ /* 0x000ff4000fffe03f */
[----:B------:R-:W-:Y:S01]  /*60810*/  STL.64 [R1+0x4e0], R8 ;  /* 0x0004e00801007387 */ /* 0x000fe20000100a00 */
[----:B------:R4:W-:Y:S02]  /*60820*/  STL.64 [R1+0x4e8], R10 ;  /* 0x0004e80a01007387 */ /* 0x0009e40000100a00 */
[----:B----4-:R-:W-:Y:S11]  /*60830*/  HMMA.16816.F32.BF16 R8, R16, R26, R20 ;  /* 0x0000001a1008723c */ /* 0x010ff60000041814 */
[----:B------:R-:W-:Y:S11]  /*60840*/  @!UPT UIADD3 URZ, URZ, URZ, URZ ;  /* 0x0000003f3f3ff290 */ /* 0x000ff6000fffe03f */
[----:B------:R-:W-:Y:S02]  /*60850*/  @!UPT UIADD3 URZ, URZ, URZ, URZ ;  /* 0x0000003f3f3ff290 */ /* 0x000fe4000fffe03f */
[----:B------:R-:W-:Y:S01]  /*60860*/  IMAD.MOV.U32 R28, RZ, RZ, R11 ;  /* 0x000000ffff1c7224 */ /* 0x000fe200078e000b */
[----:B------:R-:W-:Y:S01]  /*60870*/  MOV R29, R10 ;  /* 0x0000000a001d7202 */ /* 0x000fe20000000f00 */
[----:B------:R-:W-:Y:S03]  /*60880*/  STL.64 [R1+0x4d0], R8 ;  /* 0x0004d00801007387 */ /* 0x000fe60000100a00 */
[----:B------:R-:W-:Y:S02]  /*60890*/  STL [R1+0x490c], R28 ;  /* 0x00490c1c01007387 */ /* 0x000fe40000100800 */
[----:B------:R-:W-:Y:S01]  /*608a0*/  LDSM.16.M88.4 R8, [R12] ;  /* 0x000000000c08783b */ /* 0x000fe20000000200 */
[----:B------:R0:W-:Y:S04]  /*608b0*/  STL [R1+0x4908], R29 ;  /* 0x0049081d01007387 */ /* 0x0001e80000100800 */
[----:B0-----:R-:W3:Y:S04]  /*608c0*/  LDL R29, [R1+0x1f54] ;  /* 0x001f5400011d7983 */ /* 0x001ee80000100800 */
[----:B---3--:R-:W0:Y:S04]  /*608d0*/  LDSM.16.M88.4 R20, [R29+0x30000] ;  /* 0x030000001d14783b */ /* 0x008e280000000200 */
[----:B0-----:R-:W-:Y:S01]  /*608e0*/  STL.64 [R1+0x4bf8], R22 ;  /* 0x004bf81601007387 */ /* 0x001fe20000100a00 */
[----:B------:R-:W-:Y:S02]  /*608f0*/  STL.64 [R1+0x4bf0], R20 ;  /* 0x004bf01401007387 */ /* 0x000fe40000100a00 */
[----:B------:R-:W-:Y:S02]  /*60900*/  STL.64 [R1+0x20], R8 ;  /* 0x0000200801007387 */ /* 0x000fe40000100a00 */
[----:B------:R-:W0:Y:S01]  /*60910*/  LDSM.16.M88.4 R20, [R12+0x2000] ;  /* 0x002000000c14783b */ /* 0x000e220000000200 */
[----:B------:R-:W-:Y:S03]  /*60920*/  STL.64 [R1+0x28], R10 ;  /* 0x0000280a01007387 */ /* 0x000fe60000100a00 */
[----:B------:R-:W1:Y:S01]  /*60930*/  LDSM.16.M88.4 R8, [R12+0x4000] ;  /* 0x004000000c08783b */ /* 0x000e620000000200 */
[----:B0-----:R0:W-:Y:S03]  /*60940*/  STL.64 [R1+0x10], R20 ;  /* 0x0000101401007387 */ /* 0x0011e60000100a00 */
[----:B------:R2:W-:Y:S02]  /*60950*/  STL.64 [R1+0x18], R22 ;  /* 0x0000181601007387 */ /* 0x0005e40000100a00 */
[----:B-1----:R-:W-:Y:S02]  /*60960*/  STL.64 [R1], R8 ;  /* 0x0000000801007387 */ /* 0x002fe40000100a00 */
[----:B------:R-:W-:Y:S01]  /*60970*/  STL.64 [R1+0x8], R10 ;  /* 0x0000080a01007387 */ /* 0x000fe20000100a00 */
[----:B0-----:R-:W-:-:S02]  /*60980*/  MOV R21, R8 ;  /* 0x0000000800157202 */ /* 0x001fc40000000f00 */
[----:B------:R-:W-:Y:S01]  /*60990*/  MOV R20, R9 ;  /* 0x0000000900147202 */ /* 0x000fe20000000f00 */
[----:B--2---:R-:W-:Y:S01]  /*609a0*/  IMAD.MOV.U32 R22, RZ, RZ, R25 ;  /* 0x000000ffff167224 */ /* 0x004fe200078e0019 */
[----:B------:R-:W-:Y:S01]  /*609b0*/  MOV R23, R24 ;  /* 0x0000001800177202 */ /* 0x000fe20000000f00 */
[----:B------:R-:W-:Y:S04]  /*609c0*/  LDSM.16.M88.4 R8, [R12+0x8000] ;  /* 0x008000000c08783b */ /* 0x000fe80000000200 */
[----:B------:R0:W-:Y:S04]  /*609d0*/  STL.64 [R1+0x4cd0], R20 ;  /* 0x004cd01401007387 */ /* 0x0001e80000100a00 */
[----:B------:R-:W1:Y:S04]  /*609e0*/  LDSM.16.M88.4 R24, [R12+0x6000] ;  /* 0x006000000c18783b */ /* 0x000e680000000200 */
[----:B0-----:R-:W2:Y:S01]  /*609f0*/  LDL.LU R20, [R1+0xb0] ;  /* 0x0000b00001147983 */ /* 0x001ea20000300800 */
[----:B------:R-:W2:Y:S03]  /*60a00*/  LDL.LU R21, [R1+0xb4] ;  /* 0x0000b40001157983 */ /* 0x000ea60000300800 */
[----:B-1----:R0:W-:Y:S01]  /*60a10*/  STL [R1+0x4800], R26 ;  /* 0x0048001a01007387 */ /* 0x0021e20000100800 */
[----:B------:R1:W-:Y:S01]  /*60a20*/  STL [R1+0x47fc], R27 ;  /* 0x0047fc1b01007387 */ /* 0x0003e20000100800 */
[----:B0-----:R-:W-:Y:S01]  /*60a30*/  MOV R26, R5 ;  /* 0x00000005001a7202 */ /* 0x001fe20000000f00 */
[----:B-1----:R-:W-:-:S02]  /*60a40*/  IMAD.MOV.U32 R27, RZ, RZ, R4 ;  /* 0x000000ffff1b7224 */ /* 0x002fc400078e0004 */
[----:B------:R-:W0:Y:S04]  /*60a50*/  LDSM.16.M88.4 R4, [R12+0xa000] ;  /* 0x00a000000c04783b */ /* 0x000e280000000200 */
[----:B------:R-:W-:Y:S01]  /*60a60*/  STL.64 [R1+0x4ca8], R24 ;  /* 0x004ca81801007387 */ /* 0x000fe20000100a00 */
[----:B------:R-:W-:Y:S02]  /*60a70*/  STL [R1+0x46ec], R10 ;  /* 0x0046ec0a01007387 */ /* 0x000fe40000100800 */
[----:B------:R-:W-:Y:S02]  /*60a80*/  STL [R1+0x46e8], R11 ;  /* 0x0046e80b01007387 */ /* 0x000fe40000100800 */
[----:B------:R1:W-:Y:S02]  /*60a90*/  STL.64 [R1+0x4b98], R8 ;  /* 0x004b980801007387 */ /* 0x0003e40000100a00 */
[----:B-1----:R-:W3:Y:S01]  /*60aa0*/  LDL.LU R8, [R1+0x4c0] ;  /* 0x0004c00001087983 */ /* 0x002ee20000300800 */
[----:B------:R-:W3:Y:S02]  /*60ab0*/  LDL.LU R9, [R1+0x4c4] ;  /* 0x0004c40001097983 */ /* 0x000ee40000300800 */
[----:B------:R-:W3:Y:S02]  /*60ac0*/  LDL.LU R10, [R1+0x4c8] ;  /* 0x0004c800010a7983 */ /* 0x000ee40000300800 */
[----:B------:R-:W3:Y:S01]  /*60ad0*/  LDL.LU R11, [R1+0x4cc] ;  /* 0x0004cc00010b7983 */ /* 0x000ee20000300800 */
[----:B0-----:R0:W-:Y:S01]  /*60ae0*/  STL.64 [R1+0x4ba8], R6 ;  /* 0x004ba80601007387 */ /* 0x0011e20000100a00 */
[----:B------:R2:W-:Y:S01]  /*60af0*/  STL.64 [R1+0x4ba0], R4 ;  /* 0x004ba00401007387 */ /* 0x0005e20000100a00 */
[----:B0-----:R-:W-:-:S02]  /*60b00*/  MOV R6, R14 ;  /* 0x0000000e00067202 */ /* 0x001fc40000000f00 */
[----:B------:R-:W-:-:S07]  /*60b10*/  MOV R7, R13 ;  /* 0x0000000d00077202 */ /* 0x000fce0000000f00 */
[C---:B--2---:R-:W-:Y:S01]  /*60b20*/  HMMA.16816.F32.BF16 R4, R16.reuse, R6, R20 ;  /* 0x000000061004723c */ /* 0x044fe20000041814 */
[----:B------:R-:W2:Y:S11]  /*60b30*/  LDL.LU.64 R20, [R1+0x4cd0] ;  /* 0x004cd00001147983 */ /* 0x000eb60000300a00 */
[----:B------:R-:W-:Y:S11]  /*60b40*/  @!UPT UIADD3 URZ, URZ, URZ, URZ ;  /* 0x0000003f3f3ff290 */ /* 0x000ff6000fffe03f */
[----:B------:R-:W-:Y:S01]  /*60b50*/  STL.64 [R1+0x490], R4 ;  /* 0x0004900401007387 */ /* 0x000fe20000100a00 */
[----:B------:R-:W-:Y:S02]  /*60b60*/  STL.64 [R1+0x498], R6 ;  /* 0x0004980601007387 */ /* 0x000fe40000100a00 */
[----:B------:R-:W0:Y:S02]  /*60b70*/  LDSM.16.M88.4 R4, [R12+0xc000] ;  /* 0x00c000000c04783b */ /* 0x000e240000000200 */
[----:B0-----:R-:W-:Y:S02]  /*60b80*/  STL.64 [R1+0x30], R4 ;  /* 0x0000300401007387 */ /* 0x001fe40000100a00 */
        /* <DEDUP_REMOVED lines=25> */
[----:B------:R-:W-:Y:S02]  /*60d20*/  LDSM.16.M88.4 R4, [R12+0x1e000] ;  /* 0x01e000000c04783b */ /* 0x000fe40000000200 */
[----:B------:R-:W0:Y:S04]  /*60d30*/  LDSM.16.M88.4 R12, [R29+0x31000] ;  /* 0x031000001d0c783b */ /* 0x000e280000000200 */
[----:B0-----:R-:W-:Y:S01]  /*60d40*/  STL.64 [R1+0x4b08], R14 ;  /* 0x004b080e01007387 */ /* 0x001fe20000100a00 */
[----:B------:R-:W-:Y:S02]  /*60d50*/  STL.64 [R1+0x40], R4 ;  /* 0x0000400401007387 */ /* 0x000fe40000100a00 */
[----:B------:R3:W-:Y:S02]  /*60d60*/  STL.64 [R1+0x48], R6 ;  /* 0x0000480601007387 */ /* 0x0007e40000100a00 */
[----:B---3--:R-:W-:Y:S01]  /*60d70*/  HMMA.16816.F32.BF16 R4, R16, R26, R8 ;  /* 0x0000001a1004723c */ /* 0x008fe20000041808 */
[----:B------:R0:W-:Y:S04]  /*60d80*/  STL.64 [R1+0x4b00], R12 ;  /* 0x004b000c01007387 */ /* 0x0001e80000100a00 */
[----:B0-----:R-:W3:Y:S11]  /*60d90*/  LDL.LU R12, [R1+0x430] ;  /* 0x00043000010c7983 */ /* 0x001ef60000300800 */
[----:B------:R-:W-:Y:S07]  /*60da0*/  @!UPT UIADD3 URZ, URZ, URZ, URZ ;  /* 0x0000003f3f3ff290 */ /* 0x000fee000fffe03f */
[----:B------:R2:W-:Y:S01]  /*60db0*/  STL.64 [R1+0x4c0], R4 ;  /* 0x0004c00401007387 */ /* 0x0005e20000100a00 */
[----:B------:R-:W-:Y:S02]  /*60dc0*/  STL.64 [R1+0x4c8], R6 ;  /* 0x0004c80601007387 */ /* 0x000fe40000100a00 */
[----:B------:R-:W3:Y:S02]  /*60dd0*/  LDL.LU R13, [R1+0x434] ;  /* 0x00043400010d7983 */ /* 0x000ee40000300800 */
[----:B------:R-:W4:Y:S01]  /*60de0*/  LDL.LU R14, [R1+0x438] ;  /* 0x00043800010e7983 */ /* 0x000f220000300800 */
[----:B------:R-:W4:Y:S01]  /*60df0*/  LDL.LU R15, [R1+0x43c] ;  /* 0x00043c00010f7983 */ /* 0x000f220000300800 */
[----:B--2---:R-:W-:Y:S01]  /*60e00*/  IMAD.MOV.U32 R4, RZ, RZ, R21 ;  /* 0x000000ffff047224 */ /* 0x004fe200078e0015 */
[----:B------:R-:W-:Y:S02]  /*60e10*/  MOV R5, R20 ;  /* 0x0000001400057202 */ /* 0x000fe40000000f00 */
[----:B----4-:R-:W-:Y:S01]  /*60e20*/  STL.64 [R1+0x4bb8], R14 ;  /* 0x004bb80e01007387 */ /* 0x010fe20000100a00 */
[----:B---3--:R-:W-:Y:S02]  /*60e30*/  STL.64 [R1+0x4bb0], R12 ;  /* 0x004bb00c01007387 */ /* 0x008fe40000100a00 */
[----:B------:R0:W-:Y:S02]  /*60e40*/  STL.64 [R1+0x4bc0], R4 ;  /* 0x004bc00401007387 */ /* 0x0001e40000100a00 */
[----:B0-----:R-:W2:Y:S01]  /*60e50*/  LDL.64 R4, [R1+0x10] ;  /* 0x0000100001047983 */ /* 0x001ea20000100a00 */
[----:B------:R-:W-:Y:S01]  /*60e60*/  MOV R22, R2 ;  /* 0x0000000200167202 */ /* 0x000fe20000000f00 */
[----:B------:R-:W-:-:S02]  /*60e70*/  IMAD.MOV.U32 R23, RZ, RZ, R0 ;  /* 0x000000ffff177224 */ /* 0x000fc400078e0000 */
[----:B--2---:R0:W-:Y:S01]  /*60e80*/  STL.64 [R1+0x4bd8], R4 ;  /* 0x004bd80401007387 */ /* 0x0041e20000100a00 */
[----:B------:R-:W2:Y:S02]  /*60e90*/  LDL.LU R12, [R1+0x5e0] ;  /* 0x0005e000010c7983 */ /* 0x000ea40000300800 */
[----:B------:R-:W2:Y:S02]  /*60ea0*/  LDL.LU R13, [R1+0x5e4] ;  /* 0x0005e400010d7983 */ /* 0x000ea40000300800 */
[----:B------:R-:W3:Y:S01]  /*60eb0*/  LDL.LU R14, [R1+0x5e8] ;  /* 0x0005e800010e7983 */ /* 0x000ee20000300800 */
[----:B------:R-:W3:Y:S01]  /*60ec0*/  LDL.LU R15, [R1+0x5ec] ;  /* 0x0005ec00010f7983 */ /* 0x000ee20000300800 */
[----:B------:R-:W4:Y:S02]  /*60ed0*/  LDL.LU R2, [R1+0x4ccc] ;  /* 0x004ccc0001027983 */ /* 0x000f240000300800 */
[----:B------:R-:W2:Y:S02]  /*60ee0*/  LDL.LU R0, [R1+0x4cc8] ;  /* 0x004cc80001007983 */ /* 0x000ea40000300800 */
[----:B------:R1:W-:Y:S01]  /*60ef0*/  STL.64 [R1+0x4c10], R22 ;  /* 0x004c101601007387 */ /* 0x0003e20000100a00 */
[----:B0-----:R-:W2:Y:S01]  /*60f00*/  LDL.LU R4, [R1+0x600] ;  /* 0x0006000001047983 */ /* 0x001ea20000300800 */
[----:B------:R-:W2:Y:S02]  /*60f10*/  LDL.LU R5, [R1+0x604] ;  /* 0x0006040001057983 */ /* 0x000ea40000300800 */
[----:B------:R-:W2:Y:S02]  /*60f20*/  LDL.LU R6, [R1+0x608] ;  /* 0x0006080001067983 */ /* 0x000ea40000300800 */
[----:B------:R-:W2:Y:S01]  /*60f30*/  LDL.LU R7, [R1+0x60c] ;  /* 0x00060c0001077983 */ /* 0x000ea20000300800 */
[----:B-1----:R-:W2:Y:S01]  /*60f40*/  LDL.LU R22, [R1+0xe8] ;  /* 0x0000e80001167983 */ /* 0x002ea20000300800 */
[----:B------:R-:W-:-:S02]  /*60f50*/  MOV R23, R3 ;  /* 0x0000000300177202 */ /* 0x000fc40000000f00 */
[----:B------:R-:W3:Y:S03]  /*60f60*/  LDL.LU R3, [R1+0x4cc4] ;  /* 0x004cc40001037983 */ /* 0x000ee60000300800 */
[----:B--2---:R-:W-:Y:S01]  /*60f70*/  STL.64 [R1+0x4c28], R22 ;  /* 0x004c281601007387 */ /* 0x004fe20000100a00 */
[----:B------:R-:W-:Y:S02]  /*60f80*/  STL.64 [R1+0x4c08], R6 ;  /* 0x004c080601007387 */ /* 0x000fe40000100a00 */
[----:B------:R0:W-:Y:S02]  /*60f90*/  STL.64 [R1+0x4c00], R4 ;  /* 0x004c000401007387 */ /* 0x0001e40000100a00 */
[----:B0-----:R-:W2:Y:S01]  /*60fa0*/  LDL.LU R4, [R1+0x610] ;  /* 0x0006100001047983 */ /* 0x001ea20000300800 */
[----:B------:R-:W2:Y:S02]  /*60fb0*/  LDL.LU R5, [R1+0x614] ;  /* 0x0006140001057983 */ /* 0x000ea40000300800 */
[----:B------:R-:W2:Y:S02]  /*60fc0*/  LDL.LU R6, [R1+0x618] ;  /* 0x0006180001067983 */ /* 0x000ea40000300800 */
[----:B------:R-:W2:Y:S01]  /*60fd0*/  LDL.LU R7, [R1+0x61c] ;  /* 0x00061c0001077983 */ /* 0x000ea20000300800 */
[----:B------:R-:W-:Y:S01]  /*60fe0*/  MOV R22, R0 ;  /* 0x0000000000167202 */ /* 0x000fe20000000f00 */
[----:B----4-:R-:W-:Y:S01]  /*60ff0*/  IMAD.MOV.U32 R23, RZ, RZ, R2 ;  /* 0x000000ffff177224 */ /* 0x010fe200078e0002 */
[----:B------:R-:W4:Y:S01]  /*61000*/  LDL.LU R0, [R1+0x4cc0] ;  /* 0x004cc00001007983 */ /* 0x000f220000300800 */
[----:B------:R-:W3:Y:S03]  /*61010*/  LDL.LU R2, [R1+0x4cbc] ;  /* 0x004cbc0001027983 */ /* 0x000ee60000300800 */
[----:B------:R-:W-:Y:S04]  /*61020*/  STL.64 [R1+0x4c40], R22 ;  /* 0x004c401601007387 */ /* 0x000fe80000100a00 */
[----:B--2---:R-:W-:Y:S01]  /*61030*/  STL.64 [R1+0x4c20], R6 ;  /* 0x004c200601007387 */ /* 0x004fe20000100a00 */
[----:B------:R0:W-:Y:S03]  /*61040*/  STL.64 [R1+0x4c18], R4 ;  /* 0x004c180401007387 */ /* 0x0001e60000100a00 */
[----:B0-----:R-:W2:Y:S01]  /*61050*/  LDL.LU R4, [R1+0x6e0] ;  /* 0x0006e00001047983 */ /* 0x001ea20000300800 */
[----:B------:R-:W2:Y:S02]  /*61060*/  LDL.LU R5, [R1+0x6e4] ;  /* 0x0006e40001057983 */ /* 0x000ea40000300800 */
[----:B------:R-:W2:Y:S02]  /*61070*/  LDL.LU R6, [R1+0x6e8] ;  /* 0x0006e80001067983 */ /* 0x000ea40000300800 */
[----:B------:R-:W2:Y:S01]  /*61080*/  LDL.LU R7, [R1+0x6ec] ;  /* 0x0006ec0001077983 */ /* 0x000ea20000300800 */
[----:B------:R-:W2:Y:S01]  /*61090*/  LDL.LU R22, [R1+0x108] ;  /* 0x0001080001167983 */ /* 0x000ea20000300800 */
[----:B---3--:R-:W-:-:S02]  /*610a0*/  MOV R23, R3 ;  /* 0x0000000300177202 */ /* 0x008fc40000000f00 */
[----:B------:R-:W3:Y:S03]  /*610b0*/  LDL.LU R3, [R1+0x4cb8] ;  /* 0x004cb80001037983 */ /* 0x000ee60000300800 */
[----:B--2---:R0:W-:Y:S01]  /*610c0*/  STL.64 [R1+0x4c58], R22 ;  /* 0x004c581601007387 */ /* 0x0041e20000100a00 */
[----:B------:R-:W-:Y:S02]  /*610d0*/  STL.64 [R1+0x4c38], R6 ;  /* 0x004c380601007387 */ /* 0x000fe40000100a00 */
[----:B------:R1:W-:Y:S01]  /*610e0*/  STL.64 [R1+0x4c30], R4 ;  /* 0x004c300401007387 */ /* 0x0003e20000100a00 */
[----:B0-----:R-:W-:Y:S01]  /*610f0*/  MOV R22, R2 ;  /* 0x0000000200167202 */ /* 0x001fe20000000f00 */
[----:B----4-:R-:W-:Y:S01]  /*61100*/  IMAD.MOV.U32 R23, RZ, RZ, R0 ;  /* 0x000000ffff177224 */ /* 0x010fe200078e0000 */
[----:B-1----:R-:W2:Y:S01]  /*61110*/  LDL.LU R4, [R1+0x450] ;  /* 0x0004500001047983 */ /* 0x002ea20000300800 */
[----:B------:R-:W2:Y:S02]  /*61120*/  LDL.LU R5, [R1+0x454] ;  /* 0x0004540001057983 */ /* 0x000ea40000300800 */
[----:B------:R-:W4:Y:S02]  /*61130*/  LDL.LU R6, [R1+0x458] ;  /* 0x0004580001067983 */ /* 0x000f240000300800 */
[----:B------:R-:W4:Y:S01]  /*61140*/  LDL.LU R7, [R1+0x45c] ;  /* 0x00045c0001077983 */ /* 0x000f220000300800 */
[----:B------:R0:W-:Y:S04]  /*61150*/  STL.64 [R1+0x4c70], R22 ;  /* 0x004c701601007387 */ /* 0x0001e80000100a00 */
[----:B0-----:R-:W2:Y:S01]  /*61160*/  LDL.LU R22, [R1+0x128] ;  /* 0x0001280001167983 */ /* 0x001ea20000300800 */
[----:B---3--:R-:W-:-:S02]  /*61170*/  MOV R23, R3 ;  /* 0x0000000300177202 */ /* 0x008fc40000000f00 */
[----:B------:R-:W3:Y:S03]  /*61180*/  LDL.LU R3, [R1+0x4cb4] ;  /* 0x004cb40001037983 */ /* 0x000ee60000300800 */
[----:B--2---:R-:W-:Y:S01]  /*61190*/  STL.64 [R1+0x4c88], R22 ;  /* 0x004c881601007387 */ /* 0x004fe20000100a00 */
[----:B----4-:R-:W-:Y:S02]  /*611a0*/  STL.64 [R1+0x4c50], R6 ;  /* 0x004c500601007387 */ /* 0x010fe40000100a00 */
[----:B------:R0:W-:Y:S02]  /*611b0*/  STL.64 [R1+0x4c48], R4 ;  /* 0x004c480401007387 */ /* 0x0001e40000100a00 */
[----:B0-----:R-:W2:Y:S01]  /*611c0*/  LDL.LU R4, [R1+0x460] ;  /* 0x0004600001047983 */ /* 0x001ea20000300800 */
[----:B------:R-:W2:Y:S02]  /*611d0*/  LDL.LU R5, [R1+0x464] ;  /* 0x0004640001057983 */ /* 0x000ea40000300800 */
[----:B------:R-:W4:Y:S02]  /*611e0*/  LDL.LU R6, [R1+0x468] ;  /* 0x0004680001067983 */ /* 0x000f240000300800 */
[----:B------:R-:W4:Y:S01]  /*611f0*/  LDL.LU R7, [R1+0x46c] ;  /* 0x00046c0001077983 */ /* 0x000f220000300800 */
[----:B------:R-:W2:Y:S01]  /*61200*/  LDL.LU R22, [R1+0x138] ;  /* 0x0001380001167983 */ /* 0x000ea20000300800 */
[----:B------:R-:W2:Y:S03]  /*61210*/  LDL.LU R23, [R1+0x13c] ;  /* 0x00013c0001177983 */ /* 0x000ea60000300800 */
[----:B--2---:R0:W-:Y:S04]  /*61220*/  STL.64 [R1+0x4ca0], R22 ;  /* 0x004ca01601007387 */ /* 0x0041e80000100a00 */
[----:B0-----:R-:W2:Y:S01]  /*61230*/  LDL.LU R22, [R1+0x148] ;  /* 0x0001480001167983 */ /* 0x001ea20000300800 */
[----:B---3--:R-:W-:-:S02]  /*61240*/  MOV R23, R3 ;  /* 0x0000000300177202 */ /* 0x008fc40000000f00 */
[----:B------:R-:W3:Y:S02]  /*61250*/  LDL.LU R3, [R1+0x4cb0] ;  /* 0x004cb00001037983 */ /* 0x000ee40000300800 */
[----:B------:R-:W2:Y:S01]  /*61260*/  LDL.LU R24, [R1+0x4b0] ;  /* 0x0004b00001187983 */ /* 0x000ea20000300800 */
[----:B------:R-:W2:Y:S01]  /*61270*/  LDL.LU R25, [R1+0x4b4] ;  /* 0x0004b40001197983 */ /* 0x000ea20000300800 */
[----:B------:R-:W2:Y:S02]  /*61280*/  LDL.LU R26, [R1+0x4b8] ;  /* 0x0004b800011a7983 */ /* 0x000ea40000300800 */
[----:B------:R-:W2:Y:S02]  /*61290*/  LDL.LU R27, [R1+0x4bc] ;  /* 0x0004bc00011b7983 */ /* 0x000ea40000300800 */
[----:B----4-:R-:W-:Y:S01]  /*612a0*/  STL.64 [R1+0x4c68], R6 ;  /* 0x004c680601007387 */ /* 0x010fe20000100a00 */
[----:B------:R0:W-:Y:S04]  /*612b0*/  STL.64 [R1+0x4c60], R4 ;  /* 0x004c600401007387 */ /* 0x0001e80000100a00 */
        /* <DEDUP_REMOVED lines=10> */
[C---:B------:R-:W-:Y:S01]  /*61360*/  HMMA.16816.F32.BF16 R20, R16.reuse, R22, R24 ;  /* 0x000000161014723c */ /* 0x040fe20000041818 */
[----:B----4-:R-:W-:Y:S01]  /*61370*/  STL.64 [R1+0x4c98], R6 ;  /* 0x004c980601007387 */ /* 0x010fe20000100a00 */
[----:B--2---:R0:W-:Y:S03]  /*61380*/  STL.64 [R1+0x4c90], R4 ;  /* 0x004c900401007387 */ /* 0x0041e60000100a00 */
        /* <DEDUP_REMOVED lines=9> */
[----:B------:R-:W2:Y:S04]  /*61420*/  LDL.LU R15, [R1+0x5fc] ;  /* 0x0005fc00010f7983 */ /* 0x000ea80000300800 */
[----:B------:R-:W-:Y:S01]  /*61430*/  IMAD.MOV.U32 R26, RZ, RZ, R22 ;  /* 0x000000ffff1a7224 */ /* 0x000fe200078e0016 */
[----:B------:R-:W-:Y:S01]  /*61440*/  MOV R27, R23 ;  /* 0x00000017001b7202 */ /* 0x000fe20000000f00 */
[----:B--2---:R-:W-:Y:S01]  /*61450*/  STL.64 [R1+0x4be8], R14 ;  /* 0x004be80e01007387 */ /* 0x004fe20000100a00 */
[----:B----4-:R0:W-:Y:S03]  /*61460*/  STL.64 [R1+0x4be0], R12 ;  /* 0x004be00c01007387 */ /* 0x0101e60000100a00 */
[----:B0-----:R-:W2:Y:S01]  /*61470*/  LDL.64 R12, [R1+0x20] ;  /* 0x00002000010c7983 */ /* 0x001ea20000100a00 */
[----:B------:R-:W4:Y:S02]  /*61480*/  LDL.LU R8, [R1+0x5d0] ;  /* 0x0005d00001087983 */ /* 0x000f240000300800 */
[----:B------:R-:W4:Y:S02]  /*61490*/  LDL.LU R9, [R1+0x5d4] ;  /* 0x0005d40001097983 */ /* 0x000f240000300800 */
[----:B------:R-:W4:Y:S01]  /*614a0*/  LDL.LU R10, [R1+0x5d8] ;  /* 0x0005d800010a7983 */ /* 0x000f220000300800 */
[----:B------:R-:W4:Y:S01]  /*614b0*/  LDL.LU R11, [R1+0x5dc] ;  /* 0x0005dc00010b7983 */ /* 0x000f220000300800 */
[----:B------:R-:W4:Y:S02]  /*614c0*/  LDL.LU.64 R24, [R1+0x4ca8] ;  /* 0x004ca80001187983 */ /* 0x000f240000300a00 */
[----:B------:R0:W-:Y:S02]  /*614d0*/  STL.64 [R1+0x4b0], R20 ;  /* 0x0004b01401007387 */ /* 0x0001e40000100a00 */
[----:B------:R-:W0:Y:S01]  /*614e0*/  LDL.LU.64 R22, [R1+0x4ca0] ;  /* 0x004ca00001167983 */ /* 0x000e220000300a00 */
[----:B------:R-:W-:Y:S01]  /*614f0*/  STL [R1+0x4808], R27 ;  /* 0x0048081b01007387 */ /* 0x000fe20000100800 */
[----:B------:R-:W-:Y:S01]  /*61500*/  STL [R1+0x4804], R26 ;  /* 0x0048041a01007387 */ /* 0x000fe20000100800 */
[C---:B0-----:R-:W-:Y:S02]  /*61510*/  HMMA.16816.F32.BF16 R20, R16.reuse, R22, R4 ;  /* 0x000000161014723c */ /* 0x041fe40000041804 */
        /* <DEDUP_REMOVED lines=10> */
[----:B------:R2:W-:Y:S01]  /*615c0*/  STL.64 [R1+0x480], R20 ;  /* 0x0004801401007387 */ /* 0x0005e20000100a00 */
[----:B------:R-:W-:Y:S01]  /*615d0*/  MOV R27, R22 ;  /* 0x00000016001b7202 */ /* 0x000fe20000000f00 */
[----:B------:R-:W-:Y:S02]  /*615e0*/  IMAD.MOV.U32 R26, RZ, RZ, R23 ;  /* 0x000000ffff1a7224 */ /* 0x000fe400078e0017 */
[----:B------:R-:W2:Y:S02]  /*615f0*/  LDL.LU.64 R22, [R1+0x4c70] ;  /* 0x004c700001167983 */ /* 0x000ea40000300a00 */
        /* <DEDUP_REMOVED lines=30> */
[----:B--2---:R-:W-:Y:S02]  /*617e0*/  HMMA.16816.F32.BF16 R16, R16, R22, R4 ;  /* 0x000000161010723c */ /* 0x004fe40000041804 */
[----:B------:R-:W2:Y:S01]  /*617f0*/  LDL.LU.64 R6, [R1+0x4c08] ;  /* 0x004c080001067983 */ /* 0x000ea20000300a00 */
[----:B------:R-:W2:Y:S02]  /*61800*/  LDL.LU.64 R4, [R1+0x4c00] ;  /* 0x004c000001047983 */ /* 0x000ea40000300a00 */
[----:B------:R-:W2:Y:S02]  /*61810*/  LDL.LU.64 R22, [R1+0x4bf8] ;  /* 0x004bf80001167983 */ /* 0x000ea40000300a00 */
[----:B------:R-:W2:Y:S01]  /*61820*/  LDL.LU.64 R20, [R1+0x4bf0] ;  /* 0x004bf00001147983 */ /* 0x000ea20000300a00 */
[----:B------:R-:W-:Y:S11]  /*61830*/  MOV R28, R13 ;  /* 0x0000000d001c7202 */ /* 0x000ff60000000f00 */
[----:B------:R-:W-:Y:S04]  /*61840*/  @!UPT UIADD3 URZ, URZ, URZ, URZ ;  /* 0x0000003f3f3ff290 */ /* 0x000fe8000fffe03f */
[----:B------:R0:W-:Y:S01]  /*61850*/  STL.64 [R1+0x2c0], R16 ;  /* 0x0002c01001007387 */ /* 0x0001e20000100a00 */
[----:B------:R1:W-:Y:S03]  /*61860*/  STL.64 [R1+0x2c8], R18 ;  /* 0x0002c81201007387 */ /* 0x0003e60000100a00 */
[----:B0-----:R-:W3:Y:S01]  /*61870*/  LDL.LU R16, [R1+0x5c0] ;  /* 0x0005c00001107983 */ /* 0x001ee20000300800 */
[----:B------:R-:W3:Y:S02]  /*61880*/  LDL.LU R17, [R1+0x5c4] ;  /* 0x0005c40001117983 */ /* 0x000ee40000300800 */
[----:B-1----:R-:W3:Y:S02]  /*61890*/  LDL.LU R18, [R1+0x5c8] ;  /* 0x0005c80001127983 */ /* 0x002ee40000300800 */
[----:B------:R-:W3:Y:S01]  /*618a0*/  LDL.LU.64 R14, [R1+0x4be8] ;  /* 0x004be800010e7983 */ /* 0x000ee20000300a00 */
[----:B--2---:R-:W-:Y:S01]  /*618b0*/  HMMA.16816.F32.BF16 R4, R20, R12, R4 ;  /* 0x0000000c1404723c */ /* 0x004fe20000041804 */
[----:B------:R-:W2:Y:S11]  /*618c0*/  LDL.LU.64 R12, [R1+0x4be0] ;  /* 0x004be000010c7983 */ /* 0x000eb60000300a00 */
[----:B------:R-:W-:Y:S11]  /*618d0*/  @!UPT UIADD3 URZ, URZ, URZ, URZ ;  /* 0x0000003f3f3ff290 */ /* 0x000ff6000fffe03f */
[----:B------:R0:W-:Y:S01]  /*618e0*/  STL.64 [R1+0x2b0], R4 ;  /* 0x0002b00401007387 */ /* 0x0001e20000100a00 */
[----:B------:R-:W-:Y:S03]  /*618f0*/  STL [R1+0x2b8], R6 ;  /* 0x0002b80601007387 */ /* 0x000fe60000100800 */
[----:B0-----:R-:W2:Y:S01]  /*61900*/  LDL.LU.64 R4, [R1+0x4bd8] ;  /* 0x004bd80001047983 */ /* 0x001ea20000300a00 */
[----:B---3--:R-:W-:Y:S01]  /*61910*/  MOV R19, R3 ;  /* 0x0000000300137202 */ /* 0x008fe20000000f00 */
[----:B------:R-:W-:-:S05]  /*61920*/  IMAD.MOV.U32 R3, RZ, RZ, R7 ;  /* 0x000000ffff037224 */ /* 0x000fca00078e0007 */
[----:B------:R-:W-:Y:S01]  /*61930*/  STL [R1+0x47f8], R3 ;  /* 0x0047f80301007387 */ /* 0x000fe20000100800 */
        /* <DEDUP_REMOVED lines=8> */
[----:B------:R-:W2:Y:S01]  /*619c0*/  LDL.LU.64 R4, [R1+0x4bc0] ;  /* 0x004bc00001047983 */ /* 0x000ea20000300a00 */
[C---:B----4-:R-:W-:Y:S08]  /*619d0*/  HMMA.16816.F32.BF16 R8, R20.reuse, R24, R8 ;  /* 0x000000181408723c */ /* 0x050ff00000041808 */
[C---:B--2---:R-:W-:Y:S01]  /*619e0*/  HMMA.16816.F32.BF16 R4, R20.reuse, R4, R12 ;  /* 0x000000041404723c */ /* 0x044fe2000004180c */
[----:B------:R-:W2:Y:S01]  /*619f0*/  LDL.LU.64 R14, [R1+0x4bb8] ;  /* 0x004bb800010e7983 */ /* 0x000ea20000300a00 */
[----:B------:R-:W2:Y:S11]  /*61a00*/  LDL.LU.64 R12, [R1+0x4bb0] ;  /* 0x004bb000010c7983 */ /* 0x000eb60000300a00 */
[----:B------:R-:W-:Y:S10]  /*61a10*/  @!UPT UIADD3 URZ, URZ, URZ, URZ ;  /* 0x0000003f3f3ff290 */ /* 0x000ff4000fffe03f */
[----:B------:R-:W-:Y:S01]  /*61a20*/  STL [R1+0x290], R4 ;  /* 0x0002900401007387 */ /* 0x000fe20000100800 */
[----:B------:R-:W-:Y:S02]  /*61a30*/  IMAD.MOV.U32 R3, RZ, RZ, R5 ;  /* 0x000000ffff037224 */ /* 0x000fe400078e0005 */
[----:B------:R0:W-:Y:S02]  /*61a40*/  STL.64 [R1+0x298], R6 ;  /* 0x0002980601007387 */ /* 0x0001e40000100a00 */
[----:B0-----:R-:W3:Y:S01]  /*61a50*/  LDL.LU.64 R6, [R1+0x4ba8] ;  /* 0x004ba80001067983 */ /* 0x001ee20000300a00 */
[----:B------:R-:W2:Y:S02]  /*61a60*/  LDL.LU.64 R4, [R1+0x4ba0] ;  /* 0x004ba00001047983 */ /* 0x000ea40000300a00 */
[----:B------:R-:W-:Y:S02]  /*61a70*/  STL [R1+0x480c], R3 ;  /* 0x00480c0301007387 */ /* 0x000fe40000100800 */
[----:B------:R0:W-:Y:S01]  /*61a80*/  STL.64 [R1+0x280], R8 ;  /* 0x0002800801007387 */ /* 0x0001e20000100a00 */
[----:B------:R-:W-:Y:S04]  /*61a90*/  STL.64 [R1+0x288], R10 ;  /* 0x0002880a01007387 */ /* 0x000fe80000100a00 */
[----:B0-----:R-:W4:Y:S01]  /*61aa0*/  LDL.LU.64 R8, [R1+0x4b98] ;  /* 0x004b980001087983 */ /* 0x001f220000300a00 */
[----:B------:R-:W-:Y:S02]  /*61ab0*/  STL.64 [R1+0x4b50], R26 ;  /* 0x004b501a01007387 */ /* 0x000fe40000100a00 */
[----:B------:R-:W-:Y:S01]  /*61ac0*/  STL.64 [R1+0x4b48], R24 ;  /* 0x004b481801007387 */ /* 0x000fe20000100a00 */
[C---:B----4-:R-:W-:Y:S01]  /*61ad0*/  HMMA.16816.F32.BF16 R16, R20.reuse, R8, R16 ;  /* 0x000000081410723c */ /* 0x050fe20000041810 */
[----:B------:R-:W-:Y:S01]  /*61ae0*/  STL [R1+0x4aa4], R8 ;  /* 0x004aa40801007387 */ /* 0x000fe20000100800 */
[----:B------:R0:W-:Y:S11]  /*61af0*/  STL [R1+0x4aa0], R9 ;  /* 0x004aa00901007387 */ /* 0x0001f60000100800 */
[----:B------:R-:W-:Y:S10]  /*61b00*/  @!UPT UIADD3 URZ, URZ, URZ, URZ ;  /* 0x0000003f3f3ff290 */ /* 0x000ff4000fffe03f */
[----:B------:R-:W-:Y:S01]  /*61b10*/  STL.64 [R1+0x270], R16 ;  /* 0x0002701001007387 */ /* 0x000fe20000100a00 */
[----:B------:R-:W-:Y:S02]  /*61b20*/  STL.64 [R1+0x278], R18 ;  /* 0x0002781201007387 */ /* 0x000fe40000100a00 */
[----:B0-----:R-:W4:Y:S01]  /*61b30*/  LDL.64 R8, [R1+0xb0] ;  /* 0x0000b00001087983 */ /* 0x001f220000100a00 */
[----:B--2---:R-:W-:Y:S01]  /*61b40*/  HMMA.16816.F32.BF16 R12, R20, R4, R12 ;  /* 0x00000004140c723c */ /* 0x004fe2000004180c */
[----:B------:R-:W0:Y:S04]  /*61b50*/  LDSM.16.M88.4 R16, [R29+0x32000] ;  /* 0x032000001d10783b */ /* 0x000e280000000200 */
[----:B----4-:R1:W-:Y:S11]  /*61b60*/  STL.64 [R1+0x4b78], R8 ;  /* 0x004b780801007387 */ /* 0x0103f60000100a00 */
[----:B------:R-:W-:Y:S07]  /*61b70*/  @!UPT UIADD3 URZ, URZ, URZ, URZ ;  /* 0x0000003f3f3ff290 */ /* 0x000fee000fffe03f */
[----:B------:R-:W-:Y:S02]  /*61b80*/  STL.64 [R1+0x260], R12 ;  /* 0x0002600c01007387 */ /* 0x000fe40000100a00 */
[----:B------:R-:W-:Y:S01]  /*61b90*/  STL.64 [R1+0x268], R14 ;  /* 0x0002680e01007387 */ /* 0x000fe20000100a00 */
[----:B-1----:R-:W2:Y:S04]  /*61ba0*/  LDL.64 R8, [R1+0xc0] ;  /* 0x0000c00001087983 */ /* 0x002ea80000100a00 */
[----:B--2---:R1:W-:Y:S04]  /*61bb0*/  STL.64 [R1+0x4b80], R8 ;  /* 0x004b800801007387 */ /* 0x0043e80000100a00 */
[----:B-1----:R-:W2:Y:S01]  /*61bc0*/  LDL.64 R8, [R1+0x30] ;  /* 0x0000300001087983 */ /* 0x002ea20000100a00 */
[----:B------:R-:W4:Y:S02]  /*61bd0*/  LDL.LU R24, [R1+0x400] ;  /* 0x0004000001187983 */ /* 0x000f240000300800 */
[----:B------:R-:W4:Y:S02]  /*61be0*/  LDL.LU R25, [R1+0x404] ;  /* 0x0004040001197983 */ /* 0x000f240000300800 */
[----:B------:R-:W2:Y:S01]  /*61bf0*/  LDL.LU R26, [R1+0x408] ;  /* 0x00040800011a7983 */ /* 0x000ea20000300800 */
[----:B------:R-:W2:Y:S04]  /*61c00*/  LDL.LU R27, [R1+0x40c] ;  /* 0x00040c00011b7983 */ /* 0x000ea80000300800 */
[----:B--2---:R-:W-:Y:S01]  /*61c10*/  STL.64 [R1+0x4b68], R26 ;  /* 0x004b681a01007387 */ /* 0x004fe20000100a00 */
[----:B----4-:R1:W-:Y:S03]  /*61c20*/  STL.64 [R1+0x4b60], R24 ;  /* 0x004b601801007387 */ /* 0x0103e60000100a00 */
[----:B-1----:R-:W2:Y:S04]  /*61c30*/  LDL.64 R24, [R1+0xa0] ;  /* 0x0000a00001187983 */ /* 0x002ea80000100a00 */
[----:B--2---:R1:W-:Y:S04]  /*61c40*/  STL.64 [R1+0x4b70], R24 ;  /* 0x004b701801007387 */ /* 0x0043e80000100a00 */
[----:B-1----:R-:W2:Y:S01]  /*61c50*/  LDL.LU R24, [R1+0x420] ;  /* 0x0004200001187983 */ /* 0x002ea20000300800 */
[----:B------:R-:W2:Y:S02]  /*61c60*/  LDL.LU R25, [R1+0x424] ;  /* 0x0004240001197983 */ /* 0x000ea40000300800 */
[----:B------:R-:W4:Y:S02]  /*61c70*/  LDL.LU R26, [R1+0x428] ;  /* 0x00042800011a7983 */ /* 0x000f240000300800 */
[----:B------:R-:W4:Y:S02]  /*61c80*/  LDL.LU R27, [R1+0x42c] ;  /* 0x00042c00011b7983 */ /* 0x000f240000300800 */
[----:B----4-:R-:W-:Y:S01]  /*61c90*/  STL.64 [R1+0x4b90], R26 ;  /* 0x004b901a01007387 */ /* 0x010fe20000100a00 */
[----:B--2---:R1:W-:Y:S03]  /*61ca0*/  STL.64 [R1+0x4b88], R24 ;  /* 0x004b881801007387 */ /* 0x0043e60000100a00 */
[----:B-1----:R-:W2:Y:S01]  /*61cb0*/  LDL.LU R24, [R1+0x6d0] ;  /* 0x0006d00001187983 */ /* 0x002ea20000300800 */
[----:B------:R-:W2:Y:S02]  /*61cc0*/  LDL.LU R25, [R1+0x6d4] ;  /* 0x0006d40001197983 */ /* 0x000ea40000300800 */
[----:B------:R-:W2:Y:S02]  /*61cd0*/  LDL.LU R26, [R1+0x6d8] ;  /* 0x0006d800011a7983 */ /* 0x000ea40000300800 */
[----:B------:R-:W2:Y:S01]  /*61ce0*/  LDL.LU R27, [R1+0x6dc] ;  /* 0x0006dc00011b7983 */ /* 0x000ea20000300800 */
[----:B------:R-:W4:Y:S01]  /*61cf0*/  LDL.64 R12, [R1+0x80] ;  /* 0x00008000010c7983 */ /* 0x000f220000100a00 */
[----:B------:R-:W-:-:S02]  /*61d00*/  MOV R2, R8 ;  /* 0x0000000800027202 */ /* 0x000fc40000000f00 */
[----:B------:R-:W-:Y:S01]  /*61d10*/  MOV R0, R9 ;  /* 0x0000000900007202 */ /* 0x000fe20000000f00 */
[C---:B--2---:R-:W-:Y:S01]  /*61d20*/  HMMA.16816.F32.BF16 R24, R20.reuse, R8, R24 ;  /* 0x000000081418723c */ /* 0x044fe20000041818 */
[----:B----4-:R1:W-:Y:S04]  /*61d30*/  STL.64 [R1+0x4b58], R12 ;  /* 0x004b580c01007387 */ /* 0x0103e80000100a00 */
[----:B-1----:R-:W2:Y:S01]  /*61d40*/  LDL.64 R12, [R1+0x90] ;  /* 0x00009000010c7983 */ /* 0x002ea20000100a00 */
[----:B---3--:R-:W-:Y:S02]  /*61d50*/  STL.64 [R1+0x4a90], R6 ;  /* 0x004a900601007387 */ /* 0x008fe40000100a00 */
[----:B------:R1:W-:Y:S02]  /*61d60*/  STL.64 [R1+0x4a88], R4 ;  /* 0x004a880401007387 */ /* 0x0003e40000100a00 */
[----:B-1----:R-:W3:Y:S01]  /*61d70*/  LDL.LU R4, [R1+0x6c0] ;  /* 0x0006c00001047983 */ /* 0x002ee20000300800 */
[----:B------:R-:W3:Y:S02]  /*61d80*/  LDL.LU R5, [R1+0x6c4] ;  /* 0x0006c40001057983 */ /* 0x000ee40000300800 */
[----:B------:R-:W3:Y:S02]  /*61d90*/  LDL.LU R6, [R1+0x6c8] ;  /* 0x0006c80001067983 */ /* 0x000ee40000300800 */
[----:B------:R-:W3:Y:S01]  /*61da0*/  LDL.LU R7, [R1+0x6cc] ;  /* 0x0006cc0001077983 */ /* 0x000ee20000300800 */
[----:B------:R-:W-:Y:S01]  /*61db0*/  STL [R1+0x4aa8], R29 ;  /* 0x004aa81d01007387 */ /* 0x000fe20000100800 */
[----:B0-----:R-:W-:Y:S02]  /*61dc0*/  STL.64 [R1+0x49a8], R18 ;  /* 0x0049a81201007387 */ /* 0x001fe40000100a00 */
[----:B------:R0:W-:Y:S02]  /*61dd0*/  STL.64 [R1+0x49a0], R16 ;  /* 0x0049a01001007387 */ /* 0x0001e40000100a00 */
[----:B0-----:R-:W4:Y:S01]  /*61de0*/  LDL.LU R16, [R1+0x3f0] ;  /* 0x0003f00001107983 */ /* 0x001f220000300800 */
[----:B------:R-:W4:Y:S02]  /*61df0*/  LDL.LU R17, [R1+0x3f4] ;  /* 0x0003f40001117983 */ /* 0x000f240000300800 */
[----:B------:R-:W4:Y:S02]  /*61e00*/  LDL.LU R18, [R1+0x3f8] ;  /* 0x0003f80001127983 */ /* 0x000f240000300800 */
[----:B------:R-:W4:Y:S01]  /*61e10*/  LDL.LU R19, [R1+0x3fc] ;  /* 0x0003fc0001137983 */ /* 0x000f220000300800 */
[----:B------:R-:W-:Y:S01]  /*61e20*/  STL.64 [R1+0x250], R24 ;  /* 0x0002501801007387 */ /* 0x000fe20000100a00 */
[----:B------:R0:W-:Y:S03]  /*61e30*/  STL.64 [R1+0x258], R26 ;  /* 0x0002581a01007387 */ /* 0x0001e60000100a00 */
[----:B0-----:R-:W2:Y:S01]  /*61e40*/  LDL.LU.64 R26, [R1+0x4b90] ;  /* 0x004b9000011a7983 */ /* 0x001ea20000300a00 */
[----:B------:R-:W2:Y:S02]  /*61e50*/  LDL.LU.64 R24, [R1+0x4b88] ;  /* 0x004b880001187983 */ /* 0x000ea40000300a00 */
[----:B------:R-:W3:Y:S02]  /*61e60*/  LDL.LU.64 R8, [R1+0x4b80] ;  /* 0x004b800001087983 */ /* 0x000ee40000300a00 */
[----:B------:R-:W-:Y:S01]  /*61e70*/  STL [R1+0x4ab0], R0 ;  /* 0x004ab00001007387 */ /* 0x000fe20000100800 */
[----:B------:R-:W-:Y:S01]  /*61e80*/  STL [R1+0x4aac], R2 ;  /* 0x004aac0201007387 */ /* 0x000fe20000100800 */
[C---:B---3--:R-:W-:Y:S11]  /*61e90*/  HMMA.16816.F32.BF16 R4, R20.reuse, R8, R4 ;  /* 0x000000081404723c */ /* 0x048ff60000041804 */
[----:B------:R-:W-:Y:S11]  /*61ea0*/  @!UPT UIADD3 URZ, URZ, URZ, URZ ;  /* 0x0000003f3f3ff290 */ /* 0x000ff6000fffe03f */
[----:B------:R-:W-:Y:S01]  /*61eb0*/  @!UPT UIADD3 URZ, URZ, URZ, URZ ;  /* 0x0000003f3f3ff290 */ /* 0x000fe2000fffe03f */
[----:B------:R0:W-:Y:S01]  /*61ec0*/  STL.64 [R1+0x430], R4 ;  /* 0x0004300401007387 */ /* 0x0001e20000100a00 */
[----:B------:R1:W-:Y:S02]  /*61ed0*/  STL.64 [R1+0x438], R6 ;  /* 0x0004380601007387 */ /* 0x0003e40000100a00 */
[----:B0-----:R-:W-:Y:S01]  /*61ee0*/  IMAD.MOV.U32 R5, RZ, RZ, R8 ;  /* 0x000000ffff057224 */ /* 0x001fe200078e0008 */
[----:B------:R-:W-:Y:S02]  /*61ef0*/  MOV R4, R9 ;  /* 0x0000000900047202 */ /* 0x000fe40000000f00 */
[----:B------:R-:W2:Y:S02]  /*61f00*/  LDL.LU.64 R8, [R1+0x4b78] ;  /* 0x004b780001087983 */ /* 0x000ea40000300a00 */
[----:B------:R-:W-:Y:S01]  /*61f10*/  STL [R1+0x4ab4], R5 ;  /* 0x004ab40501007387 */ /* 0x000fe20000100800 */
[C---:B--2---:R-:W-:Y:S01]  /*61f20*/  HMMA.16816.F32.BF16 R24, R20.reuse, R8, R24 ;  /* 0x000000081418723c */ /* 0x044fe20000041818 */
[----:B-1----:R-:W-:Y:S01]  /*61f30*/  MOV R7, R8 ;  /* 0x0000000800077202 */ /* 0x002fe20000000f00 */
[----:B------:R-:W-:Y:S11]  /*61f40*/  IMAD.MOV.U32 R6, RZ, RZ, R9 ;  /* 0x000000ffff067224 */ /* 0x000ff600078e0009 */
[----:B------:R-:W-:Y:S11]  /*61f50*/  @!UPT UIADD3 URZ, URZ, URZ, URZ ;  /* 0x0000003f3f3ff290 */ /* 0x000ff6000fffe03f */
[----:B------:R-:W-:Y:S02]  /*61f60*/  MOV R10, R26 ;  /* 0x0000001a000a7202 */ /* 0x000fe40000000f00 */
[----:B------:R-:W-:Y:S01]  /*61f70*/  MOV R11, R27 ;  /* 0x0000001b000b7202 */ /* 0x000fe20000000f00 */
[----:B------:R0:W-:Y:S04]  /*61f80*/  STL.64 [R1+0x420], R24 ;  /* 0x0004201801007387 */ /* 0x0001e80000100a00 */
[----:B0-----:R-:W2:Y:S01]  /*61f90*/  LDL.LU.64 R24, [R1+0x4b70] ;  /* 0x004b700001187983 */ /* 0x001ea20000300a00 */
[----:B------:R0:W-:Y:S02]  /*61fa0*/  STL [R1+0x46f4], R10 ;  /* 0x0046f40a01007387 */ /* 0x0001e40000100800 */
[----:B------:R1:W-:Y:S02]  /*61fb0*/  STL [R1+0x46f0], R11 ;  /* 0x0046f00b01007387 */ /* 0x0003e40000100800 */
[----:B------:R-:W2:Y:S01]  /*61fc0*/  LDL.LU R8, [R1+0x410] ;  /* 0x0004100001087983 */ /* 0x000ea20000300800 */
[----:B------:R-:W2:Y:S04]  /*61fd0*/  LDL.LU R9, [R1+0x414] ;  /* 0x0004140001097983 */ /* 0x000ea80000300800 */
[----:B0-----:R-:W2:Y:S01]  /*61fe0*/  LDL.LU R10, [R1+0x418] ;  /* 0x00041800010a7983 */ /* 0x001ea20000300800 */
[----:B-1----:R-:W2:Y:S02]  /*61ff0*/  LDL.LU R11, [R1+0x41c] ;  /* 0x00041c00010b7983 */ /* 0x002ea40000300800 */
[C---:B--2---:R-:W-:Y:S11]  /*62000*/  HMMA.16816.F32.BF16 R8, R20.reuse, R24, R8 ;  /* 0x000000181408723c */ /* 0x044ff60000041808 */
[----:B------:R-:W-:Y:S11]  /*62010*/  @!UPT UIADD3 URZ, URZ, URZ, URZ ;  /* 0x0000003f3f3ff290 */ /* 0x000ff6000fffe03f */
[----:B------:R-:W-:Y:S01]  /*62020*/  @!UPT UIADD3 URZ, URZ, URZ, URZ ;  /* 0x0000003f3f3ff290 */ /* 0x000fe2000fffe03f */
[----:B------:R0:W-:Y:S01]  /*62030*/  STL.64 [R1+0x410], R8 ;  /* 0x0004100801007387 */ /* 0x0001e20000100a00 */
[----:B------:R1:W-:Y:S02]  /*62040*/  STL.64 [R1+0x418], R10 ;  /* 0x0004180a01007387 */ /* 0x0003e40000100a00 */
[----:B------:R-:W2:Y:S02]  /*62050*/  LDL.LU.64 R26, [R1+0x4b68] ;  /* 0x004b6800011a7983 */ /* 0x000ea40000300a00 */
[----:B0-----:R-:W-:Y:S01]  /*62060*/  IMAD.MOV.U32 R8, RZ, RZ, R24 ;  /* 0x000000ffff087224 */ /* 0x001fe200078e0018 */
[----:B------:R-:W-:Y:S02]  /*62070*/  MOV R9, R25 ;  /* 0x0000001900097202 */ /* 0x000fe40000000f00 */
[----:B------:R-:W2:Y:S01]  /*62080*/  LDL.LU.64 R24, [R1+0x4b60] ;  /* 0x004b600001187983 */ /* 0x000ea20000300a00 */
[----:B------:R-:W-:Y:S01]  /*62090*/  MOV R2, R12 ;  /* 0x0000000c00027202 */ /* 0x000fe20000000f00 */
[----:B------:R-:W-:Y:S01]  /*620a0*/  IMAD.MOV.U32 R29, RZ, RZ, R13 ;  /* 0x000000ffff1d7224 */ /* 0x000fe200078e000d */
[C---:B--2---:R-:W-:Y:S01]  /*620b0*/  HMMA.16816.F32.BF16 R24, R20.reuse, R12, R24 ;  /* 0x0000000c1418723c */ /* 0x044fe20000041818 */
[----:B------:R-:W4:Y:S11]  /*620c0*/  LDL.LU.64 R12, [R1+0x4b58] ;  /* 0x004b5800010c7983 */ /* 0x000f360000300a00 */
[----:B------:R-:W-:Y:S11]  /*620d0*/  @!UPT UIADD3 URZ, URZ, URZ, URZ ;  /* 0x0000003f3f3ff290 */ /* 0x000ff6000fffe03f */
[----:B------:R-:W-:Y:S01]  /*620e0*/  STL [R1+0x400], R24 ;  /* 0x0004001801007387 */ /* 0x000fe20000100800 */
[----:B-1----:R-:W-:Y:S02]  /*620f0*/  MOV R11, R26 ;  /* 0x0000001a000b7202 */ /* 0x002fe40000000f00 */
[----:B------:R-:W-:Y:S01]  /*62100*/  MOV R10, R25 ;  /* 0x00000019000a7202 */ /* 0x000fe20000000f00 */
[----:B------:R0:W-:Y:S02]  /*62110*/  STL [R1+0x40c], R27 ;  /* 0x00040c1b01007387 */ /* 0x0001e40000100800 */
[----:B0-----:R-:W2:Y:S01]  /*62120*/  LDL.LU.64 R26, [R1+0x4b50] ;  /* 0x004b5000011a7983 */ /* 0x001ea20000300a00 */
[----:B------:R-:W3:Y:S02]  /*62130*/  LDL.LU.64 R24, [R1+0x4b48] ;  /* 0x004b480001187983 */ /* 0x000ee40000300a00 */
[----:B------:R-:W-:Y:S02]  /*62140*/  STL [R1+0x46fc], R11 ;  /* 0x0046fc0b01007387 */ /* 0x000fe40000100800 */
[----:B------:R-:W-:Y:S01]  /*62150*/  STL [R1+0x46f8], R10 ;  /* 0x0046f80a01007387 */ /* 0x000fe20000100800 */
[----:B------:R4:W-:Y:S02]  /*62160*/  STL.64 [R1+0x4b40], R8 ;  /* 0x004b400801007387 */ /* 0x0009e40000100a00 */
[----:B----4-:R-:W-:Y:S01]  /*62170*/  HMMA.16816.F32.BF16 R8, R20, R12, R16 ;  /* 0x0000000c1408723c */ /* 0x010fe20000041810 */
[----:B------:R-:W-:Y:S01]  /*62180*/  IMAD.MOV.U32 R5, RZ, RZ, R12 ;  /* 0x000000ffff057224 */ /* 0x000fe200078e000c */
[----:B------:R-:W-:Y:S11]  /*62190*/  MOV R0, R13 ;  /* 0x0000000d00007202 */ /* 0x000ff60000000f00 */
[----:B------:R-:W-:Y:S10]  /*621a0*/  @!UPT UIADD3 URZ, URZ, URZ, URZ ;  /* 0x0000003f3f3ff290 */ /* 0x000ff4000fffe03f */
[----:B------:R0:W-:Y:S01]  /*621b0*/  STL.64 [R1+0x3f0], R8 ;  /* 0x0003f00801007387 */ /* 0x0001e20000100a00 */
[----:B------:R-:W-:Y:S03]  /*621c0*/  STL.64 [R1+0x3f8], R10 ;  /* 0x0003f80a01007387 */ /* 0x000fe60000100a00 */
[----:B0-----:R-:W4:Y:S01]  /*621d0*/  LDL.64 R8, [R1+0x70] ;  /* 0x0000700001087983 */ /* 0x001f220000100a00 */
[----:B------:R-:W-:Y:S02]  /*621e0*/  STL.64 [R1+0x4ac0], R6 ;  /* 0x004ac00601007387 */ /* 0x000fe40000100a00 */
        /* <DEDUP_REMOVED lines=8> */
[----:B------:R-:W2:Y:S02]  /*62270*/  LDL.LU R15, [R1+0x3bc] ;  /* 0x0003bc00010f7983 */ /* 0x000ea40000300800 */
[----:B--2---:R-:W-:Y:S01]  /*62280*/  STL.64 [R1+0x4b18], R14 ;  /* 0x004b180e01007387 */ /* 0x004fe20000100a00 */
[----:B------:R0:W-:Y:S03]  /*62290*/  STL.64 [R1+0x4b10], R12 ;  /* 0x004b100c01007387 */ /* 0x0001e60000100a00 */
[----:B0-----:R-:W2:Y:S04]  /*622a0*/  LDL.64 R12, [R1+0x50] ;  /* 0x00005000010c7983 */ /* 0x001ea80000100a00 */
[----:B--2---:R0:W-:Y:S01]  /*622b0*/  STL.64 [R1+0x4b28], R12 ;  /* 0x004b280c01007387 */ /* 0x0041e20000100a00 */
[----:B------:R-:W2:Y:S03]  /*622c0*/  LDL.64 R16, [R1+0x40] ;  /* 0x0000400001107983 */ /* 0x000ea60000100a00 */
[----:B0-----:R-:W3:Y:S04]  /*622d0*/  LDL.64 R12, [R1+0x60] ;  /* 0x00006000010c7983 */ /* 0x001ee80000100a00 */
        /* <DEDUP_REMOVED lines=10> */
[----:B------:R-:W2:Y:S01]  /*62380*/  LDL.LU R19, [R1+0x3dc] ;  /* 0x0003dc0001137983 */ /* 0x000ea20000300800 */
[----:B------:R-:W-:Y:S01]  /*62390*/  STL.64 [R1+0x4ad0], R6 ;  /* 0x004ad00601007387 */ /* 0x000fe20000100a00 */
[----:B------:R0:W-:Y:S02]  /*623a0*/  STL.64 [R1+0x4ac8], R4 ;  /* 0x004ac80401007387 */ /* 0x0001e40000100a00 */
[----:B0-----:R-:W-:Y:S01]  /*623b0*/  MOV R4, R27 ;  /* 0x0000001b00047202 */ /* 0x001fe20000000f00 */
[----:B------:R-:W-:-:S05]  /*623c0*/  IMAD.MOV.U32 R5, RZ, RZ, R26 ;  /* 0x000000ffff057224 */ /* 0x000fca00078e001a */
[----:B------:R0:W-:Y:S04]  /*623d0*/  STL.64 [R1+0x4ae8], R4 ;  /* 0x004ae80401007387 */ /* 0x0001e80000100a00 */
[----:B0-----:R-:W2:Y:S01]  /*623e0*/  LDL.LU R4, [R1+0x3e0] ;  /* 0x0003e00001047983 */ /* 0x001ea20000300800 */
[----:B------:R-:W2:Y:S02]  /*623f0*/  LDL.LU R5, [R1+0x3e4] ;  /* 0x0003e40001057983 */ /* 0x000ea40000300800 */
[----:B------:R-:W2:Y:S02]  /*62400*/  LDL.LU R6, [R1+0x3e8] ;  /* 0x0003e80001067983 */ /* 0x000ea40000300800 */
[----:B------:R-:W2:Y:S01]  /*62410*/  LDL.LU R7, [R1+0x3ec] ;  /* 0x0003ec0001077983 */ /* 0x000ea20000300800 */
[----:B----4-:R-:W-:-:S02]  /*62420*/  MOV R27, R8 ;  /* 0x00000008001b7202 */ /* 0x010fc40000000f00 */
[----:B------:R-:W-:Y:S01]  /*62430*/  MOV R26, R9 ;  /* 0x00000009001a7202 */ /* 0x000fe20000000f00 */
[C---:B--2---:R-:W-:Y:S01]  /*62440*/  HMMA.16816.F32.BF16 R4, R20.reuse, R8, R4 ;  /* 0x000000081404723c */ /* 0x044fe20000041804 */
[----:B------:R-:W2:Y:S11]  /*62450*/  LDL.LU.64 R8, [R1+0x4b40] ;  /* 0x004b400001087983 */ /* 0x000eb60000300a00 */
[----:B------:R-:W-:Y:S11]  /*62460*/  @!UPT UIADD3 URZ, URZ, URZ, URZ ;  /* 0x0000003f3f3ff290 */ /* 0x000ff6000fffe03f */
[----:B------:R0:W-:Y:S04]  /*62470*/  STL.64 [R1+0x3e0], R4 ;  /* 0x0003e00401007387 */ /* 0x0001e80000100a00 */
[----:B0-----:R-:W4:Y:S01]  /*62480*/  LDL R4, [R1+0x20] ;  /* 0x0000200001047983 */ /* 0x001f220000100800 */
[----:B------:R-:W-:Y:S02]  /*62490*/  STL.64 [R1+0x4ae0], R26 ;  /* 0x004ae01a01007387 */ /* 0x000fe40000100a00 */
[----:B---3--:R0:W-:Y:S02]  /*624a0*/  STL.64 [R1+0x4ad8], R24 ;  /* 0x004ad81801007387 */ /* 0x0081e40000100a00 */
[----:B0-----:R-:W3:Y:S01]  /*624b0*/  LDL.LU R24, [R1+0x390] ;  /* 0x0003900001187983 */ /* 0x001ee20000300800 */
[----:B------:R-:W3:Y:S02]  /*624c0*/  LDL.LU R25, [R1+0x394] ;  /* 0x0003940001197983 */ /* 0x000ee40000300800 */
[----:B------:R-:W2:Y:S02]  /*624d0*/  LDL.LU R26, [R1+0x398] ;  /* 0x00039800011a7983 */ /* 0x000ea40000300800 */
[----:B------:R-:W2:Y:S01]  /*624e0*/  LDL.LU R27, [R1+0x39c] ;  /* 0x00039c00011b7983 */ /* 0x000ea20000300800 */
[C---:B------:R-:W-:Y:S01]  /*624f0*/  HMMA.16816.F32.BF16 R16, R20.reuse, R12, R16 ;  /* 0x0000000c1410723c */ /* 0x040fe20000041810 */
[----:B------:R-:W-:Y:S01]  /*62500*/  MOV R10, R7 ;  /* 0x00000007000a7202 */ /* 0x000fe20000000f00 */
[----:B------:R-:W-:Y:S01]  /*62510*/  IMAD.MOV.U32 R11, RZ, RZ, R6 ;  /* 0x000000ffff0b7224 */ /* 0x000fe200078e0006 */
[----:B--2---:R-:W-:Y:S01]  /*62520*/  STL.64 [R1+0x4af8], R26 ;  /* 0x004af81a01007387 */ /* 0x004fe20000100a00 */
[----:B---3--:R0:W-:Y:S03]  /*62530*/  STL.64 [R1+0x4af0], R24 ;  /* 0x004af01801007387 */ /* 0x0081e60000100a00 */
[----:B0-----:R-:W4:Y:S01]  /*62540*/  LDL.LU R24, [R1+0x3a0] ;  /* 0x0003a00001187983 */ /* 0x001f220000300800 */
[----:B------:R-:W4:Y:S02]  /*62550*/  LDL.LU R25, [R1+0x3a4] ;  /* 0x0003a40001197983 */ /* 0x000f240000300800 */
[----:B------:R-:W4:Y:S02]  /*62560*/  LDL.LU R26, [R1+0x3a8] ;  /* 0x0003a800011a7983 */ /* 0x000f240000300800 */
[----:B------:R-:W4:Y:S01]  /*62570*/  LDL.LU R27, [R1+0x3ac] ;  /* 0x0003ac00011b7983 */ /* 0x000f220000300800 */
[----:B------:R0:W-:Y:S01]  /*62580*/  STL [R1+0x481c], R10 ;  /* 0x00481c0a01007387 */ /* 0x0001e20000100800 */
[----:B------:R1:W-:Y:S09]  /*62590*/  STL [R1+0x4818], R11 ;  /* 0x0048180b01007387 */ /* 0x0003f20000100800 */
[----:B------:R-:W-:Y:S02]  /*625a0*/  STL.64 [R1+0x3d0], R16 ;  /* 0x0003d01001007387 */ /* 0x000fe40000100a00 */
[----:B------:R2:W-:Y:S01]  /*625b0*/  STL.64 [R1+0x3d8], R18 ;  /* 0x0003d81201007387 */ /* 0x0005e20000100a00 */
[----:B0-----:R-:W-:Y:S01]  /*625c0*/  MOV R10, R13 ;  /* 0x0000000d000a7202 */ /* 0x001fe20000000f00 */
[----:B-1----:R-:W-:Y:S01]  /*625d0*/  IMAD.MOV.U32 R11, RZ, RZ, R12 ;  /* 0x000000ffff0b7224 */ /* 0x002fe200078e000c */
[----:B--2---:R-:W2:Y:S01]  /*625e0*/  LDL.LU.64 R18, [R1+0x4b38] ;  /* 0x004b380001127983 */ /* 0x004ea20000300a00 */
[----:B------:R-:W2:Y:S02]  /*625f0*/  LDL.LU.64 R16, [R1+0x4b30] ;  /* 0x004b300001107983 */ /* 0x000ea40000300a00 */
[----:B------:R-:W2:Y:S02]  /*62600*/  LDL.LU.64 R12, [R1+0x4b28] ;  /* 0x004b2800010c7983 */ /* 0x000ea40000300a00 */
[C---:B--2---:R-:W-:Y:S01]  /*62610*/  HMMA.16816.F32.BF16 R16, R20.reuse, R12, R16 ;  /* 0x0000000c1410723c */ /* 0x044fe20000041810 */
[----:B------:R-:W-:Y:S01]  /*62620*/  MOV R7, R12 ;  /* 0x0000000c00077202 */ /* 0x000fe20000000f00 */
[----:B------:R-:W-:Y:S11]  /*62630*/  IMAD.MOV.U32 R6, RZ, RZ, R13 ;  /* 0x000000ffff067224 */ /* 0x000ff600078e000d */
[----:B------:R-:W-:Y:S10]  /*62640*/  @!UPT UIADD3 URZ, URZ, URZ, URZ ;  /* 0x0000003f3f3ff290 */ /* 0x000ff4000fffe03f */
[----:B------:R0:W-:Y:S01]  /*62650*/  STL.64 [R1+0x3c0], R16 ;  /* 0x0003c01001007387 */ /* 0x0001e20000100a00 */
[----:B------:R-:W-:Y:S03]  /*62660*/  STL.64 [R1+0x3c8], R18 ;  /* 0x0003c81201007387 */ /* 0x000fe60000100a00 */
[----:B0-----:R-:W2:Y:S01]  /*62670*/  LDL.LU.64 R16, [R1+0x4b20] ;  /* 0x004b200001107983 */ /* 0x001ea20000300a00 */
[----:B------:R-:W2:Y:S02]  /*62680*/  LDL.LU.64 R14, [R1+0x4b18] ;  /* 0x004b1800010e7983 */ /* 0x000ea40000300a00 */
[----:B------:R-:W2:Y:S01]  /*62690*/  LDL.LU.64 R12, [R1+0x4b10] ;  /* 0x004b1000010c7983 */ /* 0x000ea20000300a00 */
[----:B------:R-:W-:Y:S01]  /*626a0*/  MOV R5, R28 ;  /* 0x0000001c00057202 */ /* 0x000fe20000000f00 */
[----:B--2---:R-:W-:Y:S01]  /*626b0*/  HMMA.16816.F32.BF16 R20, R20, R16, R12 ;  /* 0x000000101414723c */ /* 0x004fe2000004180c */
[----:B------:R-:W4:Y:S01]  /*626c0*/  LDL.LU.64 R14, [R1+0x4b08] ;  /* 0x004b0800010e7983 */ /* 0x000f220000300a00 */
[----:B------:R-:W4:Y:S01]  /*626d0*/  LDL.LU.64 R12, [R1+0x4b00] ;  /* 0x004b0000010c7983 */ /* 0x000f220000300a00 */
[----:B------:R-:W-:-:S02]  /*626e0*/  MOV R28, R16 ;  /* 0x00000010001c7202 */ /* 0x000fc40000000f00 */
[----:B------:R-:W-:Y:S11]  /*626f0*/  MOV R3, R17 ;  /* 0x0000001100037202 */ /* 0x000ff60000000f00 */
[----:B------:R-:W-:Y:S07]  /*62700*/  @!UPT UIADD3 URZ, URZ, URZ, URZ ;  /* 0x0000003f3f3ff290 */ /* 0x000fee000fffe03f */
[----:B------:R0:W-:Y:S01]  /*62710*/  STL.64 [R1+0x240], R20 ;  /* 0x0002401401007387 */ /* 0x0001e20000100a00 */
[----:B------:R1:W-:Y:S03]  /*62720*/  STL.64 [R1+0x248], R22 ;  /* 0x0002481601007387 */ /* 0x0003e60000100a00 */
[----:B0-----:R-:W2:Y:S01]  /*62730*/  LDL.LU R20, [R1+0x370] ;  /* 0x0003700001147983 */ /* 0x001ea20000300800 */
[----:B------:R-:W2:Y:S02]  /*62740*/  LDL.LU R21, [R1+0x374] ;  /* 0x0003740001157983 */ /* 0x000ea40000300800 */
[----:B-1----:R-:W2:Y:S02]  /*62750*/  LDL.LU R22, [R1+0x378] ;  /* 0x0003780001167983 */ /* 0x002ea40000300800 */
[----:B------:R-:W2:Y:S01]  /*62760*/  LDL.LU R23, [R1+0x37c] ;  /* 0x00037c0001177983 */ /* 0x000ea20000300800 */
[----:B------:R-:W3:Y:S01]  /*62770*/  LDL.LU R16, [R1+0x5b0] ;  /* 0x0005b00001107983 */ /* 0x000ee20000300800 */
[----:B------:R-:W3:Y:S02]  /*62780*/  LDL.LU R17, [R1+0x5b4] ;  /* 0x0005b40001117983 */ /* 0x000ee40000300800 */
[----:B------:R-:W2:Y:S02]  /*62790*/  LDL.LU R18, [R1+0x5b8] ;  /* 0x0005b80001127983 */ /* 0x000ea40000300800 */
[----:B------:R-:W2:Y:S02]  /*627a0*/  LDL.LU R19, [R1+0x5bc] ;  /* 0x0005bc0001137983 */ /* 0x000ea40000300800 */
[----:B--2---:R-:W-:Y:S01]  /*627b0*/  STL.64 [R1+0x49b8], R18 ;  /* 0x0049b81201007387 */ /* 0x004fe20000100a00 */
[----:B---3--:R0:W-:Y:S02]  /*627c0*/  STL.64 [R1+0x49b0], R16 ;  /* 0x0049b01001007387 */ /* 0x0081e40000100a00 */
[----:B0-----:R-:W-:Y:S01]  /*627d0*/  IMAD.MOV.U32 R16, RZ, RZ, R7 ;  /* 0x000000ffff107224 */ /* 0x001fe200078e0007 */
[----:B------:R-:W-:-:S02]  /*627e0*/  MOV R17, R6 ;  /* 0x0000000600117202 */ /* 0x000fc40000000f00 */
[C---:B----4-:R-:W-:Y:S03]  /*627f0*/  HMMA.16816.F32.BF16 R4, R12.reuse, R4, R24 ;  /* 0x000000040c04723c */ /* 0x050fe60000041818 */
[----:B------:R0:W-:Y:S04]  /*62800*/  STL.64 [R1+0x49c8], R16 ;  /* 0x0049c81001007387 */ /* 0x0001e80000100a00 */
[----:B0-----:R-:W2:Y:S04]  /*62810*/  LDL R16, [R1] ;  /* 0x0000000001107983 */ /* 0x001ea80000100800 */
[----:B------:R-:W2:Y:S01]  /*62820*/  LDL R17, [R1+0x4] ;  /* 0x0000040001117983 */ /* 0x000ea20000100800 */
[----:B------:R-:W3:Y:S02]  /*62830*/  LDL.LU.64 R26, [R1+0x4af8] ;  /* 0x004af800011a7983 */ /* 0x000ee40000300a00 */
[----:B------:R-:W3:Y:S09]  /*62840*/  LDL.LU.64 R24, [R1+0x4af0] ;  /* 0x004af00001187983 */ /* 0x000ef20000300a00 */
[----:B------:R0:W-:Y:S01]  /*62850*/  STL.64 [R1+0x3b0], R4 ;  /* 0x0003b00401007387 */ /* 0x0001e20000100a00 */
[----:B------:R3:W-:Y:S03]  /*62860*/  STL.64 [R1+0x3b8], R6 ;  /* 0x0003b80601007387 */ /* 0x0007e60000100a00 */
[----:B0-----:R-:W3:Y:S02]  /*62870*/  LDL.LU.64 R4, [R1+0x4ae8] ;  /* 0x004ae80001047983 */ /* 0x001ee40000300a00 */
[C---:B---3--:R-:W-:Y:S02]  /*62880*/  HMMA.16816.F32.BF16 R4, R12.reuse, R4, R24 ;  /* 0x000000040c04723c */ /* 0x048fe40000041818 */
[----:B------:R-:W3:Y:S01]  /*62890*/  LDL.LU.64 R26, [R1+0x4ae0] ;  /* 0x004ae000011a7983 */ /* 0x000ee20000300a00 */
[----:B------:R-:W4:Y:S11]  /*628a0*/  LDL.LU.64 R24, [R1+0x4ad8] ;  /* 0x004ad80001187983 */ /* 0x000f360000300a00 */
[----:B------:R-:W-:Y:S09]  /*628b0*/  @!UPT UIADD3 URZ, URZ, URZ, URZ ;  /* 0x0000003f3f3ff290 */ /* 0x000ff2000fffe03f */
[----:B------:R-:W-:Y:S01]  /*628c0*/  STL.64 [R1+0x3a0], R4 ;  /* 0x0003a00401007387 */ /* 0x000fe20000100a00 */
[----:B------:R0:W-:Y:S03]  /*628d0*/  STL.64 [R1+0x3a8], R6 ;  /* 0x0003a80601007387 */ /* 0x0001e60000100a00 */
[----:B0-----:R-:W2:Y:S01]  /*628e0*/  LDL.LU.64 R6, [R1+0x4ad0] ;  /* 0x004ad00001067983 */ /* 0x001ea20000300a00 */
[----:B------:R-:W2:Y:S01]  /*628f0*/  LDL.LU.64 R4, [R1+0x4ac8] ;  /* 0x004ac80001047983 */ /* 0x000ea20000300a00 */
[C---:B----4-:R-:W-:Y:S08]  /*62900*/  HMMA.16816.F32.BF16 R20, R12.reuse, R24, R20 ;  /* 0x000000180c14723c */ /* 0x050ff00000041814 */
[----:B--2---:R-:W-:Y:S01]  /*62910*/  HMMA.16816.F32.BF16 R16, R12, R16, R4 ;  /* 0x000000100c10723c */ /* 0x004fe20000041804 */
[----:B------:R-:W2:Y:S01]  /*62920*/  LDL.LU.64 R6, [R1+0x4ac0] ;  /* 0x004ac00001067983 */ /* 0x000ea20000300a00 */
[----:B------:R-:W4:Y:S11]  /*62930*/  LDL.LU.64 R4, [R1+0x4ab8] ;  /* 0x004ab80001047983 */ /* 0x000f360000300a00 */
[----:B------:R-:W-:Y:S10]  /*62940*/  @!UPT UIADD3 URZ, URZ, URZ, URZ ;  /* 0x0000003f3f3ff290 */ /* 0x000ff4000fffe03f */
[----:B------:R0:W-:Y:S01]  /*62950*/  STL.64 [R1+0x390], R16 ;  /* 0x0003901001007387 */ /* 0x0001e20000100a00 */
[----:B------:R-:W-:Y:S01]  /*62960*/  STL.64 [R1+0x398], R18 ;  /* 0x0003981201007387 */ /* 0x000fe20000100a00 */
[----:B0-----:R-:W-:Y:S01]  /*62970*/  MOV R16, R11 ;  /* 0x0000000b00107202 */ /* 0x001fe20000000f00 */
[----:B------:R-:W-:-:S05]  /*62980*/  IMAD.MOV.U32 R17, RZ, RZ, R10 ;  /* 0x000000ffff117224 */ /* 0x000fca00078e000a */
[----:B------:R3:W-:Y:S01]  /*62990*/  STL.64 [R1+0x49e0], R16 ;  /* 0x0049e01001007387 */ /* 0x0007e20000100a00 */
[----:B------:R-:W-:Y:S02]  /*629a0*/  STL.64 [R1+0x380], R20 ;  /* 0x0003801401007387 */ /* 0x000fe40000100a00 */
[----:B------:R-:W-:Y:S01]  /*629b0*/  STL.64 [R1+0x388], R22 ;  /* 0x0003881601007387 */ /* 0x000fe20000100a00 */
[----:B---3--:R-:W-:Y:S02]  /*629c0*/  MOV R16, R27 ;  /* 0x0000001b00107202 */ /* 0x008fe40000000f00 */
[----:B------:R-:W-:-:S05]  /*629d0*/  MOV R17, R26 ;  /* 0x0000001a00117202 */ /* 0x000fca0000000f00 */
[----:B------:R-:W-:Y:S01]  /*629e0*/  STL.64 [R1+0x49f8], R16 ;  /* 0x0049f81001007387 */ /* 0x000fe20000100a00 */
[----:B------:R0:W-:Y:S03]  /*629f0*/  STL.64 [R1+0x4980], R24 ;  /* 0x0049801801007387 */ /* 0x0001e60000100a00 */
[----:B0-----:R-:W3:Y:S01]  /*62a00*/  LDL.LU.64 R24, [R1+0x10] ;  /* 0x0000100001187983 */ /* 0x001ee20000300a00 */
[----:B------:R-:W-:-:S03]  /*62a10*/  MOV R17, R0 ;  /* 0x0000000000117202 */ /* 0x000fc60000000f00 */
[----:B---3--:R0:W-:Y:S04]  /*62a20*/  STL.64 [R1+0x49c0], R24 ;  /* 0x0049c01801007387 */ /* 0x0081e80000100a00 */
[----:B0-----:R-:W3:Y:S01]  /*62a30*/  LDL.LU R24, [R1+0x2d0] ;  /* 0x0002d00001187983 */ /* 0x001ee20000300800 */
[----:B------:R-:W3:Y:S02]  /*62a40*/  LDL.LU R25, [R1+0x2d4] ;  /* 0x0002d40001197983 */ /* 0x000ee40000300800 */
[----:B------:R-:W2:Y:S02]  /*62a50*/  LDL.LU R26, [R1+0x2d8] ;  /* 0x0002d800011a7983 */ /* 0x000ea40000300800 */
[----:B------:R-:W2:Y:S02]  /*62a60*/  LDL.LU R27, [R1+0x2dc] ;  /* 0x0002dc00011b7983 */ /* 0x000ea40000300800 */
[----:B----4-:R-:W-:-:S02]  /*62a70*/  IMAD.MOV.U32 R16, RZ, RZ, R5 ;  /* 0x000000ffff107224 */ /* 0x010fc400078e0005 */
[----:B------:R-:W4:Y:S01]  /*62a80*/  LDL.LU R5, [R1+0x4ab4] ;  /* 0x004ab40001057983 */ /* 0x000f220000300800 */
[----:B------:R-:W4:Y:S02]  /*62a90*/  LDL.LU R0, [R1+0x4ab0] ;  /* 0x004ab00001007983 */ /* 0x000f240000300800 */
[----:B------:R-:W-:Y:S01]  /*62aa0*/  STL.64 [R1+0x4a10], R16 ;  /* 0x004a101001007387 */ /* 0x000fe20000100a00 */
[----:B--2---:R-:W-:Y:S01]  /*62ab0*/  STL.64 [R1+0x49d8], R26 ;  /* 0x0049d81a01007387 */ /* 0x004fe20000100a00 */
[----:B---3--:R0:W-:Y:S03]  /*62ac0*/  STL.64 [R1+0x49d0], R24 ;  /* 0x0049d01801007387 */ /* 0x0081e60000100a00 */
[----:B0-----:R-:W2:Y:S01]  /*62ad0*/  LDL.LU R24, [R1+0x2e0] ;  /* 0x0002e00001187983 */ /* 0x001ea20000300800 */
[----:B------:R-:W2:Y:S02]  /*62ae0*/  LDL.LU R25, [R1+0x2e4] ;  /* 0x0002e40001197983 */ /* 0x000ea40000300800 */
[----:B------:R-:W3:Y:S02]  /*62af0*/  LDL.LU R26, [R1+0x2e8] ;  /* 0x0002e800011a7983 */ /* 0x000ee40000300800 */
[----:B------:R-:W3:Y:S01]  /*62b00*/  LDL.LU R27, [R1+0x2ec] ;  /* 0x0002ec00011b7983 */ /* 0x000ee20000300800 */
[----:B------:R-:W-:Y:S01]  /*62b10*/  MOV R16, R2 ;  /* 0x0000000200107202 */ /* 0x000fe20000000f00 */
[----:B------:R-:W-:Y:S01]  /*62b20*/  IMAD.MOV.U32 R17, RZ, RZ, R29 ;  /* 0x000000ffff117224 */ /* 0x000fe200078e001d */
[----:B------:R-:W4:Y:S01]  /*62b30*/  LDL.LU R2, [R1+0x4aac] ;  /* 0x004aac0001027983 */ /* 0x000f220000300800 */
[----:B------:R-:W4:Y:S03]  /*62b40*/  LDL.LU R29, [R1+0x4aa8] ;  /* 0x004aa800011d7983 */ /* 0x000f260000300800 */
[----:B------:R-:W-:Y:S04]  /*62b50*/  STL.64 [R1+0x4a28], R16 ;  /* 0x004a281001007387 */ /* 0x000fe80000100a00 */
[----:B---3--:R-:W-:Y:S01]  /*62b60*/  STL.64 [R1+0x49f0], R26 ;  /* 0x0049f01a01007387 */ /* 0x008fe20000100a00 */
[----:B--2---:R0:W-:Y:S03]  /*62b70*/  STL.64 [R1+0x49e8], R24 ;  /* 0x0049e81801007387 */ /* 0x0041e60000100a00 */
[----:B0-----:R-:W2:Y:S01]  /*62b80*/  LDL.LU R24, [R1+0x2f0] ;  /* 0x0002f00001187983 */ /* 0x001ea20000300800 */
[----:B------:R-:W2:Y:S02]  /*62b90*/  LDL.LU R25, [R1+0x2f4] ;  /* 0x0002f40001197983 */ /* 0x000ea40000300800 */
[----:B------:R-:W3:Y:S02]  /*62ba0*/  LDL.LU R26, [R1+0x2f8] ;  /* 0x0002f800011a7983 */ /* 0x000ee40000300800 */
[----:B------:R-:W3:Y:S01]  /*62bb0*/  LDL.LU R27, [R1+0x2fc] ;  /* 0x0002fc00011b7983 */ /* 0x000ee20000300800 */
[----:B------:R-:W-:-:S02]  /*62bc0*/  MOV R16, R8 ;  /* 0x0000000800107202 */ /* 0x000fc40000000f00 */
[----:B------:R-:W-:Y:S01]  /*62bd0*/  MOV R17, R9 ;  /* 0x0000000900117202 */ /* 0x000fe20000000f00 */
[----:B------:R-:W4:Y:S01]  /*62be0*/  LDL.LU R8, [R1+0x4aa4] ;  /* 0x004aa40001087983 */ /* 0x000f220000300800 */
[----:B------:R-:W4:Y:S03]  /*62bf0*/  LDL.LU R9, [R1+0x4aa0] ;  /* 0x004aa00001097983 */ /* 0x000f260000300800 */
[----:B------:R0:W-:Y:S02]  /*62c00*/  STL.64 [R1+0x4a40], R16 ;  /* 0x004a401001007387 */ /* 0x0001e40000100a00 */
[----:B0-----:R-:W-:Y:S01]  /*62c10*/  IMAD.MOV.U32 R16, RZ, RZ, R7 ;  /* 0x000000ffff107224 */ /* 0x001fe200078e0007 */
[----:B------:R-:W-:-:S05]  /*62c20*/  MOV R17, R6 ;  /* 0x0000000600117202 */ /* 0x000fca0000000f00 */
[----:B------:R-:W-:Y:S04]  /*62c30*/  STL.64 [R1+0x4a58], R16 ;  /* 0x004a581001007387 */ /* 0x000fe80000100a00 */
[----:B---3--:R-:W-:Y:S01]  /*62c40*/  STL.64 [R1+0x4a08], R26 ;  /* 0x004a081a01007387 */ /* 0x008fe20000100a00 */
[----:B--2---:R0:W-:Y:S03]  /*62c50*/  STL.64 [R1+0x4a00], R24 ;  /* 0x004a001801007387 */ /* 0x0041e60000100a00 */
[----:B0-----:R-:W2:Y:S01]  /*62c60*/  LDL.LU R24, [R1+0x300] ;  /* 0x0003000001187983 */ /* 0x001ea20000300800 */
[----:B------:R-:W2:Y:S02]  /*62c70*/  LDL.LU R25, [R1+0x304] ;  /* 0x0003040001197983 */ /* 0x000ea40000300800 */
[----:B------:R-:W3:Y:S02]  /*62c80*/  LDL.LU R26, [R1+0x308] ;  /* 0x00030800011a7983 */ /* 0x000ee40000300800 */
[----:B------:R-:W3:Y:S01]  /*62c90*/  LDL.LU R27, [R1+0x30c] ;  /* 0x00030c00011b7983 */ /* 0x000ee20000300800 */
[----:B----4-:R-:W-:Y:S01]  /*62ca0*/  MOV R16, R5 ;  /* 0x0000000500107202 */ /* 0x010fe20000000f00 */
[----:B------:R-:W-:-:S05]  /*62cb0*/  IMAD.MOV.U32 R17, RZ, RZ, R4 ;  /* 0x000000ffff117224 */ /* 0x000fca00078e0004 */
[----:B------:R-:W-:Y:S04]  /*62cc0*/  STL.64 [R1+0x4a70], R16 ;  /* 0x004a701001007387 */ /* 0x000fe80000100a00 */
[----:B---3--:R-:W-:Y:S01]  /*62cd0*/  STL.64 [R1+0x4a20], R26 ;  /* 0x004a201a01007387 */ /* 0x008fe20000100a00 */
[----:B--2---:R0:W-:Y:S03]  /*62ce0*/  STL.64 [R1+0x4a18], R24 ;  /* 0x004a181801007387 */ /* 0x0041e60000100a00 */
[----:B0-----:R-:W2:Y:S01]  /*62cf0*/  LDL.LU R24, [R1+0x310] ;  /* 0x0003100001187983 */ /* 0x001ea20000300800 */
[----:B------:R-:W2:Y:S02]  /*62d00*/  LDL.LU R25, [R1+0x314] ;  /* 0x0003140001197983 */ /* 0x000ea40000300800 */
[----:B------:R-:W3:Y:S02]  /*62d10*/  LDL.LU R26, [R1+0x318] ;  /* 0x00031800011a7983 */ /* 0x000ee40000300800 */
[----:B------:R-:W3:Y:S01]  /*62d20*/  LDL.LU R27, [R1+0x31c] ;  /* 0x00031c00011b7983 */ /* 0x000ee20000300800 */
[----:B------:R-:W4:Y:S01]  /*62d30*/  LDL.LU R4, [R1+0x360] ;  /* 0x0003600001047983 */ /* 0x000f220000300800 */
[----:B------:R-:W4:Y:S02]  /*62d40*/  LDL.LU R5, [R1+0x364] ;  /* 0x0003640001057983 */ /* 0x000f240000300800 */
[----:B------:R-:W4:Y:S02]  /*62d50*/  LDL.LU R6, [R1+0x368] ;  /* 0x0003680001067983 */ /* 0x000f240000300800 */
[----:B------:R-:W4:Y:S01]  /*62d60*/  LDL.LU R7, [R1+0x36c] ;  /* 0x00036c0001077983 */ /* 0x000f220000300800 */
[----:B------:R-:W-:-:S02]  /*62d70*/  MOV R16, R2 ;  /* 0x0000000200107202 */ /* 0x000fc40000000f00 */
[----:B------:R-:W-:Y:S01]  /*62d80*/  MOV R17, R0 ;  /* 0x0000000000117202 */ /* 0x000fe20000000f00 */
[----:B------:R-:W4:Y:S01]  /*62d90*/  LDL.LU R2, [R1+0x4a9c] ;  /* 0x004a9c0001027983 */ /* 0x000f220000300800 */
[----:B------:R-:W4:Y:S02]  /*62da0*/  LDL.LU R0, [R1+0x4a98] ;  /* 0x004a980001007983 */ /* 0x000f240000300800 */
[----:B------:R-:W4:Y:S02]  /*62db0*/  LDL.LU R20, [R1+0x350] ;  /* 0x0003500001147983 */ /* 0x000f240000300800 */
[----:B------:R-:W4:Y:S01]  /*62dc0*/  LDL.LU R21, [R1+0x354] ;  /* 0x0003540001157983 */ /* 0x000f220000300800 */
[----:B------:R-:W4:Y:S01]  /*62dd0*/  LDL.LU R22, [R1+0x358] ;  /* 0x0003580001167983 */ /* 0x000f220000300800 */
[----:B------:R-:W4:Y:S03]  /*62de0*/  LDL.LU R23, [R1+0x35c] ;  /* 0x00035c0001177983 */ /* 0x000f260000300800 */
[----:B---3--:R-:W-:Y:S01]  /*62df0*/  STL.64 [R1+0x4a38], R26 ;  /* 0x004a381a01007387 */ /* 0x008fe20000100a00 */
[----:B--2---:R0:W-:Y:S03]  /*62e00*/  STL.64 [R1+0x4a30], R24 ;  /* 0x004a301801007387 */ /* 0x0041e60000100a00 */
        /* <DEDUP_REMOVED lines=8> */
[----:B------:R-:W3:Y:S02]  /*62e90*/  LDL.LU R26, [R1+0x338] ;  /* 0x00033800011a7983 */ /* 0x000ee40000300800 */
[----:B------:R-:W3:Y:S01]  /*62ea0*/  LDL.LU R27, [R1+0x33c] ;  /* 0x00033c00011b7983 */ /* 0x000ee20000300800 */
[C---:B----4-:R-:W-:Y:S01]  /*62eb0*/  HMMA.16816.F32.BF16 R4, R12.reuse, R8, R4 ;  /* 0x000000080c04723c */ /* 0x050fe20000041804 */
        /* <DEDUP_REMOVED lines=14> */
[----:B0-----:R-:W3:Y:S01]  /*62fa0*/  LDL.LU.64 R6, [R1+0x4a90] ;  /* 0x004a900001067983 */ /* 0x001ee20000300a00 */
[----:B------:R-:W4:Y:S02]  /*62fb0*/  LDL.LU.64 R4, [R1+0x4a88] ;  /* 0x004a880001047983 */ /* 0x000f240000300a00 */
[----:B------:R0:W-:Y:S02]  /*62fc0*/  STL.64 [R1+0x4978], R8 ;  /* 0x0049780801007387 */ /* 0x0001e40000100a00 */
[----:B0-----:R-:W2:Y:S01]  /*62fd0*/  LDL.LU R8, [R1+0x590] ;  /* 0x0005900001087983 */ /* 0x001ea20000300800 */
[----:B------:R-:W2:Y:S02]  /*62fe0*/  LDL.LU R9, [R1+0x594] ;  /* 0x0005940001097983 */ /* 0x000ea40000300800 */
[----:B------:R-:W2:Y:S02]  /*62ff0*/  LDL.LU R10, [R1+0x598] ;  /* 0x00059800010a7983 */ /* 0x000ea40000300800 */
[----:B------:R-:W2:Y:S01]  /*63000*/  LDL.LU R11, [R1+0x59c] ;  /* 0x00059c00010b7983 */ /* 0x000ea20000300800 */
[C---:B----4-:R-:W-:Y:S01]  /*63010*/  HMMA.16816.F32.BF16 R20, R12.reuse, R4, R20 ;  /* 0x000000040c14723c */ /* 0x050fe20000041814 */
[----:B---3--:R-:W-:Y:S01]  /*63020*/  STL.64 [R1+0x4970], R6 ;  /* 0x0049700601007387 */ /* 0x008fe20000100a00 */
[----:B------:R0:W-:Y:S11]  /*63030*/  STL.64 [R1+0x4968], R4 ;  /* 0x0049680401007387 */ /* 0x0001f60000100a00 */
[----:B------:R-:W-:Y:S10]  /*63040*/  @!UPT UIADD3 URZ, URZ, URZ, URZ ;  /* 0x0000003f3f3ff290 */ /* 0x000ff4000fffe03f */
[----:B------:R-:W-:Y:S01]  /*63050*/  STL.64 [R1+0x360], R20 ;  /* 0x0003601401007387 */ /* 0x000fe20000100a00 */
[----:B------:R-:W-:Y:S02]  /*63060*/  STL.64 [R1+0x368], R22 ;  /* 0x0003681601007387 */ /* 0x000fe40000100a00 */
[----:B------:R-:W1:Y:S01]  /*63070*/  LDSM.16.M88.4 R20, [R29+0x33000] ;  /* 0x033000001d14783b */ /* 0x000e620000000200 */
[C---:B--2---:R-:W-:Y:S01]  /*63080*/  HMMA.16816.F32.BF16 R16, R12.reuse, R16, R24 ;  /* 0x000000100c10723c */ /* 0x044fe20000041818 */
[----:B0-----:R-:W2:Y:S04]  /*63090*/  LDL.LU.64 R4, [R1+0x20] ;  /* 0x0000200001047983 */ /* 0x001ea80000300a00 */
[----:B-1----:R-:W-:Y:S01]  /*630a0*/  STL.64 [R1+0x48c8], R22 ;  /* 0x0048c81601007387 */ /* 0x002fe20000100a00 */
[----:B------:R-:W-:Y:S02]  /*630b0*/  STL.64 [R1+0x48c0], R20 ;  /* 0x0048c01401007387 */ /* 0x000fe40000100a00 */
[----:B------:R-:W3:Y:S02]  /*630c0*/  LDL.LU.64 R26, [R1+0x4a80] ;  /* 0x004a8000011a7983 */ /* 0x000ee40000300a00 */
[----:B------:R-:W3:Y:S11]  /*630d0*/  LDL.LU.64 R24, [R1+0x4a78] ;  /* 0x004a780001187983 */ /* 0x000ef60000300a00 */
[----:B------:R-:W-:Y:S02]  /*630e0*/  @!UPT UIADD3 URZ, URZ, URZ, URZ ;  /* 0x0000003f3f3ff290 */ /* 0x000fe4000fffe03f */
[----:B------:R0:W-:Y:S01]  /*630f0*/  STL.64 [R1+0x350], R16 ;  /* 0x0003501001007387 */ /* 0x0001e20000100a00 */
[----:B------:R3:W-:Y:S03]  /*63100*/  STL.64 [R1+0x358], R18 ;  /* 0x0003581201007387 */ /* 0x0007e60000100a00 */
[----:B0-----:R-:W3:Y:S02]  /*63110*/  LDL.LU.64 R16, [R1+0x4a70] ;  /* 0x004a700001107983 */ /* 0x001ee40000300a00 */
[C---:B---3--:R-:W-:Y:S02]  /*63120*/  HMMA.16816.F32.BF16 R16, R12.reuse, R16, R24 ;  /* 0x000000100c10723c */ /* 0x048fe40000041818 */
[----:B------:R-:W3:Y:S01]  /*63130*/  LDL.LU.64 R26, [R1+0x4a68] ;  /* 0x004a6800011a7983 */ /* 0x000ee20000300a00 */
[----:B------:R-:W3:Y:S11]  /*63140*/  LDL.LU.64 R24, [R1+0x4a60] ;  /* 0x004a600001187983 */ /* 0x000ef60000300a00 */
[----:B------:R-:W-:Y:S09]  /*63150*/  @!UPT UIADD3 URZ, URZ, URZ, URZ ;  /* 0x0000003f3f3ff290 */ /* 0x000ff2000fffe03f */
        /* <DEDUP_REMOVED lines=45> */
[----:B---3--:R-:W-:Y:S02]  /*63430*/  HMMA.16816.F32.BF16 R16, R12, R16, R24 ;  /* 0x000000100c10723c */ /* 0x008fe40000041818 */
[----:B------:R-:W3:Y:S11]  /*63440*/  LDL.LU.64 R24, [R1+0x49c0] ;  /* 0x0049c00001187983 */ /* 0x000ef60000300a00 */
[----:B------:R-:W-:Y:S10]  /*63450*/  @!UPT UIADD3 URZ, URZ, URZ, URZ ;  /* 0x0000003f3f3ff290 */ /* 0x000ff4000fffe03f */
[----:B------:R-:W-:Y:S01]  /*63460*/  STL.64 [R1+0x2d0], R16 ;  /* 0x0002d01001007387 */ /* 0x000fe20000100a00 */
[----:B------:R0:W-:Y:S03]  /*63470*/  STL.64 [R1+0x2d8], R18 ;  /* 0x0002d81201007387 */ /* 0x0001e60000100a00 */
[----:B0-----:R-:W4:Y:S01]  /*63480*/  LDL.LU.64 R18, [R1+0x49b8] ;  /* 0x0049b80001127983 */ /* 0x001f220000300a00 */
[----:B------:R-:W4:Y:S02]  /*63490*/  LDL.LU.64 R16, [R1+0x49b0] ;  /* 0x0049b00001107983 */ /* 0x000f240000300a00 */
[----:B------:R-:W-:Y:S01]  /*634a0*/  IMAD.MOV.U32 R20, RZ, RZ, R28 ;  /* 0x000000ffff147224 */ /* 0x000fe200078e001c */
[----:B------:R-:W-:-:S07]  /*634b0*/  MOV R21, R3 ;  /* 0x0000000300157202 */ /* 0x000fce0000000f00 */
[----:B----4-:R-:W-:Y:S01]  /*634c0*/  HMMA.16816.F32.BF16 R12, R12, R20, R16 ;  /* 0x000000140c0c723c */ /* 0x010fe20000041810 */
[----:B------:R-:W4:Y:S01]  /*634d0*/  LDL.LU.64 R18, [R1+0x49a8] ;  /* 0x0049a80001127983 */ /* 0x000f220000300a00 */
[----:B------:R-:W4:Y:S11]  /*634e0*/  LDL.LU.64 R16, [R1+0x49a0] ;  /* 0x0049a00001107983 */ /* 0x000f360000300a00 */
[----:B------:R-:W-:Y:S10]  /*634f0*/  @!UPT UIADD3 URZ, URZ, URZ, URZ ;  /* 0x0000003f3f3ff290 */ /* 0x000ff4000fffe03f */
[----:B------:R0:W-:Y:S01]  /*63500*/  STL.64 [R1+0x230], R12 ;  /* 0x0002300c01007387 */ /* 0x0001e20000100a00 */
[----:B------:R1:W-:Y:S03]  /*63510*/  STL.64 [R1+0x238], R14 ;  /* 0x0002380e01007387 */ /* 0x0003e60000100a00 */
[----:B0-----:R-:W4:Y:S01]  /*63520*/  LDL.LU R12, [R1+0x5a0] ;  /* 0x0005a000010c7983 */ /* 0x001f220000300800 */
[----:B------:R-:W4:Y:S02]  /*63530*/  LDL.LU R13, [R1+0x5a4] ;  /* 0x0005a400010d7983 */ /* 0x000f240000300800 */
[----:B-1----:R-:W4:Y:S02]  /*63540*/  LDL.LU R14, [R1+0x5a8] ;  /* 0x0005a800010e7983 */ /* 0x002f240000300800 */
[----:B------:R-:W4:Y:S01]  /*63550*/  LDL.LU R15, [R1+0x5ac] ;  /* 0x0005ac00010f7983 */ /* 0x000f220000300800 */
[----:B------:R2:W-:Y:S02]  /*63560*/  STL.64 [R1+0x48d8], R20 ;  /* 0x0048d81401007387 */ /* 0x0005e40000100a00 */
[----:B--2---:R-:W-:Y:S01]  /*63570*/  MOV R21, R4 ;  /* 0x0000000400157202 */ /* 0x004fe20000000f00 */
[----:B------:R-:W-:Y:S01]  /*63580*/  IMAD.MOV.U32 R20, RZ, RZ, R5 ;  /* 0x000000ffff147224 */ /* 0x000fe200078e0005 */
[C---:B----4-:R-:W-:Y:S08]  /*63590*/  HMMA.16816.F32.BF16 R12, R16.reuse, R4, R12 ;  /* 0x00000004100c723c */ /* 0x050ff0000004180c */
[----:B---3--:R-:W-:Y:S11]  /*635a0*/  HMMA.16816.F32.BF16 R4, R16, R24, R8 ;  /* 0x000000181004723c */ /* 0x008ff60000041808 */
[----:B------:R-:W-:Y:S04]  /*635b0*/  @!UPT UIADD3 URZ, URZ, URZ, URZ ;  /* 0x0000003f3f3ff290 */ /* 0x000fe8000fffe03f */
[----:B------:R-:W-:Y:S01]  /*635c0*/  STL.64 [R1+0x220], R12 ;  /* 0x0002200c01007387 */ /* 0x000fe20000100a00 */
[----:B------:R-:W-:Y:S07]  /*635d0*/  STL.64 [R1+0x228], R14 ;  /* 0x0002280e01007387 */ /* 0x000fee0000100a00 */
[----:B------:R-:W-:Y:S02]  /*635e0*/  STL.64 [R1+0x210], R4 ;  /* 0x0002100401007387 */ /* 0x000fe40000100a00 */
[----:B------:R-:W-:Y:S01]  /*635f0*/  STL.64 [R1+0x218], R6 ;  /* 0x0002180601007387 */ /* 0x000fe20000100a00 */
[----:B------:R-:W2:Y:S01]  /*63600*/  LDL.LU R8, [R1+0x570] ;  /* 0x0005700001087983 */ /* 0x000ea20000300800 */
[----:B------:R-:W2:Y:S02]  /*63610*/  LDL.LU R9, [R1+0x574] ;  /* 0x0005740001097983 */ /* 0x000ea40000300800 */
[----:B------:R-:W3:Y:S02]  /*63620*/  LDL.LU R10, [R1+0x578] ;  /* 0x00057800010a7983 */ /* 0x000ee40000300800 */
[----:B------:R-:W3:Y:S01]  /*63630*/  LDL.LU R11, [R1+0x57c] ;  /* 0x00057c00010b7983 */ /* 0x000ee20000300800 */
[----:B------:R-:W-:-:S02]  /*63640*/  MOV R23, R24 ;  /* 0x0000001800177202 */ /* 0x000fc40000000f00 */
[----:B------:R-:W-:Y:S01]  /*63650*/  MOV R22, R25 ;  /* 0x0000001900167202 */ /* 0x000fe20000000f00 */
[----:B---3--:R-:W-:Y:S01]  /*63660*/  STL.64 [R1+0x4990], R10 ;  /* 0x0049900a01007387 */ /* 0x008fe20000100a00 */
[----:B--2---:R0:W-:Y:S03]  /*63670*/  STL.64 [R1+0x4988], R8 ;  /* 0x0049880801007387 */ /* 0x0041e60000100a00 */
[----:B0-----:R-:W2:Y:S01]  /*63680*/  LDL.LU R8, [R1+0x580] ;  /* 0x0005800001087983 */ /* 0x001ea20000300800 */
[----:B------:R-:W2:Y:S02]  /*63690*/  LDL.LU R9, [R1+0x584] ;  /* 0x0005840001097983 */ /* 0x000ea40000300800 */
[----:B------:R-:W2:Y:S02]  /*636a0*/  LDL.LU R10, [R1+0x588] ;  /* 0x00058800010a7983 */ /* 0x000ea40000300800 */
[----:B------:R-:W2:Y:S01]  /*636b0*/  LDL.LU R11, [R1+0x58c] ;  /* 0x00058c00010b7983 */ /* 0x000ea20000300800 */
[----:B------:R-:W2:Y:S01]  /*636c0*/  LDL.LU.64 R24, [R1] ;  /* 0x0000000001187983 */ /* 0x000ea20000300a00 */
[----:B------:R0:W-:Y:S02]  /*636d0*/  STL.64 [R1+0x4918], R22 ;  /* 0x0049181601007387 */ /* 0x0001e40000100a00 */
[----:B------:R1:W-:Y:S02]  /*636e0*/  STL.64 [R1+0x4910], R20 ;  /* 0x0049101401007387 */ /* 0x0003e40000100a00 */
[----:B0-----:R-:W-:Y:S01]  /*636f0*/  IMAD.MOV.U32 R22, RZ, RZ, R0 ;  /* 0x000000ffff167224 */ /* 0x001fe200078e0000 */
[----:B-1----:R-:W3:Y:S01]  /*63700*/  LDL.LU R20, [R1+0x660] ;  /* 0x0006600001147983 */ /* 0x002ee20000300800 */
[----:B------:R-:W3:Y:S02]  /*63710*/  LDL.LU R21, [R1+0x664] ;  /* 0x0006640001157983 */ /* 0x000ee40000300800 */
[----:B------:R-:W4:Y:S01]  /*63720*/  LDL.LU R0, [R1+0x499c] ;  /* 0x00499c0001007983 */ /* 0x000f220000300800 */
[----:B------:R-:W-:-:S02]  /*63730*/  MOV R23, R2 ;  /* 0x0000000200177202 */ /* 0x000fc40000000f00 */
[----:B------:R-:W2:Y:S01]  /*63740*/  LDL.LU R2, [R1+0x4998] ;  /* 0x0049980001027983 */ /* 0x000ea20000300800 */
[----:B------:R-:W2:Y:S02]  /*63750*/  LDL.LU R4, [R1+0x560] ;  /* 0x0005600001047983 */ /* 0x000ea40000300800 */
[----:B------:R-:W2:Y:S02]  /*63760*/  LDL.LU R5, [R1+0x564] ;  /* 0x0005640001057983 */ /* 0x000ea40000300800 */
[----:B------:R-:W2:Y:S01]  /*63770*/  LDL.LU R6, [R1+0x568] ;  /* 0x0005680001067983 */ /* 0x000ea20000300800 */
[----:B------:R-:W2:Y:S01]  /*63780*/  LDL.LU R7, [R1+0x56c] ;  /* 0x00056c0001077983 */ /* 0x000ea20000300800 */
[----:B------:R-:W2:Y:S03]  /*63790*/  LDL.LU.64 R12, [R1+0x30] ;  /* 0x00003000010c7983 */ /* 0x000ea60000300a00 */
[----:B--2---:R0:W-:Y:S04]  /*637a0*/  STL.64 [R1+0x4960], R12 ;  /* 0x0049600c01007387 */ /* 0x0041e80000100a00 */
[----:B0-----:R-:W2:Y:S01]  /*637b0*/  LDL.LU R12, [R1+0x550] ;  /* 0x00055000010c7983 */ /* 0x001ea20000300800 */
[----:B------:R-:W2:Y:S02]  /*637c0*/  LDL.LU R13, [R1+0x554] ;  /* 0x00055400010d7983 */ /* 0x000ea40000300800 */
[----:B------:R-:W2:Y:S02]  /*637d0*/  LDL.LU R14, [R1+0x558] ;  /* 0x00055800010e7983 */ /* 0x000ea40000300800 */
[----:B------:R-:W2:Y:S01]  /*637e0*/  LDL.LU R15, [R1+0x55c] ;  /* 0x00055c00010f7983 */ /* 0x000ea20000300800 */
[----:B------:R-:W-:Y:S01]  /*637f0*/  STL.64 [R1+0x4928], R22 ;  /* 0x0049281601007387 */ /* 0x000fe20000100a00 */
[----:B---3--:R0:W-:Y:S03]  /*63800*/  STL.64 [R1+0x4920], R20 ;  /* 0x0049201401007387 */ /* 0x0081e60000100a00 */
[----:B0-----:R-:W3:Y:S01]  /*63810*/  LDL.LU R20, [R1+0x670] ;  /* 0x0006700001147983 */ /* 0x001ee20000300800 */
[----:B------:R-:W3:Y:S02]  /*63820*/  LDL.LU R21, [R1+0x674] ;  /* 0x0006740001157983 */ /* 0x000ee40000300800 */
[----:B------:R-:W2:Y:S02]  /*63830*/  LDL.LU R22, [R1+0x678] ;  /* 0x0006780001167983 */ /* 0x000ea40000300800 */
[----:B------:R-:W2:Y:S02]  /*63840*/  LDL.LU R23, [R1+0x67c] ;  /* 0x00067c0001177983 */ /* 0x000ea40000300800 */
[----:B--2---:R-:W-:Y:S01]  /*63850*/  STL.64 [R1+0x4938], R22 ;  /* 0x0049381601007387 */ /* 0x004fe20000100a00 */
[----:B---3--:R0:W-:Y:S03]  /*63860*/  STL.64 [R1+0x4930], R20 ;  /* 0x0049301401007387 */ /* 0x0081e60000100a00 */
[----:B0-----:R-:W2:Y:S01]  /*63870*/  LDL.LU.64 R20, [R1+0xb0] ;  /* 0x0000b00001147983 */ /* 0x001ea20000300a00 */
[----:B------:R-:W-:Y:S03]  /*63880*/  HMMA.16816.F32.BF16 R8, R16, R24, R8 ;  /* 0x000000181008723c */ /* 0x000fe60000041808 */
[----:B--2---:R0:W-:Y:S04]  /*63890*/  STL.64 [R1+0x4948], R20 ;  /* 0x0049481401007387 */ /* 0x0041e80000100a00 */
[----:B0-----:R-:W2:Y:S01]  /*638a0*/  LDL.LU.64 R20, [R1+0xc0] ;  /* 0x0000c00001147983 */ /* 0x001ea20000300a00 */
[----:B------:R-:W-:Y:S01]  /*638b0*/  MOV R28, R24 ;  /* 0x00000018001c7202 */ /* 0x000fe20000000f00 */
[----:B------:R-:W-:-:S02]  /*638c0*/  IMAD.MOV.U32 R29, RZ, RZ, R25 ;  /* 0x000000ffff1d7224 */ /* 0x000fc400078e0019 */
[----:B--2---:R0:W-:Y:S04]  /*638d0*/  STL.64 [R1+0x4958], R20 ;  /* 0x0049581401007387 */ /* 0x0041e80000100a00 */
[----:B0-----:R-:W2:Y:S01]  /*638e0*/  LDL.LU R20, [R1+0x540] ;  /* 0x0005400001147983 */ /* 0x001ea20000300800 */
[----:B------:R-:W2:Y:S02]  /*638f0*/  LDL.LU R21, [R1+0x544] ;  /* 0x0005440001157983 */ /* 0x000ea40000300800 */
[----:B------:R-:W2:Y:S02]  /*63900*/  LDL.LU R22, [R1+0x548] ;  /* 0x0005480001167983 */ /* 0x000ea40000300800 */
[----:B------:R-:W2:Y:S03]  /*63910*/  LDL.LU R23, [R1+0x54c] ;  /* 0x00054c0001177983 */ /* 0x000ea60000300800 */
        /* <DEDUP_REMOVED lines=8> */
[----:B------:R0:W-:Y:S01]  /*639a0*/  STL.64 [R1+0x1f0], R8 ;  /* 0x0001f00801007387 */ /* 0x0001e20000100a00 */
[----:B------:R-:W-:Y:S03]  /*639b0*/  STL.64 [R1+0x1f8], R10 ;  /* 0x0001f80a01007387 */ /* 0x000fe60000100a00 */
[----:B0-----:R-:W3:Y:S01]  /*639c0*/  LDL.LU.64 R8, [R1+0x4978] ;  /* 0x0049780001087983 */ /* 0x001ee20000300a00 */
[----:B------:R-:W2:Y:S02]  /*639d0*/  LDL R3, [R1+0x1f50] ;  /* 0x001f500001037983 */ /* 0x000ea40000100800 */
[----:B------:R0:W-:Y:S02]  /*639e0*/  STL.64 [R1+0x4950], R24 ;  /* 0x0049501801007387 */ /* 0x0001e40000100a00 */
[----:B0-----:R-:W2:Y:S01]  /*639f0*/  LDL.LU R24, [R1+0x690] ;  /* 0x0006900001187983 */ /* 0x001ea20000300800 */
[----:B------:R-:W2:Y:S02]  /*63a00*/  LDL.LU R25, [R1+0x694] ;  /* 0x0006940001197983 */ /* 0x000ea40000300800 */
[----:B------:R-:W2:Y:S02]  /*63a10*/  LDL.LU R26, [R1+0x698] ;  /* 0x00069800011a7983 */ /* 0x000ea40000300800 */
[----:B------:R-:W2:Y:S01]  /*63a20*/  LDL.LU R27, [R1+0x69c] ;  /* 0x00069c00011b7983 */ /* 0x000ea20000300800 */
[C---:B---3--:R-:W-:Y:S11]  /*63a30*/  HMMA.16816.F32.BF16 R4, R16.reuse, R8, R4 ;  /* 0x000000081004723c */ /* 0x048ff60000041804 */
[----:B------:R-:W-:Y:S11]  /*63a40*/  @!UPT UIADD3 URZ, URZ, URZ, URZ ;  /* 0x0000003f3f3ff290 */ /* 0x000ff6000fffe03f */
[----:B------:R-:W-:Y:S01]  /*63a50*/  @!UPT UIADD3 URZ, URZ, URZ, URZ ;  /* 0x0000003f3f3ff290 */ /* 0x000fe2000fffe03f */
[----:B------:R-:W-:Y:S01]  /*63a60*/  STL.64 [R1+0x1e0], R4 ;  /* 0x0001e00401007387 */ /* 0x000fe20000100a00 */
[----:B------:R0:W-:Y:S03]  /*63a70*/  STL.64 [R1+0x1e8], R6 ;  /* 0x0001e80601007387 */ /* 0x0001e60000100a00 */
[----:B0-----:R-:W3:Y:S01]  /*63a80*/  LDL.LU.64 R6, [R1+0x4970] ;  /* 0x0049700001067983 */ /* 0x001ee20000300a00 */
[----:B------:R-:W2:Y:S02]  /*63a90*/  LDL.LU.64 R4, [R1+0x4968] ;  /* 0x0049680001047983 */ /* 0x000ea40000300a00 */
[----:B------:R0:W-:Y:S02]  /*63aa0*/  STL.64 [R1+0x4940], R8 ;  /* 0x0049400801007387 */ /* 0x0001e40000100a00 */
[----:B0-----:R-:W3:Y:S01]  /*63ab0*/  LDL.LU R8, [R1+0x680] ;  /* 0x0006800001087983 */ /* 0x001ee20000300800 */
[----:B------:R-:W3:Y:S01]  /*63ac0*/  LDL.LU R9, [R1+0x684] ;  /* 0x0006840001097983 */ /* 0x000ee20000300800 */
[C---:B--2---:R-:W-:Y:S11]  /*63ad0*/  HMMA.16816.F32.BF16 R12, R16.reuse, R4, R12 ;  /* 0x00000004100c723c */ /* 0x044ff6000004180c */
[----:B------:R-:W-:Y:S11]  /*63ae0*/  @!UPT UIADD3 URZ, URZ, URZ, URZ ;  /* 0x0000003f3f3ff290 */ /* 0x000ff6000fffe03f */
[----:B------:R-:W-:Y:S01]  /*63af0*/  @!UPT UIADD3 URZ, URZ, URZ, URZ ;  /* 0x0000003f3f3ff290 */ /* 0x000fe2000fffe03f */
[----:B------:R0:W-:Y:S01]  /*63b00*/  STL.64 [R1+0x1d0], R12 ;  /* 0x0001d00c01007387 */ /* 0x0001e20000100a00 */
[----:B------:R-:W-:Y:S03]  /*63b10*/  STL.64 [R1+0x1d8], R14 ;  /* 0x0001d80e01007387 */ /* 0x000fe60000100a00 */
[----:B0-----:R-:W2:Y:S01]  /*63b20*/  LDL.LU.64 R12, [R1+0x4960] ;  /* 0x00496000010c7983 */ /* 0x001ea20000300a00 */
[----:B---3--:R-:W-:Y:S02]  /*63b30*/  STL.64 [R1+0x4858], R6 ;  /* 0x0048580601007387 */ /* 0x008fe40000100a00 */
[----:B------:R0:W-:Y:S02]  /*63b40*/  STL.64 [R1+0x4850], R4 ;  /* 0x0048500401007387 */ /* 0x0001e40000100a00 */
[----:B0-----:R-:W3:Y:S01]  /*63b50*/  LDL.LU.64 R4, [R1+0x90] ;  /* 0x0000900001047983 */ /* 0x001ee20000300a00 */
[C---:B--2---:R-:W-:Y:S11]  /*63b60*/  HMMA.16816.F32.BF16 R20, R16.reuse, R12, R20 ;  /* 0x0000000c1014723c */ /* 0x044ff60000041814 */
[----:B------:R-:W-:Y:S11]  /*63b70*/  @!UPT UIADD3 URZ, URZ, URZ, URZ ;  /* 0x0000003f3f3ff290 */ /* 0x000ff6000fffe03f */
[----:B------:R-:W-:Y:S01]  /*63b80*/  @!UPT UIADD3 URZ, URZ, URZ, URZ ;  /* 0x0000003f3f3ff290 */ /* 0x000fe2000fffe03f */
[----:B------:R0:W-:Y:S01]  /*63b90*/  STL.64 [R1+0x1c0], R20 ;  /* 0x0001c01401007387 */ /* 0x0001e20000100a00 */
[----:B------:R-:W-:Y:S03]  /*63ba0*/  STL.64 [R1+0x1c8], R22 ;  /* 0x0001c81601007387 */ /* 0x000fe60000100a00 */
[----:B0-----:R-:W2:Y:S01]  /*63bb0*/  LDL.LU.64 R20, [R1+0x4958] ;  /* 0x0049580001147983 */ /* 0x001ea20000300a00 */
[----:B------:R-:W-:Y:S02]  /*63bc0*/  MOV R10, R2 ;  /* 0x00000002000a7202 */ /* 0x000fe40000000f00 */
[----:B----4-:R-:W-:Y:S01]  /*63bd0*/  MOV R11, R0 ;  /* 0x00000000000b7202 */ /* 0x010fe20000000f00 */
[----:B------:R-:W-:Y:S01]  /*63be0*/  IMAD.MOV.U32 R2, RZ, RZ, R12 ;  /* 0x000000ffff027224 */ /* 0x000fe200078e000c */
[----:B------:R-:W-:Y:S02]  /*63bf0*/  MOV R0, R13 ;  /* 0x0000000d00007202 */ /* 0x000fe40000000f00 */
[----:B------:R-:W0:Y:S04]  /*63c00*/  LDSM.16.M88.4 R12, [R3+0x30000] ;  /* 0x03000000030c783b */ /* 0x000e280000000200 */
[----:B0-----:R-:W-:Y:S01]  /*63c10*/  STL.64 [R1+0x4738], R14 ;  /* 0x0047380e01007387 */ /* 0x001fe20000100a00 */
[----:B------:R0:W-:Y:S03]  /*63c20*/  STL.64 [R1+0x4730], R12 ;  /* 0x0047300c01007387 */ /* 0x0001e60000100a00 */
[----:B0-----:R-:W4:Y:S01]  /*63c30*/  LDL.LU.64 R12, [R1+0xa0] ;  /* 0x0000a000010c7983 */ /* 0x001f220000300a00 */
[C---:B--2---:R-:W-:Y:S01]  /*63c40*/  HMMA.16816.F32.BF16 R24, R16.reuse, R20, R24 ;  /* 0x000000141018723c */ /* 0x044fe20000041818 */
[----:B------:R-:W-:Y:S11]  /*63c50*/  IMAD.MOV.U32 R3, RZ, RZ, R21 ;  /* 0x000000ffff037224 */ /* 0x000ff600078e0015 */
[----:B------:R-:W-:Y:S11]  /*63c60*/  @!UPT UIADD3 URZ, URZ, URZ, URZ ;  /* 0x0000003f3f3ff290 */ /* 0x000ff6000fffe03f */
[----:B------:R0:W-:Y:S01]  /*63c70*/  STL.64 [R1+0x1b0], R24 ;  /* 0x0001b01801007387 */ /* 0x0001e20000100a00 */
[----:B------:R1:W-:Y:S03]  /*63c80*/  STL.64 [R1+0x1b8], R26 ;  /* 0x0001b81a01007387 */ /* 0x0003e60000100a00 */
[----:B0-----:R-:W2:Y:S01]  /*63c90*/  LDL.LU.64 R24, [R1+0x4950] ;  /* 0x0049500001187983 */ /* 0x001ea20000300a00 */
[----:B-1----:R-:W-:Y:S02]  /*63ca0*/  MOV R26, R20 ;  /* 0x00000014001a7202 */ /* 0x002fe40000000f00 */
[----:B------:R-:W2:Y:S02]  /*63cb0*/  LDL.LU.64 R20, [R1+0x4948] ;  /* 0x0049480001147983 */ /* 0x000ea40000300a00 */
[----:B------:R-:W-:Y:S01]  /*63cc0*/  STL [R1+0x4824], R3 ;  /* 0x0048240301007387 */ /* 0x000fe20000100800 */
[----:B------:R-:W-:Y:S01]  /*63cd0*/  STL [R1+0x4820], R26 ;  /* 0x0048201a01007387 */ /* 0x000fe20000100800 */
[C---:B--2---:R-:W-:Y:S01]  /*63ce0*/  HMMA.16816.F32.BF16 R8, R16.reuse, R20, R8 ;  /* 0x000000141008723c */ /* 0x044fe20000041808 */
[----:B------:R-:W-:Y:S11]  /*63cf0*/  MOV R27, R21 ;  /* 0x00000015001b7202 */ /* 0x000ff60000000f00 */
[----:B------:R-:W-:Y:S11]  /*63d00*/  @!UPT UIADD3 URZ, URZ, URZ, URZ ;  /* 0x0000003f3f3ff290 */ /* 0x000ff6000fffe03f */
[----:B------:R0:W-:Y:S01]  /*63d10*/  STL.64 [R1+0x1a0], R8 ;  /* 0x0001a00801007387 */ /* 0x0001e20000100a00 */
[----:B------:R1:W-:Y:S03]  /*63d20*/  STL.64 [R1+0x1a8], R10 ;  /* 0x0001a80a01007387 */ /* 0x0003e60000100a00 */
[----:B0-----:R-:W2:Y:S01]  /*63d30*/  LDL.LU.64 R8, [R1+0x4940] ;  /* 0x0049400001087983 */ /* 0x001ea20000300a00 */
[----:B-1----:R-:W-:Y:S01]  /*63d40*/  MOV R11, R20 ;  /* 0x00000014000b7202 */ /* 0x002fe20000000f00 */
[----:B------:R-:W4:Y:S02]  /*63d50*/  LDL.LU.64 R22, [R1+0x4938] ;  /* 0x0049380001167983 */ /* 0x000f240000300a00 */
[----:B------:R-:W4:Y:S01]  /*63d60*/  LDL.LU.64 R20, [R1+0x4930] ;  /* 0x0049300001147983 */ /* 0x000f220000300a00 */
[----:B------:R-:W-:Y:S01]  /*63d70*/  STL [R1+0x482c], R27 ;  /* 0x00482c1b01007387 */ /* 0x000fe20000100800 */
[----:B------:R-:W-:Y:S01]  /*63d80*/  STL [R1+0x4828], R11 ;  /* 0x0048280b01007387 */ /* 0x000fe20000100800 */
        /* <DEDUP_REMOVED lines=8> */
[----:B------:R-:W-:Y:S02]  /*63e10*/  IMAD.MOV.U32 R26, RZ, RZ, R12 ;  /* 0x000000ffff1a7224 */ /* 0x000fe400078e000c */
[----:B------:R-:W2:Y:S02]  /*63e20*/  LDL.LU.64 R12, [R1+0x80] ;  /* 0x00008000010c7983 */ /* 0x000ea40000300a00 */
[----:B------:R-:W-:Y:S02]  /*63e30*/  STL [R1+0x4834], R10 ;  /* 0x0048340a01007387 */ /* 0x000fe40000100800 */
[----:B------:R-:W-:Y:S01]  /*63e40*/  STL [R1+0x4830], R26 ;  /* 0x0048301a01007387 */ /* 0x000fe20000100800 */
[----:B---3--:R-:W-:Y:S01]  /*63e50*/  MOV R11, R4 ;  /* 0x00000004000b7202 */ /* 0x008fe20000000f00 */
[----:B------:R-:W-:Y:S01]  /*63e60*/  IMAD.MOV.U32 R3, RZ, RZ, R5 ;  /* 0x000000ffff037224 */ /* 0x000fe200078e0005 */
[----:B----4-:R-:W-:Y:S11]  /*63e70*/  HMMA.16816.F32.BF16 R20, R16, R4, R20 ;  /* 0x000000041014723c */ /* 0x010ff60000041814 */
[----:B------:R-:W-:Y:S11]  /*63e80*/  @!UPT UIADD3 URZ, URZ, URZ, URZ ;  /* 0x0000003f3f3ff290 */ /* 0x000ff6000fffe03f */
[----:B------:R-:W-:Y:S01]  /*63e90*/  @!UPT UIADD3 URZ, URZ, URZ, URZ ;  /* 0x0000003f3f3ff290 */ /* 0x000fe2000fffe03f */
[----:B------:R-:W-:Y:S01]  /*63ea0*/  STL.64 [R1+0x180], R20 ;  /* 0x0001801401007387 */ /* 0x000fe20000100a00 */
[----:B------:R0:W-:Y:S03]  /*63eb0*/  STL.64 [R1+0x188], R22 ;  /* 0x0001881601007387 */ /* 0x0001e60000100a00 */
[----:B0-----:R-:W3:Y:S01]  /*63ec0*/  LDL.LU.64 R22, [R1+0x4918] ;  /* 0x0049180001167983 */ /* 0x001ee20000300a00 */
[----:B------:R-:W4:Y:S02]  /*63ed0*/  LDL.LU.64 R20, [R1+0x4910] ;  /* 0x0049100001147983 */ /* 0x000f240000300a00 */
        /* <DEDUP_REMOVED lines=10> */
[----:B--2---:R-:W-:Y:S01]  /*63f80*/  STL.64 [R1+0x4878], R6 ;  /* 0x0048780601007387 */ /* 0x004fe20000100a00 */
[----:B------:R0:W-:Y:S02]  /*63f90*/  STL.64 [R1+0x4870], R4 ;  /* 0x0048700401007387 */ /* 0x0001e40000100a00 */
[----:B0-----:R-:W-:-:S02]  /*63fa0*/  MOV R4, R28 ;  /* 0x0000001c00047202 */ /* 0x001fc40000000f00 */
[----:B------:R-:W-:Y:S01]  /*63fb0*/  MOV R5, R29 ;  /* 0x0000001d00057202 */ /* 0x000fe20000000f00 */
[----:B------:R-:W2:Y:S01]  /*63fc0*/  LDL.LU R28, [R1+0x490c] ;  /* 0x00490c00011c7983 */ /* 0x000ea20000300800 */
[----:B------:R-:W2:Y:S03]  /*63fd0*/  LDL.LU R29, [R1+0x4908] ;  /* 0x00490800011d7983 */ /* 0x000ea60000300800 */
[----:B------:R3:W-:Y:S02]  /*63fe0*/  STL.64 [R1+0x4890], R4 ;  /* 0x0048900401007387 */ /* 0x0007e40000100a00 */
[----:B---3--:R-:W-:Y:S01]  /*63ff0*/  IMAD.MOV.U32 R4, RZ, RZ, R23 ;  /* 0x000000ffff047224 */ /* 0x008fe200078e0017 */
[----:B------:R-:W-:-:S05]  /*64000*/  MOV R5, R22 ;  /* 0x0000001600057202 */ /* 0x000fca0000000f00 */
[----:B------:R0:W-:Y:S04]  /*64010*/  STL.64 [R1+0x48a8], R4 ;  /* 0x0048a80401007387 */ /* 0x0001e80000100a00 */
[----:B0-----:R-:W3:Y:S01]  /*64020*/  LDL.LU R4, [R1+0x650] ;  /* 0x0006500001047983 */ /* 0x001ee20000300800 */
[----:B------:R-:W3:Y:S02]  /*64030*/  LDL.LU R5, [R1+0x654] ;  /* 0x0006540001057983 */ /* 0x000ee40000300800 */
[----:B------:R-:W3:Y:S02]  /*64040*/  LDL.LU R6, [R1+0x658] ;  /* 0x0006580001067983 */ /* 0x000ee40000300800 */
[----:B------:R-:W3:Y:S01]  /*64050*/  LDL.LU R7, [R1+0x65c] ;  /* 0x00065c0001077983 */ /* 0x000ee20000300800 */
[----:B------:R-:W-:Y:S01]  /*64060*/  STL [R1+0x483c], R3 ;  /* 0x00483c0301007387 */ /* 0x000fe20000100800 */
[----:B------:R-:W-:Y:S02]  /*64070*/  STL [R1+0x4838], R11 ;  /* 0x0048380b01007387 */ /* 0x000fe40000100800 */
[----:B------:R0:W-:Y:S01]  /*64080*/  STL.64 [R1+0x4900], R8 ;  /* 0x0049000801007387 */ /* 0x0001e20000100a00 */
[----:B------:R-:W-:Y:S01]  /*64090*/  MOV R26, R12 ;  /* 0x0000000c001a7202 */ /* 0x000fe20000000f00 */
[----:B------:R-:W-:Y:S01]  /*640a0*/  IMAD.MOV.U32 R27, RZ, RZ, R13 ;  /* 0x000000ffff1b7224 */ /* 0x000fe200078e000d */
[----:B0-----:R-:W2:Y:S01]  /*640b0*/  LDL.LU R8, [R1+0x640] ;  /* 0x0006400001087983 */ /* 0x001ea20000300800 */
[----:B------:R-:W2:Y:S02]  /*640c0*/  LDL.LU R9, [R1+0x644] ;  /* 0x0006440001097983 */ /* 0x000ea40000300800 */
[----:B------:R-:W2:Y:S02]  /*640d0*/  LDL.LU R10, [R1+0x648] ;  /* 0x00064800010a7983 */ /* 0x000ea40000300800 */
[----:B------:R-:W2:Y:S01]  /*640e0*/  LDL.LU R11, [R1+0x64c] ;  /* 0x00064c00010b7983 */ /* 0x000ea20000300800 */
[----:B---3--:R-:W-:Y:S11]  /*640f0*/  HMMA.16816.F32.BF16 R4, R16, R12, R4 ;  /* 0x0000000c1004723c */ /* 0x008ff60000041804 */
[----:B------:R-:W-:Y:S11]  /*64100*/  @!UPT UIADD3 URZ, URZ, URZ, URZ ;  /* 0x0000003f3f3ff290 */ /* 0x000ff6000fffe03f */
[----:B------:R-:W-:Y:S01]  /*64110*/  @!UPT UIADD3 URZ, URZ, URZ, URZ ;  /* 0x0000003f3f3ff290 */ /* 0x000fe2000fffe03f */
[----:B------:R-:W-:Y:S01]  /*64120*/  STL.64 [R1+0x170], R4 ;  /* 0x0001700401007387 */ /* 0x000fe20000100a00 */
[----:B------:R-:W-:Y:S02]  /*64130*/  STL.64 [R1+0x178], R6 ;  /* 0x0001780601007387 */ /* 0x000fe40000100a00 */
[----:B------:R-:W3:Y:S02]  /*64140*/  LDL.LU R12, [R1+0x620] ;  /* 0x00062000010c7983 */ /* 0x000ee40000300800 */
[----:B------:R-:W3:Y:S01]  /*64150*/  LDL.LU R13, [R1+0x624] ;  /* 0x00062400010d7983 */ /* 0x000ee20000300800 */
[----:B------:R-:W2:Y:S01]  /*64160*/  LDL.LU R14, [R1+0x628] ;  /* 0x00062800010e7983 */ /* 0x000ea20000300800 */
[----:B------:R-:W2:Y:S03]  /*64170*/  LDL.LU R15, [R1+0x62c] ;  /* 0x00062c00010f7983 */ /* 0x000ea60000300800 */
[----:B--2---:R-:W-:Y:S01]  /*64180*/  STL.64 [R1+0x48e8], R14 ;  /* 0x0048e80e01007387 */ /* 0x004fe20000100a00 */
[----:B---3--:R0:W-:Y:S03]  /*64190*/  STL.64 [R1+0x48e0], R12 ;  /* 0x0048e00c01007387 */ /* 0x0081e60000100a00 */
[----:B0-----:R-:W2:Y:S01]  /*641a0*/  LDL.LU.64 R12, [R1+0x60] ;  /* 0x00006000010c7983 */ /* 0x001ea20000300a00 */
[----:B----4-:R-:W-:-:S02]  /*641b0*/  MOV R4, R21 ;  /* 0x0000001500047202 */ /* 0x010fc40000000f00 */
[----:B------:R-:W-:Y:S01]  /*641c0*/  MOV R5, R20 ;  /* 0x0000001400057202 */ /* 0x000fe20000000f00 */
[----:B--2---:R0:W-:Y:S04]  /*641d0*/  STL.64 [R1+0x48f8], R12 ;  /* 0x0048f80c01007387 */ /* 0x0041e80000100a00 */
[----:B0-----:R-:W2:Y:S01]  /*641e0*/  LDL.LU.64 R12, [R1+0x70] ;  /* 0x00007000010c7983 */ /* 0x001ea20000300a00 */
[----:B------:R-:W3:Y:S01]  /*641f0*/  LDL.LU.64 R20, [R1+0x50] ;  /* 0x0000500001147983 */ /* 0x000ee20000300a00 */
[----:B--2---:R-:W-:Y:S02]  /*64200*/  HMMA.16816.F32.BF16 R8, R16, R12, R8 ;  /* 0x0000000c1008723c */ /* 0x004fe40000041808 */
[----:B---3--:R0:W-:Y:S04]  /*64210*/  STL.64 [R1+0x48f0], R20 ;  /* 0x0048f01401007387 */ /* 0x0081e80000100a00 */
        /* <DEDUP_REMOVED lines=9> */
[----:B------:R-:W-:Y:S01]  /*642b0*/  STL [R1+0x4840], R26 ;  /* 0x0048401a01007387 */ /* 0x000fe20000100800 */
[----:B------:R0:W-:Y:S02]  /*642c0*/  STL.64 [R1+0x160], R8 ;  /* 0x0001600801007387 */ /* 0x0001e40000100a00 */
[----:B------:R1:W-:Y:S01]  /*642d0*/  STL.64 [R1+0x168], R10 ;  /* 0x0001680a01007387 */ /* 0x0003e20000100a00 */
[----:B0-----:R-:W4:Y:S01]  /*642e0*/  LDL.LU.64 R8, [R1+0x4900] ;  /* 0x0049000001087983 */ /* 0x001f220000300a00 */
[----:B-1----:R-:W-:Y:S01]  /*642f0*/  IMAD.MOV.U32 R11, RZ, RZ, R12 ;  /* 0x000000ffff0b7224 */ /* 0x002fe200078e000c */
[----:B------:R-:W-:-:S02]  /*64300*/  MOV R10, R13 ;  /* 0x0000000d000a7202 */ /* 0x000fc40000000f00 */
[----:B------:R-:W2:Y:S03]  /*64310*/  LDL.LU.64 R12, [R1+0x48f8] ;  /* 0x0048f800010c7983 */ /* 0x000ea60000300a00 */
[----:B------:R-:W-:Y:S01]  /*64320*/  STL.64 [R1+0x4888], R10 ;  /* 0x0048880a01007387 */ /* 0x000fe20000100a00 */
[----:B----4-:R0:W-:Y:S04]  /*64330*/  STL.64 [R1+0x4880], R8 ;  /* 0x0048800801007387 */ /* 0x0101e80000100a00 */
[----:B0-----:R-:W4:Y:S01]  /*64340*/  LDL.LU R8, [R1+0x500] ;  /* 0x0005000001087983 */ /* 0x001f220000300800 */
[----:B------:R-:W4:Y:S02]  /*64350*/  LDL.LU R9, [R1+0x504] ;  /* 0x0005040001097983 */ /* 0x000f240000300800 */
[----:B------:R-:W3:Y:S02]  /*64360*/  LDL.LU R10, [R1+0x508] ;  /* 0x00050800010a7983 */ /* 0x000ee40000300800 */
[----:B------:R-:W3:Y:S01]  /*64370*/  LDL.LU R11, [R1+0x50c] ;  /* 0x00050c00010b7983 */ /* 0x000ee20000300800 */
[C---:B--2---:R-:W-:Y:S01]  /*64380*/  HMMA.16816.F32.BF16 R20, R16.reuse, R12, R20 ;  /* 0x0000000c1014723c */ /* 0x044fe20000041814 */
[----:B---3--:R-:W-:Y:S01]  /*64390*/  STL.64 [R1+0x48a0], R10 ;  /* 0x0048a00a01007387 */ /* 0x008fe20000100a00 */
[----:B----4-:R0:W-:Y:S03]  /*643a0*/  STL.64 [R1+0x4898], R8 ;  /* 0x0048980801007387 */ /* 0x0101e60000100a00 */
[----:B0-----:R-:W2:Y:S01]  /*643b0*/  LDL.LU R8, [R1+0x510] ;  /* 0x0005100001087983 */ /* 0x001ea20000300800 */
[----:B------:R-:W2:Y:S02]  /*643c0*/  LDL.LU R9, [R1+0x514] ;  /* 0x0005140001097983 */ /* 0x000ea40000300800 */
[----:B------:R-:W3:Y:S02]  /*643d0*/  LDL.LU R10, [R1+0x518] ;  /* 0x00051800010a7983 */ /* 0x000ee40000300800 */
[----:B------:R-:W3:Y:S01]  /*643e0*/  LDL.LU R11, [R1+0x51c] ;  /* 0x00051c00010b7983 */ /* 0x000ee20000300800 */
[----:B------:R-:W-:Y:S01]  /*643f0*/  MOV R26, R12 ;  /* 0x0000000c001a7202 */ /* 0x000fe20000000f00 */
[----:B------:R-:W-:Y:S01]  /*64400*/  IMAD.MOV.U32 R3, RZ, RZ, R13 ;  /* 0x000000ffff037224 */ /* 0x000fe200078e000d */
[----:B---3--:R-:W-:Y:S01]  /*64410*/  STL.64 [R1+0x48b8], R10 ;  /* 0x0048b80a01007387 */ /* 0x008fe20000100a00 */
[----:B--2---:R0:W-:Y:S03]  /*64420*/  STL.64 [R1+0x48b0], R8 ;  /* 0x0048b00801007387 */ /* 0x0041e60000100a00 */
[----:B0-----:R-:W2:Y:S01]  /*64430*/  LDL.LU R8, [R1+0x520] ;  /* 0x0005200001087983 */ /* 0x001ea20000300800 */
[----:B------:R-:W2:Y:S02]  /*64440*/  LDL.LU R9, [R1+0x524] ;  /* 0x0005240001097983 */ /* 0x000ea40000300800 */
[----:B------:R-:W2:Y:S02]  /*64450*/  LDL.LU R10, [R1+0x528] ;  /* 0x00052800010a7983 */ /* 0x000ea40000300800 */
[----:B------:R-:W2:Y:S01]  /*64460*/  LDL.LU R11, [R1+0x52c] ;  /* 0x00052c00010b7983 */ /* 0x000ea20000300800 */
[----:B------:R0:W-:Y:S01]  /*64470*/  STL.64 [R1+0x150], R20 ;  /* 0x0001501401007387 */ /* 0x0001e20000100a00 */
[----:B------:R-:W-:Y:S03]  /*64480*/  STL.64 [R1+0x158], R22 ;  /* 0x0001581601007387 */ /* 0x000fe60000100a00 */
[----:B0-----:R-:W3:Y:S01]  /*64490*/  LDL.LU.64 R20, [R1+0x48f0] ;  /* 0x0048f00001147983 */ /* 0x001ee20000300a00 */
[----:B------:R-:W3:Y:S02]  /*644a0*/  LDL.LU.64 R14, [R1+0x48e8] ;  /* 0x0048e800010e7983 */ /* 0x000ee40000300a00 */
[----:B------:R-:W3:Y:S02]  /*644b0*/  LDL.LU.64 R12, [R1+0x48e0] ;  /* 0x0048e000010c7983 */ /* 0x000ee40000300a00 */
[C---:B---3--:R-:W-:Y:S11]  /*644c0*/  HMMA.16816.F32.BF16 R12, R16.reuse, R20, R12 ;  /* 0x00000014100c723c */ /* 0x048ff6000004180c */
[----:B------:R-:W-:Y:S11]  /*644d0*/  @!UPT UIADD3 URZ, URZ, URZ, URZ ;  /* 0x0000003f3f3ff290 */ /* 0x000ff6000fffe03f */
[----:B------:R-:W-:Y:S01]  /*644e0*/  @!UPT UIADD3 URZ, URZ, URZ, URZ ;  /* 0x0000003f3f3ff290 */ /* 0x000fe2000fffe03f */
[----:B------:R0:W-:Y:S01]  /*644f0*/  STL.64 [R1+0x140], R12 ;  /* 0x0001400c01007387 */ /* 0x0001e20000100a00 */
[----:B------:R-:W-:Y:S01]  /*64500*/  STL.64 [R1+0x148], R14 ;  /* 0x0001480e01007387 */ /* 0x000fe20000100a00 */
[----:B0-----:R-:W-:Y:S02]  /*64510*/  MOV R13, R20 ;  /* 0x00000014000d7202 */ /* 0x001fe40000000f00 */
[----:B------:R-:W-:Y:S02]  /*64520*/  MOV R12, R21 ;  /* 0x00000015000c7202 */ /* 0x000fe40000000f00 */
[----:B------:R-:W3:Y:S03]  /*64530*/  LDL.LU.64 R20, [R1+0x48d8] ;  /* 0x0048d80001147983 */ /* 0x000ee60000300a00 */
[----:B------:R0:W-:Y:S02]  /*64540*/  STL.64 [R1+0x4848], R12 ;  /* 0x0048480c01007387 */ /* 0x0001e40000100a00 */
[----:B0-----:R-:W4:Y:S01]  /*64550*/  LDL.LU R12, [R1+0x4d0] ;  /* 0x0004d000010c7983 */ /* 0x001f220000300800 */
[----:B------:R-:W4:Y:S01]  /*64560*/  LDL.LU R13, [R1+0x4d4] ;  /* 0x0004d400010d7983 */ /* 0x000f220000300800 */
[----:B---3--:R-:W-:Y:S02]  /*64570*/  HMMA.16816.F32.BF16 R16, R16, R20, R4 ;  /* 0x000000141010723c */ /* 0x008fe40000041804 */
[----:B------:R-:W2:Y:S01]  /*64580*/  LDL.LU.64 R4, [R1+0x48d0] ;  /* 0x0048d00001047983 */ /* 0x000ea20000300a00 */
[----:B------:R-:W2:Y:S02]  /*64590*/  LDL.LU.64 R22, [R1+0x48c8] ;  /* 0x0048c80001167983 */ /* 0x000ea40000300a00 */
[----:B------:R-:W2:Y:S11]  /*645a0*/  LDL.LU.64 R20, [R1+0x48c0] ;  /* 0x0048c00001147983 */ /* 0x000eb60000300a00 */
[----:B------:R-:W-:Y:S07]  /*645b0*/  @!UPT UIADD3 URZ, URZ, URZ, URZ ;  /* 0x0000003f3f3ff290 */ /* 0x000fee000fffe03f */
[----:B------:R-:W-:Y:S01]  /*645c0*/  STL.64 [R1+0x130], R16 ;  /* 0x0001301001007387 */ /* 0x000fe20000100a00 */
[----:B------:R-:W-:Y:S01]  /*645d0*/  STL.64 [R1+0x138], R18 ;  /* 0x0001381201007387 */ /* 0x000fe20000100a00 */
[----:B--2---:R-:W-:Y:S02]  /*645e0*/  HMMA.16816.F32.BF16 R4, R20, R4, R8 ;  /* 0x000000041404723c */ /* 0x004fe40000041808 */
[----:B------:R-:W2:Y:S01]  /*645f0*/  LDL.LU.64 R10, [R1+0x48b8] ;  /* 0x0048b800010a7983 */ /* 0x000ea20000300a00 */
[----:B------:R-:W2:Y:S11]  /*64600*/  LDL.LU.64 R8, [R1+0x48b0] ;  /* 0x0048b00001087983 */ /* 0x000eb60000300a00 */
[----:B------:R-:W-:Y:S09]  /*64610*/  @!UPT UIADD3 URZ, URZ, URZ, URZ ;  /* 0x0000003f3f3ff290 */ /* 0x000ff2000fffe03f */
[----:B------:R0:W-:Y:S04]  /*64620*/  STL.64 [R1+0x120], R4 ;  /* 0x0001200401007387 */ /* 0x0001e80000100a00 */
[----:B0-----:R-:W2:Y:S01]  /*64630*/  LDL.LU.64 R4, [R1+0x48a8] ;  /* 0x0048a80001047983 */ /* 0x001ea20000300a00 */
[----:B------:R-:W-:Y:S01]  /*64640*/  MOV R16, R2 ;  /* 0x0000000200107202 */ /* 0x000fe20000000f00 */
[----:B------:R-:W-:Y:S01]  /*64650*/  IMAD.MOV.U32 R17, RZ, RZ, R0 ;  /* 0x000000ffff117224 */ /* 0x000fe200078e0000 */
[----:B------:R-:W-:Y:S02]  /*64660*/  MOV R2, R6 ;  /* 0x0000000600027202 */ /* 0x000fe40000000f00 */
[----:B------:R-:W-:-:S05]  /*64670*/  MOV R0, R7 ;  /* 0x0000000700007202 */ /* 0x000fca0000000f00 */
[----:B------:R-:W-:Y:S01]  /*64680*/  STL [R1+0x449c], R0 ;  /* 0x00449c0001007387 */ /* 0x000fe20000100800 */
[----:B------:R-:W-:Y:S01]  /*64690*/  STL [R1+0x4498], R2 ;  /* 0x0044980201007387 */ /* 0x000fe20000100800 */
[C---:B--2---:R-:W-:Y:S02]  /*646a0*/  HMMA.16816.F32.BF16 R4, R20.reuse, R4, R8 ;  /* 0x000000041404723c */ /* 0x044fe40000041808 */
[----:B------:R-:W2:Y:S01]  /*646b0*/  LDL.LU.64 R10, [R1+0x48a0] ;  /* 0x0048a000010a7983 */ /* 0x000ea20000300a00 */
[----:B------:R-:W2:Y:S11]  /*646c0*/  LDL.LU.64 R8, [R1+0x4898] ;  /* 0x0048980001087983 */ /* 0x000eb60000300a00 */
[----:B------:R-:W-:Y:S09]  /*646d0*/  @!UPT UIADD3 URZ, URZ, URZ, URZ ;  /* 0x0000003f3f3ff290 */ /* 0x000ff2000fffe03f */
[----:B------:R0:W-:Y:S01]  /*646e0*/  STL.64 [R1+0x110], R4 ;  /* 0x0001100401007387 */ /* 0x0001e20000100a00 */
[----:B------:R2:W-:Y:S03]  /*646f0*/  STL.64 [R1+0x118], R6 ;  /* 0x0001180601007387 */ /* 0x0005e60000100a00 */
[----:B0-----:R-:W2:Y:S02]  /*64700*/  LDL.LU.64 R4, [R1+0x4890] ;  /* 0x0048900001047983 */ /* 0x001ea40000300a00 */
[C---:B--2---:R-:W-:Y:S02]  /*64710*/  HMMA.16816.F32.BF16 R4, R20.reuse, R4, R8 ;  /* 0x000000041404723c */ /* 0x044fe40000041808 */
[----:B------:R-:W2:Y:S01]  /*64720*/  LDL.LU.64 R10, [R1+0x4888] ;  /* 0x00488800010a7983 */ /* 0x000ea20000300a00 */
[----:B------:R-:W3:Y:S11]  /*64730*/  LDL.LU.64 R8, [R1+0x4880] ;  /* 0x0048800001087983 */ /* 0x000ef60000300a00 */
[----:B------:R-:W-:Y:S09]  /*64740*/  @!UPT UIADD3 URZ, URZ, URZ, URZ ;  /* 0x0000003f3f3ff290 */ /* 0x000ff2000fffe03f */
        /* <DEDUP_REMOVED lines=11> */
[----:B------:R-:W-:Y:S01]  /*64800*/  IMAD.MOV.U32 R14, RZ, RZ, R29 ;  /* 0x000000ffff0e7224 */ /* 0x000fe200078e001d */
[----:B------:R-:W-:Y:S01]  /*64810*/  MOV R15, R28 ;  /* 0x0000001c000f7202 */ /* 0x000fe20000000f00 */
[C---:B---3--:R-:W-:Y:S11]  /*64820*/  HMMA.16816.F32.BF16 R4, R20.reuse, R8, R4 ;  /* 0x000000081404723c */ /* 0x048ff60000041804 */
[----:B------:R-:W-:Y:S11]  /*64830*/  @!UPT UIADD3 URZ, URZ, URZ, URZ ;  /* 0x0000003f3f3ff290 */ /* 0x000ff6000fffe03f */
[----:B------:R-:W-:Y:S01]  /*64840*/  @!UPT UIADD3 URZ, URZ, URZ, URZ ;  /* 0x0000003f3f3ff290 */ /* 0x000fe2000fffe03f */
[----:B------:R0:W-:Y:S01]  /*64850*/  STL.64 [R1+0xe0], R4 ;  /* 0x0000e00401007387 */ /* 0x0001e20000100a00 */
[----:B------:R-:W-:Y:S01]  /*64860*/  IMAD.MOV.U32 R29, RZ, RZ, R6 ;  /* 0x000000ffff1d7224 */ /* 0x000fe200078e0006 */
[----:B------:R-:W-:Y:S02]  /*64870*/  MOV R28, R7 ;  /* 0x00000007001c7202 */ /* 0x000fe40000000f00 */
[----:B------:R-:W2:Y:S04]  /*64880*/  LDL.LU.64 R6, [R1+0x4858] ;  /* 0x0048580001067983 */ /* 0x000ea80000300a00 */
[----:B0-----:R-:W4:Y:S01]  /*64890*/  LDL.LU.64 R4, [R1+0x4850] ;  /* 0x0048500001047983 */ /* 0x001f220000300a00 */
[----:B------:R-:W-:Y:S02]  /*648a0*/  STL [R1+0x44a4], R28 ;  /* 0x0044a41c01007387 */ /* 0x000fe40000100800 */
[----:B------:R0:W-:Y:S02]  /*648b0*/  STL [R1+0x44a0], R29 ;  /* 0x0044a01d01007387 */ /* 0x0001e40000100800 */
[----:B0-----:R-:W3:Y:S01]  /*648c0*/  LDL R29, [R1+0x1f50] ;  /* 0x001f5000011d7983 */ /* 0x001ee20000100800 */
[C---:B----4-:R-:W-:Y:S11]  /*648d0*/  HMMA.16816.F32.BF16 R12, R20.reuse, R4, R12 ;  /* 0x00000004140c723c */ /* 0x050ff6000004180c */
[----:B------:R-:W-:Y:S11]  /*648e0*/  @!UPT UIADD3 URZ, URZ, URZ, URZ ;  /* 0x0000003f3f3ff290 */ /* 0x000ff6000fffe03f */
[----:B------:R-:W-:Y:S01]  /*648f0*/  @!UPT UIADD3 URZ, URZ, URZ, URZ ;  /* 0x0000003f3f3ff290 */ /* 0x000fe2000fffe03f */
[----:B------:R0:W-:Y:S01]  /*64900*/  STL.64 [R1+0xd0], R12 ;  /* 0x0000d00c01007387 */ /* 0x0001e20000100a00 */
[----:B------:R-:W-:Y:S03]  /*64910*/  STL.64 [R1+0xd8], R14 ;  /* 0x0000d80e01007387 */ /* 0x000fe60000100a00 */
[----:B0-----:R-:W4:Y:S01]  /*64920*/  LDL.LU.64 R12, [R1+0x4848] ;  /* 0x00484800010c7983 */ /* 0x001f220000300a00 */
[----:B--2---:R0:W-:Y:S02]  /*64930*/  STL.64 [R1+0x4728], R6 ;  /* 0x0047280601007387 */ /* 0x0041e40000100a00 */
[----:B------:R-:W2:Y:S02]  /*64940*/  LDL.LU R4, [R1+0x490] ;  /* 0x0004900001047983 */ /* 0x000ea40000300800 */
[----:B------:R-:W2:Y:S01]  /*64950*/  LDL.LU R5, [R1+0x494] ;  /* 0x0004940001057983 */ /* 0x000ea20000300800 */
[----:B0-----:R-:W2:Y:S01]  /*64960*/  LDL.LU R6, [R1+0x498] ;  /* 0x0004980001067983 */ /* 0x001ea20000300800 */
[----:B------:R-:W2:Y:S02]  /*64970*/  LDL.LU R7, [R1+0x49c] ;  /* 0x00049c0001077983 */ /* 0x000ea40000300800 */
[----:B--2---:R-:W-:Y:S11]  /*64980*/  HMMA.16816.F32.BF16 R16, R20, R16, R4 ;  /* 0x000000101410723c */ /* 0x004ff60000041804 */
[----:B------:R-:W-:Y:S11]  /*64990*/  @!UPT UIADD3 URZ, URZ, URZ, URZ ;  /* 0x0000003f3f3ff290 */ /* 0x000ff6000fffe03f */
[----:B------:R-:W-:Y:S02]  /*649a0*/  @!UPT UIADD3 URZ, URZ, URZ, URZ ;  /* 0x0000003f3f3ff290 */ /* 0x000fe4000fffe03f */
[----:B------:R-:W-:Y:S01]  /*649b0*/  MOV R25, R16 ;  /* 0x0000001000197202 */ /* 0x000fe20000000f00 */
[----:B------:R-:W-:Y:S02]  /*649c0*/  IMAD.MOV.U32 R24, RZ, RZ, R17 ;  /* 0x000000ffff187224 */ /* 0x000fe400078e0011 */
[----:B----4-:R-:W-:Y:S01]  /*649d0*/  IMAD.MOV.U32 R16, RZ, RZ, R13 ;  /* 0x000000ffff107224 */ /* 0x010fe200078e000d */
[----:B------:R-:W-:-:S05]  /*649e0*/  MOV R17, R12 ;  /* 0x0000000c00117202 */ /* 0x000fca0000000f00 */
[----:B------:R0:W-:Y:S01]  /*649f0*/  STL.64 [R1+0x4750], R16 ;  /* 0x0047501001007387 */ /* 0x0001e20000100a00 */
[----:B------:R-:W2:Y:S02]  /*64a00*/  LDL.LU R12, [R1+0x2c0] ;  /* 0x0002c000010c7983 */ /* 0x000ea40000300800 */
[----:B------:R-:W2:Y:S02]  /*64a10*/  LDL.LU R13, [R1+0x2c4] ;  /* 0x0002c400010d7983 */ /* 0x000ea40000300800 */
[----:B------:R-:W4:Y:S01]  /*64a20*/  LDL.LU R14, [R1+0x2c8] ;  /* 0x0002c800010e7983 */ /* 0x000f220000300800 */
[----:B------:R-:W4:Y:S01]  /*64a30*/  LDL.LU R15, [R1+0x2cc] ;  /* 0x0002cc00010f7983 */ /* 0x000f220000300800 */
[----:B0-----:R-:W-:Y:S01]  /*64a40*/  MOV R16, R26 ;  /* 0x0000001a00107202 */ /* 0x001fe20000000f00 */
[----:B------:R-:W-:Y:S02]  /*64a50*/  IMAD.MOV.U32 R17, RZ, RZ, R3 ;  /* 0x000000ffff117224 */ /* 0x000fe400078e0003 */
[----:B------:R-:W3:Y:S01]  /*64a60*/  LDL.LU R26, [R1+0x4840] ;  /* 0x00484000011a7983 */ /* 0x000ee20000300800 */
[----:B------:R-:W3:Y:S03]  /*64a70*/  LDL.LU R3, [R1+0x483c] ;  /* 0x00483c0001037983 */ /* 0x000ee60000300800 */
[----:B------:R-:W-:Y:S04]  /*64a80*/  STL.64 [R1+0x4768], R16 ;  /* 0x0047681001007387 */ /* 0x000fe80000100a00 */
[----:B----4-:R-:W-:Y:S01]  /*64a90*/  STL.64 [R1+0x4748], R14 ;  /* 0x0047480e01007387 */ /* 0x010fe20000100a00 */
[----:B--2---:R0:W-:Y:S03]  /*64aa0*/  STL.64 [R1+0x4740], R12 ;  /* 0x0047400c01007387 */ /* 0x0041e60000100a00 */
[----:B0-----:R-:W2:Y:S01]  /*64ab0*/  LDL.LU R12, [R1+0x440] ;  /* 0x00044000010c7983 */ /* 0x001ea20000300800 */
[----:B------:R-:W2:Y:S02]  /*64ac0*/  LDL.LU R13, [R1+0x444] ;  /* 0x00044400010d7983 */ /* 0x000ea40000300800 */
[----:B------:R-:W4:Y:S02]  /*64ad0*/  LDL.LU R14, [R1+0x448] ;  /* 0x00044800010e7983 */ /* 0x000f240000300800 */
[----:B------:R-:W4:Y:S01]  /*64ae0*/  LDL.LU R15, [R1+0x44c] ;  /* 0x00044c00010f7983 */ /* 0x000f220000300800 */
[----:B------:R-:W-:-:S02]  /*64af0*/  MOV R16, R11 ;  /* 0x0000000b00107202 */ /* 0x000fc40000000f00 */
[----:B------:R-:W-:Y:S01]  /*64b00*/  MOV R17, R10 ;  /* 0x0000000a00117202 */ /* 0x000fe20000000f00 */
[----:B------:R-:W2:Y:S01]  /*64b10*/  LDL.LU R11, [R1+0x4838] ;  /* 0x00483800010b7983 */ /* 0x000ea20000300800 */
[----:B------:R-:W2:Y:S03]  /*64b20*/  LDL.LU R10, [R1+0x4834] ;  /* 0x00483400010a7983 */ /* 0x000ea60000300800 */
[----:B------:R3:W-:Y:S02]  /*64b30*/  STL.64 [R1+0x4780], R16 ;  /* 0x0047801001007387 */ /* 0x0007e40000100a00 */
[----:B---3--:R-:W-:Y:S01]  /*64b40*/  IMAD.MOV.U32 R16, RZ, RZ, R26 ;  /* 0x000000ffff107224 */ /* 0x008fe200078e001a */
[----:B------:R-:W-:Y:S01]  /*64b50*/  MOV R17, R27 ;  /* 0x0000001b00117202 */ /* 0x000fe20000000f00 */
        /* <DEDUP_REMOVED lines=9> */
[----:B------:R-:W-:Y:S01]  /*64bf0*/  MOV R16, R11 ;  /* 0x0000000b00107202 */ /* 0x000fe20000000f00 */
[----:B------:R-:W-:Y:S01]  /*64c00*/  IMAD.MOV.U32 R17, RZ, RZ, R3 ;  /* 0x000000ffff117224 */ /* 0x000fe200078e0003 */
        /* <DEDUP_REMOVED lines=9> */
[----:B---3--:R-:W-:-:S02]  /*64ca0*/  MOV R16, R26 ;  /* 0x0000001a00107202 */ /* 0x008fc40000000f00 */
        /* <DEDUP_REMOVED lines=9> */
[----:B------:R-:W4:Y:S02]  /*64d40*/  LDL.LU R15, [R1+0x47c] ;  /* 0x00047c00010f7983 */ /* 0x000f240000300800 */
[----:B------:R-:W-:Y:S01]  /*64d50*/  IMAD.MOV.U32 R16, RZ, RZ, R11 ;  /* 0x000000ffff107224 */ /* 0x000fe200078e000b */
[----:B------:R-:W-:Y:S01]  /*64d60*/  MOV R17, R27 ;  /* 0x0000001b00117202 */ /* 0x000fe20000000f00 */
[----:B------:R-:W2:Y:S01]  /*64d70*/  LDL.LU R11, [R1+0x4818] ;  /* 0x00481800010b7983 */ /* 0x000ea20000300800 */
[----:B------:R-:W2:Y:S03]  /*64d80*/  LDL.LU R27, [R1+0x4814] ;  /* 0x00481400011b7983 */ /* 0x000ea60000300800 */
[----:B------:R3:W-:Y:S02]  /*64d90*/  STL.64 [R1+0x47e0], R16 ;  /* 0x0047e01001007387 */ /* 0x0007e40000100a00 */
[----:B---3--:R-:W-:Y:S01]  /*64da0*/  MOV R16, R26 ;  /* 0x0000001a00107202 */ /* 0x008fe20000000f00 */
[----:B------:R-:W-:Y:S01]  /*64db0*/  IMAD.MOV.U32 R17, RZ, RZ, R3 ;  /* 0x000000ffff117224 */ /* 0x000fe200078e0003 */
[----:B------:R-:W3:Y:S01]  /*64dc0*/  LDL.LU R26, [R1+0x4810] ;  /* 0x00481000011a7983 */ /* 0x000ee20000300800 */
[----:B------:R-:W3:Y:S03]  /*64dd0*/  LDL.LU R3, [R1+0x480c] ;  /* 0x00480c0001037983 */ /* 0x000ee60000300800 */
[----:B----4-:R-:W-:Y:S01]  /*64de0*/  STL.64 [R1+0x47a8], R14 ;  /* 0x0047a80e01007387 */ /* 0x010fe20000100a00 */
[----:B--2---:R0:W-:Y:S03]  /*64df0*/  STL.64 [R1+0x47a0], R12 ;  /* 0x0047a00c01007387 */ /* 0x0041e60000100a00 */
[----:B0-----:R-:W2:Y:S01]  /*64e00*/  LDL.LU R12, [R1+0x480] ;  /* 0x00048000010c7983 */ /* 0x001ea20000300800 */
[----:B------:R-:W2:Y:S01]  /*64e10*/  LDL.LU R13, [R1+0x484] ;  /* 0x00048400010d7983 */ /* 0x000ea20000300800 */
[----:B------:R-:W-:-:S02]  /*64e20*/  MOV R14, R27 ;  /* 0x0000001b000e7202 */ /* 0x000fc40000000f00 */
[----:B------:R-:W4:Y:S01]  /*64e30*/  LDL.LU R27, [R1+0x4808] ;  /* 0x00480800011b7983 */ /* 0x000f220000300800 */
[----:B---3--:R-:W-:-:S03]  /*64e40*/  MOV R15, R26 ;  /* 0x0000001a000f7202 */ /* 0x008fc60000000f00 */
[----:B------:R-:W3:Y:S02]  /*64e50*/  LDL.LU R26, [R1+0x4804] ;  /* 0x00480400011a7983 */ /* 0x000ee40000300800 */
[----:B------:R-:W-:Y:S02]  /*64e60*/  STL.64 [R1+0x47c0], R14 ;  /* 0x0047c00e01007387 */ /* 0x000fe40000100a00 */
        /* <DEDUP_REMOVED lines=9> */
[----:B---3--:R-:W-:Y:S01]  /*64f00*/  IMAD.MOV.U32 R14, RZ, RZ, R26 ;  /* 0x000000ffff0e7224 */ /* 0x008fe200078e001a */
[----:B----4-:R-:W-:Y:S01]  /*64f10*/  MOV R15, R27 ;  /* 0x0000001b000f7202 */ /* 0x010fe20000000f00 */
[----:B------:R-:W3:Y:S01]  /*64f20*/  LDL.LU R26, [R1+0x4800] ;  /* 0x00480000011a7983 */ /* 0x000ee20000300800 */
[----:B------:R-:W3:Y:S03]  /*64f30*/  LDL.LU R27, [R1+0x47fc] ;  /* 0x0047fc00011b7983 */ /* 0x000ee60000300800 */
[----:B------:R-:W-:Y:S04]  /*64f40*/  STL.64 [R1+0x47f0], R14 ;  /* 0x0047f00e01007387 */ /* 0x000fe80000100a00 */
[----:B--2---:R0:W-:Y:S04]  /*64f50*/  STL.64 [R1+0x47e8], R12 ;  /* 0x0047e80c01007387 */ /* 0x0041e80000100a00 */
[----:B0-----:R-:W2:Y:S01]  /*64f60*/  LDL.LU R12, [R1+0x4c0] ;  /* 0x0004c000010c7983 */ /* 0x001ea20000300800 */
[----:B------:R-:W2:Y:S02]  /*64f70*/  LDL.LU R13, [R1+0x4c4] ;  /* 0x0004c400010d7983 */ /* 0x000ea40000300800 */
[----:B------:R-:W2:Y:S02]  /*64f80*/  LDL.LU R14, [R1+0x4c8] ;  /* 0x0004c800010e7983 */ /* 0x000ea40000300800 */
[----:B------:R-:W2:Y:S01]  /*64f90*/  LDL.LU R15, [R1+0x4cc] ;  /* 0x0004cc00010f7983 */ /* 0x000ea20000300800 */
[----:B---3--:R-:W-:Y:S01]  /*64fa0*/  STL.64 [R1+0x4708], R26 ;  /* 0x0047081a01007387 */ /* 0x008fe20000100a00 */
[----:B------:R0:W-:Y:S03]  /*64fb0*/  STL.64 [R1+0x4700], R24 ;  /* 0x0047001801007387 */ /* 0x0001e60000100a00 */
[----:B0-----:R-:W3:Y:S01]  /*64fc0*/  LDL.LU R24, [R1+0x290] ;  /* 0x0002900001187983 */ /* 0x001ee20000300800 */
[----:B------:R-:W-:-:S02]  /*64fd0*/  MOV R25, R3 ;  /* 0x0000000300197202 */ /* 0x000fc40000000f00 */
[----:B------:R-:W4:Y:S02]  /*64fe0*/  LDL.LU R3, [R1+0x47f8] ;  /* 0x0047f80001037983 */ /* 0x000f240000300800 */
[----:B------:R-:W2:Y:S01]  /*64ff0*/  LDL.LU R26, [R1+0x298] ;  /* 0x00029800011a7983 */ /* 0x000ea20000300800 */
[----:B------:R-:W2:Y:S01]  /*65000*/  LDL.LU R27, [R1+0x29c] ;  /* 0x00029c00011b7983 */ /* 0x000ea20000300800 */
[----:B------:R-:W3:Y:S02]  /*65010*/  LDL.LU R4, [R1+0x2b0] ;  /* 0x0002b00001047983 */ /* 0x000ee40000300800 */
[----:B------:R-:W4:Y:S02]  /*65020*/  LDL.LU R5, [R1+0x2b4] ;  /* 0x0002b40001057983 */ /* 0x000f240000300800 */
[----:B------:R-:W4:Y:S01]  /*65030*/  LDL.LU R6, [R1+0x2b8] ;  /* 0x0002b80001067983 */ /* 0x000f220000300800 */
[----:B------:R-:W-:Y:S02]  /*65040*/  MOV R9, R18 ;  /* 0x0000001200097202 */ /* 0x000fe40000000f00 */
[----:B------:R-:W-:Y:S01]  /*65050*/  MOV R8, R19 ;  /* 0x0000001300087202 */ /* 0x000fe20000000f00 */
[----:B--2---:R0:W-:Y:S01]  /*65060*/  STL.64 [R1+0x4718], R26 ;  /* 0x0047181a01007387 */ /* 0x0041e20000100a00 */
[----:B---3--:R-:W-:Y:S03]  /*65070*/  STL.64 [R1+0x4710], R24 ;  /* 0x0047101801007387 */ /* 0x008fe60000100a00 */
[----:B0-----:R-:W2:Y:S01]  /*65080*/  LDL.64 R26, [R1+0x18] ;  /* 0x00001800011a7983 */ /* 0x001ea20000100a00 */
[C---:B------:R-:W-:Y:S03]  /*65090*/  HMMA.16816.F32.BF16 R16, R20.reuse, R16, R12 ;  /* 0x000000101410723c */ /* 0x040fe6000004180c */
[----:B--2---:R0:W-:Y:S04]  /*650a0*/  STL.64 [R1+0x4720], R26 ;  /* 0x0047201a01007387 */ /* 0x0041e80000100a00 */
[----:B0-----:R-:W2:Y:S01]  /*650b0*/  LDL.64 R26, [R1+0x28] ;  /* 0x00002800011a7983 */ /* 0x001ea20000100a00 */
[----:B------:R-:W-:Y:S02]  /*650c0*/  STL [R1+0x4344], R8 ;  /* 0x0043440801007387 */ /* 0x000fe40000100800 */
[----:B------:R-:W-:Y:S02]  /*650d0*/  STL [R1+0x4340], R9 ;  /* 0x0043400901007387 */ /* 0x000fe40000100800 */
[----:B------:R-:W3:Y:S01]  /*650e0*/  LDL.LU.64 R14, [R1+0x47f0] ;  /* 0x0047f000010e7983 */ /* 0x000ee20000300a00 */
[----:B------:R-:W3:Y:S10]  /*650f0*/  LDL.LU.64 R12, [R1+0x47e8] ;  /* 0x0047e800010c7983 */ /* 0x000ef40000300a00 */
[----:B------:R0:W-:Y:S02]  /*65100*/  STL.64 [R1+0x4c0], R16 ;  /* 0x0004c01001007387 */ /* 0x0001e40000100a00 */
[----:B------:R3:W-:Y:S01]  /*65110*/  STL.64 [R1+0x4c8], R18 ;  /* 0x0004c81201007387 */ /* 0x0007e20000100a00 */
[----:B0-----:R-:W3:Y:S02]  /*65120*/  LDL.LU.64 R16, [R1+0x47e0] ;  /* 0x0047e00001107983 */ /* 0x001ee40000300a00 */
[----:B---3--:R-:W-:Y:S02]  /*65130*/  HMMA.16816.F32.BF16 R16, R20, R16, R12 ;  /* 0x000000101410723c */ /* 0x008fe4000004180c */
[----:B------:R-:W3:Y:S01]  /*65140*/  LDL.LU.64 R14, [R1+0x47d8] ;  /* 0x0047d800010e7983 */ /* 0x000ee20000300a00 */
[----:B------:R-:W3:Y:S11]  /*65150*/  LDL.LU.64 R12, [R1+0x47d0] ;  /* 0x0047d000010c7983 */ /* 0x000ef60000300a00 */
[----:B------:R-:W-:Y:S09]  /*65160*/  @!UPT UIADD3 URZ, URZ, URZ, URZ ;  /* 0x0000003f3f3ff290 */ /* 0x000ff2000fffe03f */
[----:B------:R0:W-:Y:S01]  /*65170*/  STL.64 [R1+0x4b0], R16 ;  /* 0x0004b01001007387 */ /* 0x0001e20000100a00 */
[----:B------:R3:W-:Y:S03]  /*65180*/  STL [R1+0x4b8], R18 ;  /* 0x0004b81201007387 */ /* 0x0007e60000100800 */
[----:B0-----:R-:W3:Y:S01]  /*65190*/  LDL.LU.64 R16, [R1+0x47c8] ;  /* 0x0047c80001107983 */ /* 0x001ee20000300a00 */
[----:B----4-:R-:W-:Y:S01]  /*651a0*/  IMAD.MOV.U32 R7, RZ, RZ, R3 ;  /* 0x000000ffff077224 */ /* 0x010fe200078e0003 */
[----:B------:R-:W-:-:S05]  /*651b0*/  MOV R3, R19 ;  /* 0x0000001300037202 */ /* 0x000fca0000000f00 */
[----:B------:R-:W-:Y:S01]  /*651c0*/  STL [R1+0x44a8], R3 ;  /* 0x0044a80301007387 */ /* 0x000fe20000100800 */
[C---:B---3--:R-:W-:Y:S03]  /*651d0*/  HMMA.16816.F32.BF16 R16, R20.reuse, R16, R12 ;  /* 0x000000101410723c */ /* 0x048fe6000004180c */
[----:B------:R-:W3:Y:S01]  /*651e0*/  LDL.LU.64 R14, [R1+0x47c0] ;  /* 0x0047c000010e7983 */ /* 0x000ee20000300a00 */
[----:B------:R-:W3:Y:S11]  /*651f0*/  LDL.LU.64 R12, [R1+0x47b8] ;  /* 0x0047b800010c7983 */ /* 0x000ef60000300a00 */
[----:B------:R-:W-:Y:S08]  /*65200*/  @!UPT UIADD3 URZ, URZ, URZ, URZ ;  /* 0x0000003f3f3ff290 */ /* 0x000ff0000fffe03f */
        /* <DEDUP_REMOVED lines=35> */
[----:B------:R-:W-:Y:S01]  /*65440*/  STL.64 [R1+0x440], R16 ;  /* 0x0004401001007387 */ /* 0x000fe20000100a00 */
[----:B------:R-:W-:Y:S02]  /*65450*/  STL.64 [R1+0x448], R18 ;  /* 0x0004481201007387 */ /* 0x000fe40000100a00 */
[----:B------:R-:W0:Y:S02]  /*65460*/  LDSM.16.M88.4 R16, [R29+0x31000] ;  /* 0x031000001d10783b */ /* 0x000e240000000200 */
[----:B0-----:R-:W-:Y:S02]  /*65470*/  STL.64 [R1+0x4628], R18 ;  /* 0x0046281201007387 */ /* 0x001fe40000100a00 */
[----:B------:R0:W-:Y:S02]  /*65480*/  STL.64 [R1+0x4620], R16 ;  /* 0x0046201001007387 */ /* 0x0001e40000100a00 */
[----:B0-----:R-:W3:Y:S01]  /*65490*/  LDL.LU.64 R16, [R1+0x40] ;  /* 0x0000400001107983 */ /* 0x001ee20000300a00 */
[----:B------:R-:W4:Y:S01]  /*654a0*/  LDL.64 R18, [R1+0x48] ;  /* 0x0000480001127983 */ /* 0x000f220000100a00 */
[----:B---3--:R-:W-:Y:S02]  /*654b0*/  HMMA.16816.F32.BF16 R20, R20, R16, R12 ;  /* 0x000000101414723c */ /* 0x008fe4000004180c */
[----:B------:R-:W3:Y:S01]  /*654c0*/  LDL.LU.64 R14, [R1+0x4738] ;  /* 0x00473800010e7983 */ /* 0x000ee20000300a00 */
[----:B------:R-:W3:Y:S02]  /*654d0*/  LDL.LU.64 R12, [R1+0x4730] ;  /* 0x00473000010c7983 */ /* 0x000ee40000300a00 */
[----:B--2---:R-:W-:Y:S11]  /*654e0*/  IMAD.MOV.U32 R3, RZ, RZ, R27 ;  /* 0x000000ffff037224 */ /* 0x004ff600078e001b */
[----:B------:R-:W-:Y:S07]  /*654f0*/  @!UPT UIADD3 URZ, URZ, URZ, URZ ;  /* 0x0000003f3f3ff290 */ /* 0x000fee000fffe03f */
[----:B------:R0:W-:Y:S01]  /*65500*/  STL.64 [R1+0x2c0], R20 ;  /* 0x0002c01401007387 */ /* 0x0001e20000100a00 */
[----:B------:R1:W-:Y:S03]  /*65510*/  STL.64 [R1+0x2c8], R22 ;  /* 0x0002c81601007387 */ /* 0x0003e60000100a00 */
[----:B0-----:R-:W2:Y:S01]  /*65520*/  LDL.LU R20, [R1+0x280] ;  /* 0x0002800001147983 */ /* 0x001ea20000300800 */
[----:B------:R-:W2:Y:S02]  /*65530*/  LDL.LU R21, [R1+0x284] ;  /* 0x0002840001157983 */ /* 0x000ea40000300800 */
[----:B-1----:R-:W2:Y:S02]  /*65540*/  LDL.LU R22, [R1+0x288] ;  /* 0x0002880001167983 */ /* 0x002ea40000300800 */
[----:B------:R-:W2:Y:S01]  /*65550*/  LDL.LU R23, [R1+0x28c] ;  /* 0x00028c0001177983 */ /* 0x000ea20000300800 */
[----:B----4-:R0:W-:Y:S01]  /*65560*/  STL.64 [R1+0x4638], R18 ;  /* 0x0046381201007387 */ /* 0x0101e20000100a00 */
[----:B------:R-:W4:Y:S02]  /*65570*/  LDL.LU R16, [R1+0x2a0] ;  /* 0x0002a00001107983 */ /* 0x000f240000300800 */
[----:B------:R-:W4:Y:S01]  /*65580*/  LDL.LU R17, [R1+0x2a4] ;  /* 0x0002a40001117983 */ /* 0x000f220000300800 */
[----:B0-----:R-:W4:Y:S01]  /*65590*/  LDL.LU R18, [R1+0x2a8] ;  /* 0x0002a80001127983 */ /* 0x001f220000300800 */
[----:B------:R-:W4:Y:S01]  /*655a0*/  LDL.LU R19, [R1+0x2ac] ;  /* 0x0002ac0001137983 */ /* 0x000f220000300800 */
[C---:B---3--:R-:W-:Y:S11]  /*655b0*/  HMMA.16816.F32.BF16 R4, R12.reuse, R26, R4 ;  /* 0x0000001a0c04723c */ /* 0x048ff60000041804 */
[----:B------:R-:W-:Y:S11]  /*655c0*/  @!UPT UIADD3 URZ, URZ, URZ, URZ ;  /* 0x0000003f3f3ff290 */ /* 0x000ff6000fffe03f */
[----:B------:R-:W-:Y:S01]  /*655d0*/  @!UPT UIADD3 URZ, URZ, URZ, URZ ;  /* 0x0000003f3f3ff290 */ /* 0x000fe2000fffe03f */
[----:B------:R0:W-:Y:S01]  /*655e0*/  STL.64 [R1+0x2b0], R4 ;  /* 0x0002b00401007387 */ /* 0x0001e20000100a00 */
[----:B------:R1:W-:Y:S01]  /*655f0*/  STL.64 [R1+0x2b8], R6 ;  /* 0x0002b80601007387 */ /* 0x0003e20000100a00 */
[----:B0-----:R-:W-:Y:S02]  /*65600*/  MOV R4, R26 ;  /* 0x0000001a00047202 */ /* 0x001fe40000000f00 */
[----:B-1----:R-:W3:Y:S01]  /*65610*/  LDL.LU.64 R6, [R1+0x4728] ;  /* 0x0047280001067983 */ /* 0x002ee20000300a00 */
[----:B------:R-:W4:Y:S02]  /*65620*/  LDL.LU.64 R26, [R1+0x4720] ;  /* 0x00472000011a7983 */ /* 0x000f240000300a00 */
[C---:B----4-:R-:W-:Y:S01]  /*65630*/  HMMA.16816.F32.BF16 R16, R12.reuse, R26, R16 ;  /* 0x0000001a0c10723c */ /* 0x050fe20000041810 */
[----:B------:R-:W-:Y:S11]  /*65640*/  MOV R5, R27 ;  /* 0x0000001b00057202 */ /* 0x000ff60000000f00 */
[----:B------:R-:W-:Y:S11]  /*65650*/  @!UPT UIADD3 URZ, URZ, URZ, URZ ;  /* 0x0000003f3f3ff290 */ /* 0x000ff6000fffe03f */
[----:B------:R0:W-:Y:S01]  /*65660*/  STL.64 [R1+0x2a0], R16 ;  /* 0x0002a01001007387 */ /* 0x0001e20000100a00 */
[----:B------:R-:W-:Y:S01]  /*65670*/  STL.64 [R1+0x2a8], R18 ;  /* 0x0002a81201007387 */ /* 0x000fe20000100a00 */
[----:B0-----:R-:W-:Y:S02]  /*65680*/  MOV R16, R26 ;  /* 0x0000001a00107202 */ /* 0x001fe40000000f00 */
[----:B------:R-:W4:Y:S01]  /*65690*/  LDL.LU.64 R26, [R1+0x4718] ;  /* 0x00471800011a7983 */ /* 0x000f220000300a00 */
[----:B------:R-:W4:Y:S02]  /*656a0*/  LDL.LU.64 R24, [R1+0x4710] ;  /* 0x0047100001187983 */ /* 0x000f240000300a00 */
[----:B---3--:R0:W-:Y:S02]  /*656b0*/  STL.64 [R1+0x46e0], R6 ;  /* 0x0046e00601007387 */ /* 0x0081e40000100a00 */
[----:B------:R-:W-:Y:S01]  /*656c0*/  STL.64 [R1+0x46d8], R4 ;  /* 0x0046d80401007387 */ /* 0x000fe20000100a00 */
[----:B0-----:R-:W4:Y:S02]  /*656d0*/  LDL.64 R6, [R1+0x8] ;  /* 0x0000080001067983 */ /* 0x001f240000100a00 */
[C---:B----4-:R-:W-:Y:S11]  /*656e0*/  HMMA.16816.F32.BF16 R24, R12.reuse, R6, R24 ;  /* 0x000000060c18723c */ /* 0x050ff60000041818 */
[----:B------:R-:W-:Y:S11]  /*656f0*/  @!UPT UIADD3 URZ, URZ, URZ, URZ ;  /* 0x0000003f3f3ff290 */ /* 0x000ff6000fffe03f */
[----:B------:R-:W-:Y:S01]  /*65700*/  @!UPT UIADD3 URZ, URZ, URZ, URZ ;  /* 0x0000003f3f3ff290 */ /* 0x000fe2000fffe03f */
[----:B------:R-:W-:Y:S01]  /*65710*/  STL.64 [R1+0x290], R24 ;  /* 0x0002901801007387 */ /* 0x000fe20000100a00 */
[----:B------:R0:W-:Y:S03]  /*65720*/  STL.64 [R1+0x298], R26 ;  /* 0x0002981a01007387 */ /* 0x0001e60000100a00 */
[----:B0-----:R-:W2:Y:S01]  /*65730*/  LDL.LU.64 R26, [R1+0x4708] ;  /* 0x00470800011a7983 */ /* 0x001ea20000300a00 */
[----:B------:R-:W-:Y:S01]  /*65740*/  IMAD.MOV.U32 R18, RZ, RZ, R6 ;  /* 0x000000ffff127224 */ /* 0x000fe200078e0006 */
[----:B------:R-:W-:Y:S01]  /*65750*/  MOV R17, R7 ;  /* 0x0000000700117202 */ /* 0x000fe20000000f00 */
[----:B------:R-:W3:Y:S03]  /*65760*/  LDL.LU.64 R24, [R1+0x4700] ;  /* 0x0047000001187983 */ /* 0x000ee60000300a00 */
[----:B------:R-:W-:Y:S01]  /*65770*/  STL [R1+0x4658], R18 ;  /* 0x0046581201007387 */ /* 0x000fe20000100800 */
[----:B------:R0:W-:Y:S03]  /*65780*/  STL.64 [R1+0x4650], R16 ;  /* 0x0046501001007387 */ /* 0x0001e60000100a00 */
[----:B0-----:R-:W4:Y:S01]  /*65790*/  LDL.LU R16, [R1+0x3e0] ;  /* 0x0003e00001107983 */ /* 0x001f220000300800 */
[----:B--2---:R-:W-:Y:S11]  /*657a0*/  HMMA.16816.F32.BF16 R4, R12, R26, R20 ;  /* 0x0000001a0c04723c */ /* 0x004ff60000041814 */
[----:B------:R-:W-:Y:S11]  /*657b0*/  @!UPT UIADD3 URZ, URZ, URZ, URZ ;  /* 0x0000003f3f3ff290 */ /* 0x000ff6000fffe03f */
[----:B------:R-:W-:Y:S01]  /*657c0*/  @!UPT UIADD3 URZ, URZ, URZ, URZ ;  /* 0x0000003f3f3ff290 */ /* 0x000fe2000fffe03f */
[----:B------:R-:W-:Y:S01]  /*657d0*/  STL.64 [R1+0x280], R4 ;  /* 0x0002800401007387 */ /* 0x000fe20000100a00 */
[----:B------:R-:W-:Y:S02]  /*657e0*/  STL.64 [R1+0x288], R6 ;  /* 0x0002880601007387 */ /* 0x000fe40000100a00 */
[----:B------:R-:W4:Y:S01]  /*657f0*/  LDL.LU R17, [R1+0x3e4] ;  /* 0x0003e40001117983 */ /* 0x000f220000300800 */
[----:B------:R-:W-:Y:S01]  /*65800*/  MOV R18, R11 ;  /* 0x0000000b00127202 */ /* 0x000fe20000000f00 */
[----:B------:R-:W-:Y:S01]  /*65810*/  IMAD.MOV.U32 R19, RZ, RZ, R10 ;  /* 0x000000ffff137224 */ /* 0x000fe200078e000a */
[----:B------:R-:W2:Y:S01]  /*65820*/  LDL.LU R11, [R1+0x46fc] ;  /* 0x0046fc00010b7983 */ /* 0x000ea20000300800 */
[----:B------:R-:W2:Y:S03]  /*65830*/  LDL.LU R10, [R1+0x46f8] ;  /* 0x0046f800010a7983 */ /* 0x000ea60000300800 */
[----:B------:R-:W-:Y:S04]  /*65840*/  STL.64 [R1+0x4668], R18 ;  /* 0x0046681201007387 */ /* 0x000fe80000100a00 */
[----:B----4-:R0:W-:Y:S04]  /*65850*/  STL.64 [R1+0x4660], R16 ;  /* 0x0046601001007387 */ /* 0x0101e80000100a00 */
[----:B0-----:R-:W4:Y:S01]  /*65860*/  LDL.LU R16, [R1+0x3f0] ;  /* 0x0003f00001107983 */ /* 0x001f220000300800 */
[----:B------:R-:W4:Y:S02]  /*65870*/  LDL.LU R17, [R1+0x3f4] ;  /* 0x0003f40001117983 */ /* 0x000f240000300800 */
[----:B------:R-:W2:Y:S02]  /*65880*/  LDL.LU R18, [R1+0x3f8] ;  /* 0x0003f80001127983 */ /* 0x000ea40000300800 */
[----:B------:R-:W2:Y:S02]  /*65890*/  LDL.LU R19, [R1+0x3fc] ;  /* 0x0003fc0001137983 */ /* 0x000ea40000300800 */
[----:B--2---:R0:W-:Y:S01]  /*658a0*/  STL.64 [R1+0x4678], R18 ;  /* 0x0046781201007387 */ /* 0x0041e20000100a00 */
[----:B----4-:R1:W-:Y:S03]  /*658b0*/  STL.64 [R1+0x4670], R16 ;  /* 0x0046701001007387 */ /* 0x0103e60000100a00 */
[----:B0-----:R-:W2:Y:S04]  /*658c0*/  LDL R18, [R1+0x98] ;  /* 0x0000980001127983 */ /* 0x001ea80000100800 */
[----:B------:R-:W2:Y:S04]  /*658d0*/  LDL R19, [R1+0x9c] ;  /* 0x00009c0001137983 */ /* 0x000ea80000100800 */
[----:B--2---:R0:W-:Y:S01]  /*658e0*/  STL.64 [R1+0x4688], R18 ;  /* 0x0046881201007387 */ /* 0x0041e20000100a00 */
[----:B-1----:R-:W2:Y:S02]  /*658f0*/  LDL.LU R16, [R1+0x410] ;  /* 0x0004100001107983 */ /* 0x002ea40000300800 */
[----:B------:R-:W2:Y:S01]  /*65900*/  LDL.LU R17, [R1+0x414] ;  /* 0x0004140001117983 */ /* 0x000ea20000300800 */
[----:B0-----:R-:W4:Y:S01]  /*65910*/  LDL.LU R18, [R1+0x418] ;  /* 0x0004180001127983 */ /* 0x001f220000300800 */
[----:B------:R-:W4:Y:S02]  /*65920*/  LDL.LU R19, [R1+0x41c] ;  /* 0x00041c0001137983 */ /* 0x000f240000300800 */
[----:B------:R-:W2:Y:S02]  /*65930*/  LDL.64 R22, [R1+0x38] ;  /* 0x0000380001167983 */ /* 0x000ea40000100a00 */
[----:B--2---:R0:W-:Y:S01]  /*65940*/  STL.64 [R1+0x46d0], R22 ;  /* 0x0046d01601007387 */ /* 0x0041e20000100a00 */
[----:B------:R-:W2:Y:S02]  /*65950*/  LDL.LU R20, [R1+0x260] ;  /* 0x0002600001147983 */ /* 0x000ea40000300800 */
[----:B------:R-:W2:Y:S01]  /*65960*/  LDL.LU R21, [R1+0x264] ;  /* 0x0002640001157983 */ /* 0x000ea20000300800 */
[----:B0-----:R-:W2:Y:S01]  /*65970*/  LDL.LU R22, [R1+0x268] ;  /* 0x0002680001167983 */ /* 0x001ea20000300800 */
[----:B------:R-:W2:Y:S02]  /*65980*/  LDL.LU R23, [R1+0x26c] ;  /* 0x00026c0001177983 */ /* 0x000ea40000300800 */
[----:B------:R-:W2:Y:S02]  /*65990*/  LDL.LU R4, [R1+0x270] ;  /* 0x0002700001047983 */ /* 0x000ea40000300800 */
[----:B------:R-:W2:Y:S01]  /*659a0*/  LDL.LU R5, [R1+0x274] ;  /* 0x0002740001057983 */ /* 0x000ea20000300800 */
[----:B------:R-:W2:Y:S01]  /*659b0*/  LDL.LU R6, [R1+0x278] ;  /* 0x0002780001067983 */ /* 0x000ea20000300800 */
[----:B------:R-:W2:Y:S02]  /*659c0*/  LDL.LU R7, [R1+0x27c] ;  /* 0x00027c0001077983 */ /* 0x000ea40000300800 */
[----:B----4-:R0:W-:Y:S02]  /*659d0*/  STL.64 [R1+0x4698], R18 ;  /* 0x0046981201007387 */ /* 0x0101e40000100a00 */
[----:B------:R-:W-:Y:S01]  /*659e0*/  STL.64 [R1+0x4690], R16 ;  /* 0x0046901001007387 */ /* 0x000fe20000100a00 */
[----:B0-----:R-:W4:Y:S04]  /*659f0*/  LDL.64 R18, [R1+0xb8] ;  /* 0x0000b80001127983 */ /* 0x001f280000100a00 */
[----:B----4-:R0:W-:Y:S04]  /*65a00*/  STL.64 [R1+0x46b0], R18 ;  /* 0x0046b01201007387 */ /* 0x0101e80000100a00 */
[----:B0-----:R-:W4:Y:S04]  /*65a10*/  LDL R18, [R1+0xc8] ;  /* 0x0000c80001127983 */ /* 0x001f280000100800 */
[----:B------:R-:W4:Y:S04]  /*65a20*/  LDL R19, [R1+0xcc] ;  /* 0x0000cc0001137983 */ /* 0x000f280000100800 */
[----:B----4-:R0:W-:Y:S01]  /*65a30*/  STL.64 [R1+0x46c8], R18 ;  /* 0x0046c81201007387 */ /* 0x0101e20000100a00 */
[----:B------:R-:W4:Y:S02]  /*65a40*/  LDL.LU R16, [R1+0x250] ;  /* 0x0002500001107983 */ /* 0x000f240000300800 */
[----:B------:R-:W4:Y:S01]  /*65a50*/  LDL.LU R17, [R1+0x254] ;  /* 0x0002540001117983 */ /* 0x000f220000300800 */
[----:B0-----:R-:W4:Y:S01]  /*65a60*/  LDL.LU R18, [R1+0x258] ;  /* 0x0002580001127983 */ /* 0x001f220000300800 */
[----:B------:R-:W4:Y:S02]  /*65a70*/  LDL.LU R19, [R1+0x25c] ;  /* 0x00025c0001137983 */ /* 0x000f240000300800 */
[----:B------:R0:W-:Y:S02]  /*65a80*/  STL.64 [R1+0x45d8], R26 ;  /* 0x0045d81a01007387 */ /* 0x0001e40000100a00 */
[----:B---3--:R1:W-:Y:S01]  /*65a90*/  STL.64 [R1+0x45d0], R24 ;  /* 0x0045d01801007387 */ /* 0x0083e20000100a00 */
[----:B0-----:R-:W3:Y:S04]  /*65aa0*/  LDL R26, [R1+0x68] ;  /* 0x00006800011a7983 */ /* 0x001ee80000100800 */
[----:B------:R-:W3:Y:S01]  /*65ab0*/  LDL R27, [R1+0x6c] ;  /* 0x00006c00011b7983 */ /* 0x000ee20000100800 */
[----:B-1----:R-:W-:-:S03]  /*65ac0*/  MOV R25, R10 ;  /* 0x0000000a00197202 */ /* 0x002fc60000000f00 */
[----:B---3--:R0:W-:Y:S01]  /*65ad0*/  STL.64 [R1+0x4680], R26 ;  /* 0x0046801a01007387 */ /* 0x0081e20000100a00 */
[----:B------:R-:W3:Y:S02]  /*65ae0*/  LDL.LU R24, [R1+0x400] ;  /* 0x0004000001187983 */ /* 0x000ee40000300800 */
[----:B------:R-:W2:Y:S01]  /*65af0*/  LDL.LU R10, [R1+0x46f4] ;  /* 0x0046f400010a7983 */ /* 0x000ea20000300800 */
[----:B0-----:R-:W-:Y:S02]  /*65b00*/  MOV R26, R11 ;  /* 0x0000000b001a7202 */ /* 0x001fe40000000f00 */
[----:B------:R-:W2:Y:S01]  /*65b10*/  LDL.LU R11, [R1+0x46f0] ;  /* 0x0046f000010b7983 */ /* 0x000ea20000300800 */
[----:B------:R-:W2:Y:S03]  /*65b20*/  LDL.LU R27, [R1+0x40c] ;  /* 0x00040c00011b7983 */ /* 0x000ea60000300800 */
[----:B--2---:R0:W-:Y:S01]  /*65b30*/  STL.64 [R1+0x46a8], R26 ;  /* 0x0046a81a01007387 */ /* 0x0041e20000100a00 */
[----:B---3--:R1:W-:Y:S02]  /*65b40*/  STL.64 [R1+0x46a0], R24 ;  /* 0x0046a01801007387 */ /* 0x0083e40000100a00 */
[----:B0-----:R-:W-:Y:S01]  /*65b50*/  IMAD.MOV.U32 R26, RZ, RZ, R10 ;  /* 0x000000ffff1a7224 */ /* 0x001fe200078e000a */
[----:B-1----:R-:W2:Y:S01]  /*65b60*/  LDL.LU R24, [R1+0x420] ;  /* 0x0004200001187983 */ /* 0x002ea20000300800 */
[----:B------:R-:W2:Y:S02]  /*65b70*/  LDL.LU R25, [R1+0x424] ;  /* 0x0004240001197983 */ /* 0x000ea40000300800 */
[----:B------:R-:W3:Y:S01]  /*65b80*/  LDL.LU R10, [R1+0x46ec] ;  /* 0x0046ec00010a7983 */ /* 0x000ee20000300800 */
[----:B------:R-:W-:-:S02]  /*65b90*/  MOV R27, R11 ;  /* 0x0000000b001b7202 */ /* 0x000fc40000000f00 */
[----:B------:R-:W3:Y:S03]  /*65ba0*/  LDL.LU R11, [R1+0x46e8] ;  /* 0x0046e800010b7983 */ /* 0x000ee60000300800 */
[----:B------:R-:W-:Y:S01]  /*65bb0*/  STL.64 [R1+0x46c0], R26 ;  /* 0x0046c01a01007387 */ /* 0x000fe20000100a00 */
[C---:B---3--:R-:W-:Y:S01]  /*65bc0*/  HMMA.16816.F32.BF16 R4, R12.reuse, R10, R4 ;  /* 0x0000000a0c04723c */ /* 0x048fe20000041804 */
[----:B--2---:R0:W-:Y:S04]  /*65bd0*/  STL.64 [R1+0x46b8], R24 ;  /* 0x0046b81801007387 */ /* 0x0041e80000100a00 */
[----:B0-----:R-:W2:Y:S01]  /*65be0*/  LDL.LU R24, [R1+0x430] ;  /* 0x0004300001187983 */ /* 0x001ea20000300800 */
[----:B------:R-:W2:Y:S02]  /*65bf0*/  LDL.LU R25, [R1+0x434] ;  /* 0x0004340001197983 */ /* 0x000ea40000300800 */
[----:B------:R-:W2:Y:S02]  /*65c00*/  LDL.LU R26, [R1+0x438] ;  /* 0x00043800011a7983 */ /* 0x000ea40000300800 */
[----:B------:R-:W2:Y:S11]  /*65c10*/  LDL.LU R27, [R1+0x43c] ;  /* 0x00043c00011b7983 */ /* 0x000eb60000300800 */
[----:B------:R-:W-:Y:S02]  /*65c20*/  @!UPT UIADD3 URZ, URZ, URZ, URZ ;  /* 0x0000003f3f3ff290 */ /* 0x000fe4000fffe03f */
[----:B------:R-:W-:Y:S01]  /*65c30*/  STL.64 [R1+0x270], R4 ;  /* 0x0002700401007387 */ /* 0x000fe20000100a00 */
[----:B------:R0:W-:Y:S03]  /*65c40*/  STL.64 [R1+0x278], R6 ;  /* 0x0002780601007387 */ /* 0x0001e60000100a00 */
[----:B0-----:R-:W3:Y:S01]  /*65c50*/  LDL.LU.64 R6, [R1+0x46e0] ;  /* 0x0046e00001067983 */ /* 0x001ee20000300a00 */
[----:B------:R-:W2:Y:S01]  /*65c60*/  LDL.LU.64 R4, [R1+0x46d8] ;  /* 0x0046d80001047983 */ /* 0x000ea20000300a00 */
[C---:B---3--:R-:W-:Y:S11]  /*65c70*/  HMMA.16816.F32.BF16 R20, R12.reuse, R6, R20 ;  /* 0x000000060c14723c */ /* 0x048ff60000041814 */
[----:B------:R-:W-:Y:S11]  /*65c80*/  @!UPT UIADD3 URZ, URZ, URZ, URZ ;  /* 0x0000003f3f3ff290 */ /* 0x000ff6000fffe03f */
[----:B------:R-:W-:Y:S01]  /*65c90*/  @!UPT UIADD3 URZ, URZ, URZ, URZ ;  /* 0x0000003f3f3ff290 */ /* 0x000fe2000fffe03f */
[----:B------:R-:W-:Y:S01]  /*65ca0*/  STL.64 [R1+0x260], R20 ;  /* 0x0002601401007387 */ /* 0x000fe20000100a00 */
[----:B------:R0:W-:Y:S03]  /*65cb0*/  STL.64 [R1+0x268], R22 ;  /* 0x0002681601007387 */ /* 0x0001e60000100a00 */
[----:B0-----:R-:W4:Y:S01]  /*65cc0*/  LDL.LU.64 R22, [R1+0x46d0] ;  /* 0x0046d00001167983 */ /* 0x001f220000300a00 */
[----:B------:R-:W-:Y:S01]  /*65cd0*/  STL.64 [R1+0x45b8], R6 ;  /* 0x0045b80601007387 */ /* 0x000fe20000100a00 */
[C---:B----4-:R-:W-:Y:S11]  /*65ce0*/  HMMA.16816.F32.BF16 R16, R12.reuse, R22, R16 ;  /* 0x000000160c10723c */ /* 0x050ff60000041810 */
[----:B------:R-:W-:Y:S11]  /*65cf0*/  @!UPT UIADD3 URZ, URZ, URZ, URZ ;  /* 0x0000003f3f3ff290 */ /* 0x000ff6000fffe03f */
[----:B------:R-:W-:Y:S01]  /*65d00*/  @!UPT UIADD3 URZ, URZ, URZ, URZ ;  /* 0x0000003f3f3ff290 */ /* 0x000fe2000fffe03f */
[----:B------:R-:W-:Y:S01]  /*65d10*/  STL.64 [R1+0x250], R16 ;  /* 0x0002501001007387 */ /* 0x000fe20000100a00 */
[----:B------:R0:W-:Y:S03]  /*65d20*/  STL.64 [R1+0x258], R18 ;  /* 0x0002581201007387 */ /* 0x0001e60000100a00 */
[----:B0-----:R-:W2:Y:S01]  /*65d30*/  LDL.LU.64 R18, [R1+0x46c8] ;  /* 0x0046c80001127983 */ /* 0x001ea20000300a00 */
[----:B------:R-:W-:Y:S01]  /*65d40*/  MOV R7, R22 ;  /* 0x0000001600077202 */ /* 0x000fe20000000f00 */
[----:B------:R-:W-:Y:S02]  /*65d50*/  IMAD.MOV.U32 R6, RZ, RZ, R23 ;  /* 0x000000ffff067224 */ /* 0x000fe400078e0017 */
[----:B------:R-:W0:Y:S04]  /*65d60*/  LDSM.16.M88.4 R20, [R29+0x32000] ;  /* 0x032000001d14783b */ /* 0x000e280000000200 */
[----:B0-----:R0:W-:Y:S01]  /*65d70*/  STL.64 [R1+0x4518], R22 ;  /* 0x0045181601007387 */ /* 0x0011e20000100a00 */
[----:B------:R-:W-:Y:S03]  /*65d80*/  STL.64 [R1+0x4510], R20 ;  /* 0x0045101401007387 */ /* 0x000fe60000100a00 */
[----:B0-----:R-:W3:Y:S01]  /*65d90*/  LDL.64 R22, [R1+0xa8] ;  /* 0x0000a80001167983 */ /* 0x001ee20000100a00 */
[C---:B--2---:R-:W-:Y:S03]  /*65da0*/  HMMA.16816.F32.BF16 R16, R12.reuse, R18, R24 ;  /* 0x000000120c10723c */ /* 0x044fe60000041818 */
[----:B------:R-:W2:Y:S01]  /*65db0*/  LDL.LU.64 R26, [R1+0x46c0] ;  /* 0x0046c000011a7983 */ /* 0x000ea20000300a00 */
[----:B------:R-:W2:Y:S11]  /*65dc0*/  LDL.LU.64 R24, [R1+0x46b8] ;  /* 0x0046b80001187983 */ /* 0x000eb60000300a00 */
[----:B------:R-:W-:Y:S08]  /*65dd0*/  @!UPT UIADD3 URZ, URZ, URZ, URZ ;  /* 0x0000003f3f3ff290 */ /* 0x000ff0000fffe03f */
[----:B------:R-:W-:Y:S01]  /*65de0*/  STL.64 [R1+0x430], R16 ;  /* 0x0004301001007387 */ /* 0x000fe20000100a00 */
[----:B------:R0:W-:Y:S03]  /*65df0*/  STL.64 [R1+0x438], R18 ;  /* 0x0004381201007387 */ /* 0x0001e60000100a00 */
[----:B0-----:R-:W2:Y:S02]  /*65e00*/  LDL.LU.64 R18, [R1+0x46b0] ;  /* 0x0046b00001127983 */ /* 0x001ea40000300a00 */
        /* <DEDUP_REMOVED lines=8> */
[----:B------:R-:W3:Y:S02]  /*65e90*/  LDL.LU.64 R18, [R1+0x4698] ;  /* 0x0046980001127983 */ /* 0x000ee40000300a00 */
[----:B------:R-:W3:Y:S01]  /*65ea0*/  LDL.LU.64 R16, [R1+0x4690] ;  /* 0x0046900001107983 */ /* 0x000ee20000300a00 */
[----:B------:R-:W-:Y:S01]  /*65eb0*/  STL.64 [R1+0x45c8], R10 ;  /* 0x0045c80a01007387 */ /* 0x000fe20000100a00 */
[----:B------:R0:W-:Y:S03]  /*65ec0*/  STL.64 [R1+0x45c0], R8 ;  /* 0x0045c00801007387 */ /* 0x0001e60000100a00 */
        /* <DEDUP_REMOVED lines=9> */
[----:B0-----:R-:W2:Y:S01]  /*65f60*/  LDL.LU.64 R18, [R1+0x4688] ;  /* 0x0046880001127983 */ /* 0x001ea20000300a00 */
[----:B------:R0:W-:Y:S03]  /*65f70*/  STL.64 [R1+0x4590], R22 ;  /* 0x0045901601007387 */ /* 0x0001e60000100a00 */
[----:B0-----:R-:W3:Y:S04]  /*65f80*/  LDL R22, [R1+0x88] ;  /* 0x0000880001167983 */ /* 0x001ee80000100800 */
[----:B------:R-:W3:Y:S01]  /*65f90*/  LDL R23, [R1+0x8c] ;  /* 0x00008c0001177983 */ /* 0x000ee20000100800 */
[C---:B--2---:R-:W-:Y:S03]  /*65fa0*/  HMMA.16816.F32.BF16 R16, R12.reuse, R18, R24 ;  /* 0x000000120c10723c */ /* 0x044fe60000041818 */
[----:B------:R-:W4:Y:S11]  /*65fb0*/  LDL.LU.64 R26, [R1+0x4680] ;  /* 0x00468000011a7983 */ /* 0x000f360000300a00 */
[----:B------:R-:W-:Y:S09]  /*65fc0*/  @!UPT UIADD3 URZ, URZ, URZ, URZ ;  /* 0x0000003f3f3ff290 */ /* 0x000ff2000fffe03f */
[----:B------:R-:W-:Y:S01]  /*65fd0*/  STL.64 [R1+0x400], R16 ;  /* 0x0004001001007387 */ /* 0x000fe20000100a00 */
[----:B------:R0:W-:Y:S03]  /*65fe0*/  STL.64 [R1+0x408], R18 ;  /* 0x0004081201007387 */ /* 0x0001e60000100a00 */
[----:B0-----:R-:W3:Y:S01]  /*65ff0*/  LDL.LU.64 R18, [R1+0x4678] ;  /* 0x0046780001127983 */ /* 0x001ee20000300a00 */
[----:B------:R-:W3:Y:S02]  /*66000*/  LDL.LU.64 R16, [R1+0x4670] ;  /* 0x0046700001107983 */ /* 0x000ee40000300a00 */
[C---:B---3--:R-:W-:Y:S01]  /*66010*/  HMMA.16816.F32.BF16 R20, R12.reuse, R22, R16 ;  /* 0x000000160c14723c */ /* 0x048fe20000041810 */
[----:B------:R-:W2:Y:S01]  /*66020*/  LDL.LU.64 R18, [R1+0x4668] ;  /* 0x0046680001127983 */ /* 0x000ea20000300a00 */
[----:B------:R-:W2:Y:S11]  /*66030*/  LDL.LU.64 R16, [R1+0x4660] ;  /* 0x0046600001107983 */ /* 0x000eb60000300a00 */
[----:B------:R-:W-:Y:S10]  /*66040*/  @!UPT UIADD3 URZ, URZ, URZ, URZ ;  /* 0x0000003f3f3ff290 */ /* 0x000ff4000fffe03f */
[----:B------:R-:W-:Y:S01]  /*66050*/  STL.64 [R1+0x3f0], R20 ;  /* 0x0003f01401007387 */ /* 0x000fe20000100a00 */
[----:B------:R0:W-:Y:S03]  /*66060*/  STL.64 [R1+0x3f8], R22 ;  /* 0x0003f81601007387 */ /* 0x0001e60000100a00 */
[----:B0-----:R-:W3:Y:S04]  /*66070*/  LDL.64 R22, [R1+0xc8] ;  /* 0x0000c80001167983 */ /* 0x001ee80000100a00 */
[----:B---3--:R0:W-:Y:S04]  /*66080*/  STL.64 [R1+0x4598], R22 ;  /* 0x0045981601007387 */ /* 0x0081e80000100a00 */
[----:B0-----:R-:W2:Y:S01]  /*66090*/  LDL.64 R22, [R1+0x78] ;  /* 0x0000780001167983 */ /* 0x001ea20000100a00 */
[C---:B----4-:R-:W-:Y:S08]  /*660a0*/  HMMA.16816.F32.BF16 R8, R12.reuse, R26, R8 ;  /* 0x0000001a0c08723c */ /* 0x050ff00000041808 */
[----:B--2---:R-:W-:Y:S11]  /*660b0*/  HMMA.16816.F32.BF16 R16, R12, R22, R16 ;  /* 0x000000160c10723c */ /* 0x004ff60000041810 */
[----:B------:R-:W-:Y:S11]  /*660c0*/  @!UPT UIADD3 URZ, URZ, URZ, URZ ;  /* 0x0000003f3f3ff290 */ /* 0x000ff6000fffe03f */
[----:B------:R-:W-:Y:S01]  /*660d0*/  @!UPT UIADD3 URZ, URZ, URZ, URZ ;  /* 0x0000003f3f3ff290 */ /* 0x000fe2000fffe03f */
[----:B------:R-:W-:Y:S01]  /*660e0*/  STL.64 [R1+0x3e0], R16 ;  /* 0x0003e01001007387 */ /* 0x000fe20000100a00 */
[----:B------:R0:W-:Y:S03]  /*660f0*/  STL.64 [R1+0x3e8], R18 ;  /* 0x0003e81201007387 */ /* 0x0001e60000100a00 */
[----:B0-----:R-:W2:Y:S01]  /*66100*/  LDL.LU R18, [R1+0x4658] ;  /* 0x0046580001127983 */ /* 0x001ea20000300800 */
[----:B------:R-:W3:Y:S02]  /*66110*/  LDL.LU.64 R16, [R1+0x4650] ;  /* 0x0046500001107983 */ /* 0x000ee40000300a00 */
[----:B------:R0:W-:Y:S02]  /*66120*/  STL.64 [R1+0x3d0], R8 ;  /* 0x0003d00801007387 */ /* 0x0001e40000100a00 */
[----:B------:R1:W-:Y:S01]  /*66130*/  STL.64 [R1+0x3d8], R10 ;  /* 0x0003d80a01007387 */ /* 0x0003e20000100a00 */
[----:B0-----:R-:W4:Y:S01]  /*66140*/  LDL.LU R8, [R1+0x380] ;  /* 0x0003800001087983 */ /* 0x001f220000300800 */
[----:B------:R-:W4:Y:S02]  /*66150*/  LDL.LU R9, [R1+0x384] ;  /* 0x0003840001097983 */ /* 0x000f240000300800 */
[----:B-1----:R-:W4:Y:S02]  /*66160*/  LDL.LU R10, [R1+0x388] ;  /* 0x00038800010a7983 */ /* 0x002f240000300800 */
[----:B------:R-:W4:Y:S01]  /*66170*/  LDL.LU R11, [R1+0x38c] ;  /* 0x00038c00010b7983 */ /* 0x000f220000300800 */
[----:B--2---:R-:W-:-:S02]  /*66180*/  MOV R26, R18 ;  /* 0x00000012001a7202 */ /* 0x004fc40000000f00 */
[----:B---3--:R-:W-:Y:S01]  /*66190*/  MOV R27, R17 ;  /* 0x00000011001b7202 */ /* 0x008fe20000000f00 */
[----:B----4-:R-:W-:Y:S01]  /*661a0*/  STL.64 [R1+0x45e8], R10 ;  /* 0x0045e80a01007387 */ /* 0x010fe20000100a00 */
[----:B------:R0:W-:Y:S03]  /*661b0*/  STL.64 [R1+0x45e0], R8 ;  /* 0x0045e00801007387 */ /* 0x0001e60000100a00 */
[----:B------:R1:W-:Y:S01]  /*661c0*/  STL.64 [R1+0x45f0], R26 ;  /* 0x0045f01a01007387 */ /* 0x0003e20000100a00 */
[----:B0-----:R-:W2:Y:S01]  /*661d0*/  LDL.LU R8, [R1+0x390] ;  /* 0x0003900001087983 */ /* 0x001ea20000300800 */
[----:B------:R-:W2:Y:S02]  /*661e0*/  LDL.LU R9, [R1+0x394] ;  /* 0x0003940001097983 */ /* 0x000ea40000300800 */
[----:B------:R-:W3:Y:S02]  /*661f0*/  LDL.LU R10, [R1+0x398] ;  /* 0x00039800010a7983 */ /* 0x000ee40000300800 */
[----:B------:R-:W3:Y:S02]  /*66200*/  LDL.LU R11, [R1+0x39c] ;  /* 0x00039c00010b7983 */ /* 0x000ee40000300800 */
[----:B-1----:R-:W-:Y:S01]  /*66210*/  IMAD.MOV.U32 R26, RZ, RZ, R16 ;  /* 0x000000ffff1a7224 */ /* 0x002fe200078e0010 */
[----:B------:R-:W-:Y:S01]  /*66220*/  MOV R27, R5 ;  /* 0x00000005001b7202 */ /* 0x000fe20000000f00 */
[----:B------:R-:W4:Y:S04]  /*66230*/  LDL.64 R18, [R1+0x58] ;  /* 0x0000580001127983 */ /* 0x000f280000100a00 */
[----:B---3--:R-:W-:Y:S01]  /*66240*/  STL.64 [R1+0x4600], R10 ;  /* 0x0046000a01007387 */ /* 0x008fe20000100a00 */
[----:B--2---:R-:W-:Y:S02]  /*66250*/  STL.64 [R1+0x45f8], R8 ;  /* 0x0045f80801007387 */ /* 0x004fe40000100a00 */
[----:B------:R0:W-:Y:S02]  /*66260*/  STL.64 [R1+0x4608], R26 ;  /* 0x0046081a01007387 */ /* 0x0001e40000100a00 */
[----:B0-----:R-:W-:Y:S01]  /*66270*/  MOV R26, R4 ;  /* 0x00000004001a7202 */ /* 0x001fe20000000f00 */
[----:B------:R-:W-:-:S05]  /*66280*/  IMAD.MOV.U32 R27, RZ, RZ, R3 ;  /* 0x000000ffff1b7224 */ /* 0x000fca00078e0003 */
[----:B------:R0:W-:Y:S01]  /*66290*/  STL.64 [R1+0x4630], R26 ;  /* 0x0046301a01007387 */ /* 0x0001e20000100a00 */
[----:B------:R-:W2:Y:S02]  /*662a0*/  LDL.LU R24, [R1+0x240] ;  /* 0x0002400001187983 */ /* 0x000ea40000300800 */
[----:B------:R-:W2:Y:S01]  /*662b0*/  LDL.LU R25, [R1+0x244] ;  /* 0x0002440001197983 */ /* 0x000ea20000300800 */
[----:B0-----:R-:W3:Y:S01]  /*662c0*/  LDL.LU R26, [R1+0x248] ;  /* 0x00024800011a7983 */ /* 0x001ee20000300800 */
[----:B------:R-:W3:Y:S03]  /*662d0*/  LDL.LU R27, [R1+0x24c] ;  /* 0x00024c00011b7983 */ /* 0x000ee60000300800 */
[----:B---3--:R-:W-:Y:S01]  /*662e0*/  STL.64 [R1+0x4648], R26 ;  /* 0x0046481a01007387 */ /* 0x008fe20000100a00 */
[----:B--2---:R0:W-:Y:S03]  /*662f0*/  STL.64 [R1+0x4640], R24 ;  /* 0x0046401801007387 */ /* 0x0041e60000100a00 */
[----:B0-----:R-:W2:Y:S01]  /*66300*/  LDL.LU R24, [R1+0x3c0] ;  /* 0x0003c00001187983 */ /* 0x001ea20000300800 */
[----:B------:R-:W2:Y:S02]  /*66310*/  LDL.LU R25, [R1+0x3c4] ;  /* 0x0003c40001197983 */ /* 0x000ea40000300800 */
[----:B------:R-:W2:Y:S02]  /*66320*/  LDL.LU R26, [R1+0x3c8] ;  /* 0x0003c800011a7983 */ /* 0x000ea40000300800 */
[----:B------:R-:W2:Y:S01]  /*66330*/  LDL.LU R27, [R1+0x3cc] ;  /* 0x0003cc00011b7983 */ /* 0x000ea20000300800 */
[----:B------:R-:W3:Y:S01]  /*66340*/  LDL.LU R8, [R1+0x3a0] ;  /* 0x0003a00001087983 */ /* 0x000ee20000300800 */
[----:B------:R-:W3:Y:S02]  /*66350*/  LDL.LU R9, [R1+0x3a4] ;  /* 0x0003a40001097983 */ /* 0x000ee40000300800 */
[----:B------:R-:W3:Y:S02]  /*66360*/  LDL.LU R10, [R1+0x3a8] ;  /* 0x0003a800010a7983 */ /* 0x000ee40000300800 */
[----:B------:R-:W3:Y:S02]  /*66370*/  LDL.LU R11, [R1+0x3ac] ;  /* 0x0003ac00010b7983 */ /* 0x000ee40000300800 */
[----:B------:R-:W-:Y:S01]  /*66380*/  IMAD.MOV.U32 R2, RZ, RZ, R22 ;  /* 0x000000ffff027224 */ /* 0x000fe200078e0016 */
[----:B------:R-:W-:-:S02]  /*66390*/  MOV R0, R23 ;  /* 0x0000001700007202 */ /* 0x000fc40000000f00 */
[----:B------:R-:W-:Y:S01]  /*663a0*/  MOV R22, R7 ;  /* 0x0000000700167202 */ /* 0x000fe20000000f00 */
[----:B------:R-:W-:Y:S01]  /*663b0*/  IMAD.MOV.U32 R23, RZ, RZ, R6 ;  /* 0x000000ffff177224 */ /* 0x000fe200078e0006 */
[----:B----4-:R-:W-:Y:S02]  /*663c0*/  MOV R28, R18 ;  /* 0x00000012001c7202 */ /* 0x010fe40000000f00 */
[----:B------:R-:W-:Y:S01]  /*663d0*/  MOV R3, R19 ;  /* 0x0000001300037202 */ /* 0x000fe20000000f00 */
[C---:B--2---:R-:W-:Y:S01]  /*663e0*/  HMMA.16816.F32.BF16 R24, R12.reuse, R18, R24 ;  /* 0x000000120c18723c */ /* 0x044fe20000041818 */
[----:B---3--:R-:W-:Y:S01]  /*663f0*/  STL.64 [R1+0x4618], R10 ;  /* 0x0046180a01007387 */ /* 0x008fe20000100a00 */
        /* <DEDUP_REMOVED lines=10> */
[----:B------:R-:W4:Y:S02]  /*664a0*/  LDL.LU R20, [R1+0x360] ;  /* 0x0003600001147983 */ /* 0x000f240000300800 */
[----:B------:R-:W4:Y:S01]  /*664b0*/  LDL.LU R21, [R1+0x364] ;  /* 0x0003640001157983 */ /* 0x000f220000300800 */
[----:B0-----:R-:W4:Y:S01]  /*664c0*/  LDL.LU R22, [R1+0x368] ;  /* 0x0003680001167983 */ /* 0x001f220000300800 */
[----:B------:R-:W4:Y:S02]  /*664d0*/  LDL.LU R23, [R1+0x36c] ;  /* 0x00036c0001177983 */ /* 0x000f240000300800 */
[----:B------:R-:W-:Y:S02]  /*664e0*/  STL.64 [R1+0x3c0], R24 ;  /* 0x0003c01801007387 */ /* 0x000fe40000100a00 */
[----:B------:R0:W-:Y:S02]  /*664f0*/  STL.64 [R1+0x3c8], R26 ;  /* 0x0003c81a01007387 */ /* 0x0001e40000100a00 */
[----:B0-----:R-:W2:Y:S01]  /*66500*/  LDL.LU.64 R26, [R1+0x4648] ;  /* 0x00464800011a7983 */ /* 0x001ea20000300a00 */
[----:B------:R-:W2:Y:S02]  /*66510*/  LDL.LU.64 R24, [R1+0x4640] ;  /* 0x0046400001187983 */ /* 0x000ea40000300a00 */
[----:B------:R-:W2:Y:S02]  /*66520*/  LDL.LU.64 R18, [R1+0x4638] ;  /* 0x0046380001127983 */ /* 0x000ea40000300a00 */
[----:B--2---:R-:W-:Y:S01]  /*66530*/  HMMA.16816.F32.BF16 R12, R12, R18, R24 ;  /* 0x000000120c0c723c */ /* 0x004fe20000041818 */
[----:B------:R-:W2:Y:S11]  /*66540*/  LDL.LU.64 R26, [R1+0x4630] ;  /* 0x00463000011a7983 */ /* 0x000eb60000300a00 */
[----:B------:R-:W-:Y:S11]  /*66550*/  @!UPT UIADD3 URZ, URZ, URZ, URZ ;  /* 0x0000003f3f3ff290 */ /* 0x000ff6000fffe03f */
[----:B------:R-:W-:Y:S01]  /*66560*/  STL.64 [R1+0x240], R12 ;  /* 0x0002400c01007387 */ /* 0x000fe20000100a00 */
[----:B------:R-:W-:Y:S02]  /*66570*/  STL.64 [R1+0x248], R14 ;  /* 0x0002480e01007387 */ /* 0x000fe40000100a00 */
[----:B------:R-:W0:Y:S04]  /*66580*/  LDSM.16.M88.4 R12, [R29+0x33000] ;  /* 0x033000001d0c783b */ /* 0x000e280000000200 */
[----:B------:R-:W-:Y:S01]  /*66590*/  IMAD.MOV.U32 R25, RZ, RZ, R18 ;  /* 0x000000ffff197224 */ /* 0x000fe200078e0012 */
[----:B------:R-:W-:Y:S02]  /*665a0*/  MOV R24, R19 ;  /* 0x0000001300187202 */ /* 0x000fe40000000f00 */
[----:B------:R-:W2:Y:S01]  /*665b0*/  LDL.LU.64 R18, [R1+0x4628] ;  /* 0x0046280001127983 */ /* 0x000ea20000300a00 */
[----:B------:R-:W2:Y:S03]  /*665c0*/  LDL.LU.64 R16, [R1+0x4620] ;  /* 0x0046200001107983 */ /* 0x000ea60000300a00 */
        /* <DEDUP_REMOVED lines=8> */
[----:B------:R-:W3:Y:S01]  /*66650*/  LDL.LU R15, [R1+0x32c] ;  /* 0x00032c00010f7983 */ /* 0x000ee20000300800 */
[C---:B--2---:R-:W-:Y:S02]  /*66660*/  HMMA.16816.F32.BF16 R24, R16.reuse, R26, R8 ;  /* 0x0000001a1018723c */ /* 0x044fe40000041808 */
[----:B---3--:R-:W-:Y:S01]  /*66670*/  STL.64 [R1+0x45a8], R14 ;  /* 0x0045a80e01007387 */ /* 0x008fe20000100a00 */
[----:B------:R0:W-:Y:S03]  /*66680*/  STL.64 [R1+0x45a0], R12 ;  /* 0x0045a00c01007387 */ /* 0x0001e60000100a00 */
[----:B0-----:R-:W2:Y:S01]  /*66690*/  LDL.LU R12, [R1+0x350] ;  /* 0x00035000010c7983 */ /* 0x001ea20000300800 */
[----:B------:R-:W2:Y:S02]  /*666a0*/  LDL.LU R13, [R1+0x354] ;  /* 0x00035400010d7983 */ /* 0x000ea40000300800 */
[----:B------:R-:W2:Y:S02]  /*666b0*/  LDL.LU R14, [R1+0x358] ;  /* 0x00035800010e7983 */ /* 0x000ea40000300800 */
[----:B------:R-:W2:Y:S01]  /*666c0*/  LDL.LU R15, [R1+0x35c] ;  /* 0x00035c00010f7983 */ /* 0x000ea20000300800 */
[----:B------:R-:W3:Y:S01]  /*666d0*/  LDL.LU.64 R10, [R1+0x4618] ;  /* 0x00461800010a7983 */ /* 0x000ee20000300a00 */
[----:B------:R-:W3:Y:S10]  /*666e0*/  LDL.LU.64 R8, [R1+0x4610] ;  /* 0x0046100001087983 */ /* 0x000ef40000300a00 */
[----:B------:R-:W-:Y:S02]  /*666f0*/  STL.64 [R1+0x3b0], R24 ;  /* 0x0003b01801007387 */ /* 0x000fe40000100a00 */
[----:B------:R0:W-:Y:S02]  /*66700*/  STL.64 [R1+0x3b8], R26 ;  /* 0x0003b81a01007387 */ /* 0x0001e40000100a00 */
[----:B0-----:R-:W3:Y:S02]  /*66710*/  LDL.LU.64 R26, [R1+0x4608] ;  /* 0x00460800011a7983 */ /* 0x001ee40000300a00 */
[C---:B---3--:R-:W-:Y:S02]  /*66720*/  HMMA.16816.F32.BF16 R24, R16.reuse, R26, R8 ;  /* 0x0000001a1018723c */ /* 0x048fe40000041808 */
[----:B------:R-:W3:Y:S01]  /*66730*/  LDL.LU.64 R10, [R1+0x4600] ;  /* 0x00460000010a7983 */ /* 0x000ee20000300a00 */
[----:B------:R-:W3:Y:S11]  /*66740*/  LDL.LU.64 R8, [R1+0x45f8] ;  /* 0x0045f80001087983 */ /* 0x000ef60000300a00 */
[----:B------:R-:W-:Y:S09]  /*66750*/  @!UPT UIADD3 URZ, URZ, URZ, URZ ;  /* 0x0000003f3f3ff290 */ /* 0x000ff2000fffe03f */
[----:B------:R-:W-:Y:S01]  /*66760*/  STL.64 [R1+0x3a0], R24 ;  /* 0x0003a01801007387 */ /* 0x000fe20000100a00 */
[----:B------:R0:W-:Y:S03]  /*66770*/  STL.64 [R1+0x3a8], R26 ;  /* 0x0003a81a01007387 */ /* 0x0001e60000100a00 */
[----:B0-----:R-:W3:Y:S02]  /*66780*/  LDL.LU.64 R26, [R1+0x45f0] ;  /* 0x0045f000011a7983 */ /* 0x001ee40000300a00 */
[C---:B---3--:R-:W-:Y:S02]  /*66790*/  HMMA.16816.F32.BF16 R24, R16.reuse, R26, R8 ;  /* 0x0000001a1018723c */ /* 0x048fe40000041808 */
[----:B------:R-:W3:Y:S01]  /*667a0*/  LDL.LU.64 R10, [R1+0x45e8] ;  /* 0x0045e800010a7983 */ /* 0x000ee20000300a00 */
[----:B------:R-:W3:Y:S11]  /*667b0*/  LDL.LU.64 R8, [R1+0x45e0] ;  /* 0x0045e00001087983 */ /* 0x000ef60000300a00 */
[----:B------:R-:W-:Y:S09]  /*667c0*/  @!UPT UIADD3 URZ, URZ, URZ, URZ ;  /* 0x0000003f3f3ff290 */ /* 0x000ff2000fffe03f */
        /* <DEDUP_REMOVED lines=9> */
[----:B0-----:R-:W3:Y:S01]  /*66860*/  LDL.LU.64 R10, [R1+0x45c8] ;  /* 0x0045c800010a7983 */ /* 0x001ee20000300a00 */
[----:B------:R-:W4:Y:S02]  /*66870*/  LDL.LU.64 R8, [R1+0x45c0] ;  /* 0x0045c00001087983 */ /* 0x000f240000300a00 */
[----:B------:R-:W-:Y:S02]  /*66880*/  STL.64 [R1+0x44d0], R26 ;  /* 0x0044d01a01007387 */ /* 0x000fe40000100a00 */
[----:B--2---:R-:W-:Y:S01]  /*66890*/  STL.64 [R1+0x44c8], R24 ;  /* 0x0044c81801007387 */ /* 0x004fe20000100a00 */
[C---:B---3--:R-:W-:Y:S11]  /*668a0*/  HMMA.16816.F32.BF16 R4, R16.reuse, R10, R4 ;  /* 0x0000000a1004723c */ /* 0x048ff60000041804 */
[----:B------:R-:W-:Y:S11]  /*668b0*/  @!UPT UIADD3 URZ, URZ, URZ, URZ ;  /* 0x0000003f3f3ff290 */ /* 0x000ff6000fffe03f */
[----:B------:R-:W-:Y:S01]  /*668c0*/  @!UPT UIADD3 URZ, URZ, URZ, URZ ;  /* 0x0000003f3f3ff290 */ /* 0x000fe2000fffe03f */
[----:B------:R-:W-:Y:S01]  /*668d0*/  STL.64 [R1+0x370], R4 ;  /* 0x0003700401007387 */ /* 0x000fe20000100a00 */
[----:B------:R0:W-:Y:S03]  /*668e0*/  STL.64 [R1+0x378], R6 ;  /* 0x0003780601007387 */ /* 0x0001e60000100a00 */
[----:B0-----:R-:W4:Y:S02]  /*668f0*/  LDL.LU.64 R6, [R1+0x45b8] ;  /* 0x0045b80001067983 */ /* 0x001f240000300a00 */
[C---:B----4-:R-:W-:Y:S11]  /*66900*/  HMMA.16816.F32.BF16 R20, R16.reuse, R6, R20 ;  /* 0x000000061014723c */ /* 0x050ff60000041814 */
[----:B------:R-:W-:Y:S11]  /*66910*/  @!UPT UIADD3 URZ, URZ, URZ, URZ ;  /* 0x0000003f3f3ff290 */ /* 0x000ff6000fffe03f */
[----:B------:R-:W-:Y:S01]  /*66920*/  @!UPT UIADD3 URZ, URZ, URZ, URZ ;  /* 0x0000003f3f3ff290 */ /* 0x000fe2000fffe03f */
[----:B------:R-:W-:Y:S01]  /*66930*/  STL.64 [R1+0x360], R20 ;  /* 0x0003601401007387 */ /* 0x000fe20000100a00 */
[----:B------:R0:W-:Y:S03]  /*66940*/  STL.64 [R1+0x368], R22 ;  /* 0x0003681601007387 */ /* 0x0001e60000100a00 */
[----:B0-----:R-:W2:Y:S01]  /*66950*/  LDL.LU.64 R22, [R1+0x45b0] ;  /* 0x0045b00001167983 */ /* 0x001ea20000300a00 */
[----:B------:R0:W-:Y:S02]  /*66960*/  STL [R1+0x44b0], R6 ;  /* 0x0044b00601007387 */ /* 0x0001e40000100800 */
[----:B------:R1:W-:Y:S02]  /*66970*/  STL [R1+0x44ac], R7 ;  /* 0x0044ac0701007387 */ /* 0x0003e40000100800 */
[----:B------:R-:W3:Y:S01]  /*66980*/  LDL.LU R4, [R1+0x340] ;  /* 0x0003400001047983 */ /* 0x000ee20000300800 */
[----:B------:R-:W3:Y:S04]  /*66990*/  LDL.LU R5, [R1+0x344] ;  /* 0x0003440001057983 */ /* 0x000ee80000300800 */
[----:B0-----:R-:W3:Y:S01]  /*669a0*/  LDL.LU R6, [R1+0x348] ;  /* 0x0003480001067983 */ /* 0x001ee20000300800 */
[----:B-1----:R-:W3:Y:S01]  /*669b0*/  LDL.LU R7, [R1+0x34c] ;  /* 0x00034c0001077983 */ /* 0x002ee20000300800 */
[C---:B--2---:R-:W-:Y:S02]  /*669c0*/  HMMA.16816.F32.BF16 R20, R16.reuse, R22, R12 ;  /* 0x000000161014723c */ /* 0x044fe4000004180c */
[----:B------:R-:W2:Y:S01]  /*669d0*/  LDL.LU.64 R14, [R1+0x45a8] ;  /* 0x0045a800010e7983 */ /* 0x000ea20000300a00 */
[----:B------:R-:W2:Y:S11]  /*669e0*/  LDL.LU.64 R12, [R1+0x45a0] ;  /* 0x0045a000010c7983 */ /* 0x000eb60000300a00 */
[----:B------:R-:W-:Y:S09]  /*669f0*/  @!UPT UIADD3 URZ, URZ, URZ, URZ ;  /* 0x0000003f3f3ff290 */ /* 0x000ff2000fffe03f */
[----:B------:R-:W-:Y:S01]  /*66a00*/  STL.64 [R1+0x350], R20 ;  /* 0x0003501401007387 */ /* 0x000fe20000100a00 */
[----:B------:R0:W-:Y:S03]  /*66a10*/  STL.64 [R1+0x358], R22 ;  /* 0x0003581601007387 */ /* 0x0001e60000100a00 */
[----:B0-----:R-:W3:Y:S02]  /*66a20*/  LDL.LU.64 R22, [R1+0x4598] ;  /* 0x0045980001167983 */ /* 0x001ee40000300a00 */
[----:B---3--:R-:W-:Y:S11]  /*66a30*/  HMMA.16816.F32.BF16 R4, R16, R22, R4 ;  /* 0x000000161004723c */ /* 0x008ff60000041804 */
[----:B------:R-:W-:Y:S11]  /*66a40*/  @!UPT UIADD3 URZ, URZ, URZ, URZ ;  /* 0x0000003f3f3ff290 */ /* 0x000ff6000fffe03f */
[----:B------:R-:W-:Y:S01]  /*66a50*/  @!UPT UIADD3 URZ, URZ, URZ, URZ ;  /* 0x0000003f3f3ff290 */ /* 0x000fe2000fffe03f */
[----:B------:R0:W-:Y:S01]  /*66a60*/  STL.64 [R1+0x340], R4 ;  /* 0x0003400401007387 */ /* 0x0001e20000100a00 */
[----:B------:R-:W-:Y:S02]  /*66a70*/  STL.64 [R1+0x348], R6 ;  /* 0x0003480601007387 */ /* 0x000fe40000100a00 */
[----:B0-----:R-:W-:Y:S01]  /*66a80*/  IMAD.MOV.U32 R5, RZ, RZ, R22 ;  /* 0x000000ffff057224 */ /* 0x001fe200078e0016 */
[----:B------:R-:W-:Y:S02]  /*66a90*/  MOV R4, R23 ;  /* 0x0000001700047202 */ /* 0x000fe40000000f00 */
[----:B------:R-:W3:Y:S02]  /*66aa0*/  LDL.LU.64 R22, [R1+0x4590] ;  /* 0x0045900001167983 */ /* 0x000ee40000300a00 */
[----:B------:R-:W-:Y:S02]  /*66ab0*/  STL [R1+0x44b4], R5 ;  /* 0x0044b40501007387 */ /* 0x000fe40000100800 */
[----:B------:R0:W-:Y:S02]  /*66ac0*/  STL [R1+0x44f0], R4 ;  /* 0x0044f00401007387 */ /* 0x0001e40000100800 */
[----:B0-----:R-:W4:Y:S01]  /*66ad0*/  LDL.LU R4, [R1+0x330] ;  /* 0x0003300001047983 */ /* 0x001f220000300800 */
[----:B------:R-:W4:Y:S02]  /*66ae0*/  LDL.LU R5, [R1+0x334] ;  /* 0x0003340001057983 */ /* 0x000f240000300800 */
[----:B------:R-:W4:Y:S02]  /*66af0*/  LDL.LU R6, [R1+0x338] ;  /* 0x0003380001067983 */ /* 0x000f240000300800 */
[----:B------:R-:W4:Y:S01]  /*66b00*/  LDL.LU R7, [R1+0x33c] ;  /* 0x00033c0001077983 */ /* 0x000f220000300800 */
[----:B------:R-:W-:-:S02]  /*66b10*/  MOV R26, R9 ;  /* 0x00000009001a7202 */ /* 0x000fc40000000f00 */
[----:B------:R-:W-:-:S07]  /*66b20*/  MOV R27, R8 ;  /* 0x00000008001b7202 */ /* 0x000fce0000000f00 */
[C---:B----4-:R-:W-:Y:S01]  /*66b30*/  HMMA.16816.F32.BF16 R4, R16.reuse, R26, R4 ;  /* 0x0000001a1004723c */ /* 0x050fe20000041804 */
[----:B------:R-:W4:Y:S01]  /*66b40*/  LDL.LU.64 R26, [R1+0x8] ;  /* 0x00000800011a7983 */ /* 0x000f220000300a00 */
[----:B---3--:R-:W-:Y:S01]  /*66b50*/  MOV R9, R22 ;  /* 0x0000001600097202 */ /* 0x008fe20000000f00 */
[----:B------:R-:W-:Y:S02]  /*66b60*/  IMAD.MOV.U32 R8, RZ, RZ, R23 ;  /* 0x000000ffff087224 */ /* 0x000fe400078e0017 */
[----:B----4-:R-:W-:Y:S11]  /*66b70*/  STL.64 [R1+0x44e8], R26 ;  /* 0x0044e81a01007387 */ /* 0x010ff60000100a00 */
[----:B------:R-:W-:Y:S07]  /*66b80*/  @!UPT UIADD3 URZ, URZ, URZ, URZ ;  /* 0x0000003f3f3ff290 */ /* 0x000fee000fffe03f */
[----:B------:R-:W-:Y:S02]  /*66b90*/  STL.64 [R1+0x330], R4 ;  /* 0x0003300401007387 */ /* 0x000fe40000100a00 */
[----:B------:R2:W-:Y:S02]  /*66ba0*/  STL.64 [R1+0x338], R6 ;  /* 0x0003380601007387 */ /* 0x0005e40000100a00 */
[----:B--2---:R-:W-:Y:S11]  /*66bb0*/  HMMA.16816.F32.BF16 R4, R16, R22, R12 ;  /* 0x000000161004723c */ /* 0x004ff6000004180c */
[----:B------:R-:W-:Y:S11]  /*66bc0*/  @!UPT UIADD3 URZ, URZ, URZ, URZ ;  /* 0x0000003f3f3ff290 */ /* 0x000ff6000fffe03f */
[----:B------:R-:W-:Y:S01]  /*66bd0*/  @!UPT UIADD3 URZ, URZ, URZ, URZ ;  /* 0x0000003f3f3ff290 */ /* 0x000fe2000fffe03f */
[----:B------:R0:W-:Y:S01]  /*66be0*/  STL.64 [R1+0x320], R4 ;  /* 0x0003200401007387 */ /* 0x0001e20000100a00 */
[----:B------:R1:W-:Y:S03]  /*66bf0*/  STL.64 [R1+0x328], R6 ;  /* 0x0003280601007387 */ /* 0x0003e60000100a00 */
[----:B0-----:R-:W2:Y:S01]  /*66c00*/  LDL.LU R4, [R1+0x210] ;  /* 0x0002100001047983 */ /* 0x001ea20000300800 */
[----:B------:R-:W2:Y:S02]  /*66c10*/  LDL.LU R5, [R1+0x214] ;  /* 0x0002140001057983 */ /* 0x000ea40000300800 */
[----:B-1----:R-:W3:Y:S02]  /*66c20*/  LDL.LU R6, [R1+0x218] ;  /* 0x0002180001067983 */ /* 0x002ee40000300800 */
[----:B------:R-:W3:Y:S01]  /*66c30*/  LDL.LU R7, [R1+0x21c] ;  /* 0x00021c0001077983 */ /* 0x000ee20000300800 */
[----:B------:R-:W4:Y:S01]  /*66c40*/  LDL.LU R20, [R1+0x230] ;  /* 0x0002300001147983 */ /* 0x000f220000300800 */
[----:B------:R-:W4:Y:S02]  /*66c50*/  LDL.LU R21, [R1+0x234] ;  /* 0x0002340001157983 */ /* 0x000f240000300800 */
[----:B------:R-:W2:Y:S02]  /*66c60*/  LDL.LU R22, [R1+0x238] ;  /* 0x0002380001167983 */ /* 0x000ea40000300800 */
[----:B------:R-:W2:Y:S02]  /*66c70*/  LDL.LU R23, [R1+0x23c] ;  /* 0x00023c0001177983 */ /* 0x000ea40000300800 */
[----:B--2---:R0:W-:Y:S01]  /*66c80*/  STL.64 [R1+0x4528], R22 ;  /* 0x0045281601007387 */ /* 0x0041e20000100a00 */
[----:B----4-:R-:W-:Y:S01]  /*66c90*/  STL.64 [R1+0x4520], R20 ;  /* 0x0045201401007387 */ /* 0x010fe20000100a00 */
[----:B0-----:R-:W-:-:S02]  /*66ca0*/  MOV R22, R28 ;  /* 0x0000001c00167202 */ /* 0x001fc40000000f00 */
[----:B------:R-:W-:-:S05]  /*66cb0*/  MOV R23, R3 ;  /* 0x0000000300177202 */ /* 0x000fca0000000f00 */
[----:B------:R0:W-:Y:S04]  /*66cc0*/  STL.64 [R1+0x4538], R22 ;  /* 0x0045381601007387 */ /* 0x0001e80000100a00 */
[----:B0-----:R-:W2:Y:S04]  /*66cd0*/  LDL.64 R22, [R1+0x68] ;  /* 0x0000680001167983 */ /* 0x001ea80000100a00 */
[----:B--2---:R-:W-:Y:S01]  /*66ce0*/  STL.64 [R1+0x4550], R22 ;  /* 0x0045501601007387 */ /* 0x004fe20000100a00 */
[----:B---3--:R0:W-:Y:S02]  /*66cf0*/  STL.64 [R1+0x4500], R6 ;  /* 0x0045000601007387 */ /* 0x0081e40000100a00 */
[----:B------:R1:W-:Y:S01]  /*66d00*/  STL.64 [R1+0x44f8], R4 ;  /* 0x0044f80401007387 */ /* 0x0003e20000100a00 */
[----:B0-----:R-:W2:Y:S01]  /*66d10*/  LDL.LU.64 R6, [R1+0x28] ;  /* 0x0000280001067983 */ /* 0x001ea20000300a00 */
[----:B------:R-:W-:Y:S01]  /*66d20*/  IMAD.MOV.U32 R22, RZ, RZ, R2 ;  /* 0x000000ffff167224 */ /* 0x000fe200078e0002 */
[----:B------:R-:W-:-:S02]  /*66d30*/  MOV R23, R0 ;  /* 0x0000000000177202 */ /* 0x000fc40000000f00 */
[----:B--2---:R0:W-:Y:S01]  /*66d40*/  STL.64 [R1+0x4530], R6 ;  /* 0x0045300601007387 */ /* 0x0041e20000100a00 */
[----:B-1----:R-:W2:Y:S02]  /*66d50*/  LDL.LU R4, [R1+0x2d0] ;  /* 0x0002d00001047983 */ /* 0x002ea40000300800 */
[----:B------:R-:W2:Y:S01]  /*66d60*/  LDL.LU R5, [R1+0x2d4] ;  /* 0x0002d40001057983 */ /* 0x000ea20000300800 */
[----:B0-----:R-:W3:Y:S01]  /*66d70*/  LDL.LU R6, [R1+0x2d8] ;  /* 0x0002d80001067983 */ /* 0x001ee20000300800 */
[----:B------:R-:W3:Y:S02]  /*66d80*/  LDL.LU R7, [R1+0x2dc] ;  /* 0x0002dc0001077983 */ /* 0x000ee40000300800 */
[----:B------:R0:W-:Y:S02]  /*66d90*/  STL.64 [R1+0x4568], R22 ;  /* 0x0045681601007387 */ /* 0x0001e40000100a00 */
[----:B0-----:R-:W4:Y:S04]  /*66da0*/  LDL.64 R22, [R1+0x88] ;  /* 0x0000880001167983 */ /* 0x001f280000100a00 */
[----:B----4-:R-:W-:Y:S01]  /*66db0*/  STL.64 [R1+0x4580], R22 ;  /* 0x0045801601007387 */ /* 0x010fe20000100a00 */
[----:B---3--:R-:W-:Y:S02]  /*66dc0*/  STL.64 [R1+0x4548], R6 ;  /* 0x0045480601007387 */ /* 0x008fe40000100a00 */
[----:B--2---:R0:W-:Y:S02]  /*66dd0*/  STL.64 [R1+0x4540], R4 ;  /* 0x0045400401007387 */ /* 0x0041e40000100a00 */
        /* <DEDUP_REMOVED lines=8> */
[----:B------:R-:W4:Y:S04]  /*66e60*/  LDL.64 R22, [R1+0x98] ;  /* 0x0000980001167983 */ /* 0x000f280000100a00 */
        /* <DEDUP_REMOVED lines=11> */
[----:B------:R-:W2:Y:S01]  /*66f20*/  LDL.LU R7, [R1+0x30c] ;  /* 0x00030c0001077983 */ /* 0x000ea20000300800 */
[----:B------:R-:W3:Y:S01]  /*66f30*/  LDL.LU.64 R26, [R1+0x18] ;  /* 0x00001800011a7983 */ /* 0x000ee20000300a00 */
[----:B----4-:R-:W-:Y:S03]  /*66f40*/  HMMA.16816.F32.BF16 R12, R16, R22, R12 ;  /* 0x00000016100c723c */ /* 0x010fe6000004180c */
[----:B---3--:R0:W-:Y:S01]  /*66f50*/  STL.64 [R1+0x4508], R26 ;  /* 0x0045081a01007387 */ /* 0x0081e20000100a00 */
[----:B------:R-:W3:Y:S02]  /*66f60*/  LDL.LU R24, [R1+0x220] ;  /* 0x0002200001187983 */ /* 0x000ee40000300800 */
[----:B------:R-:W3:Y:S01]  /*66f70*/  LDL.LU R25, [R1+0x224] ;  /* 0x0002240001197983 */ /* 0x000ee20000300800 */
[----:B0-----:R-:W3:Y:S01]  /*66f80*/  LDL.LU R26, [R1+0x228] ;  /* 0x00022800011a7983 */ /* 0x001ee20000300800 */
[----:B------:R-:W3:Y:S02]  /*66f90*/  LDL.LU R27, [R1+0x22c] ;  /* 0x00022c00011b7983 */ /* 0x000ee40000300800 */
[----:B------:R-:W-:Y:S02]  /*66fa0*/  STL.64 [R1+0x44c0], R10 ;  /* 0x0044c00a01007387 */ /* 0x000fe40000100a00 */
        /* <DEDUP_REMOVED lines=9> */
[----:B------:R-:W2:Y:S02]  /*67040*/  LDL.LU R10, [R1+0x208] ;  /* 0x00020800010a7983 */ /* 0x000ea40000300800 */
[----:B------:R-:W2:Y:S01]  /*67050*/  LDL.LU R11, [R1+0x20c] ;  /* 0x00020c00010b7983 */ /* 0x000ea20000300800 */
[----:B------:R0:W-:Y:S01]  /*67060*/  STL.64 [R1+0x310], R12 ;  /* 0x0003100c01007387 */ /* 0x0001e20000100a00 */
[----:B------:R1:W-:Y:S01]  /*67070*/  STL.64 [R1+0x318], R14 ;  /* 0x0003180e01007387 */ /* 0x0003e20000100a00 */
[----:B0-----:R-:W-:-:S02]  /*67080*/  MOV R13, R22 ;  /* 0x00000016000d7202 */ /* 0x001fc40000000f00 */
[----:B-1----:R-:W4:Y:S01]  /*67090*/  LDL.LU.64 R14, [R1+0x4588] ;  /* 0x00458800010e7983 */ /* 0x002f220000300a00 */
[----:B------:R-:W-:Y:S02]  /*670a0*/  IMAD.MOV.U32 R12, RZ, RZ, R23 ;  /* 0x000000ffff0c7224 */ /* 0x000fe400078e0017 */
[----:B------:R-:W2:Y:S02]  /*670b0*/  LDL.LU.64 R22, [R1+0x4580] ;  /* 0x0045800001167983 */ /* 0x000ea40000300a00 */
        /* <DEDUP_REMOVED lines=16> */
[C---:B--2---:R-:W-:Y:S01]  /*671c0*/  HMMA.16816.F32.BF16 R4, R16.reuse, R22, R4 ;  /* 0x000000161004723c */ /* 0x044fe20000041804 */
[----:B------:R-:W-:Y:S01]  /*671d0*/  IMAD.MOV.U32 R28, RZ, RZ, R22 ;  /* 0x000000ffff1c7224 */ /* 0x000fe200078e0016 */
[----:B------:R-:W-:Y:S11]  /*671e0*/  MOV R29, R23 ;  /* 0x00000017001d7202 */ /* 0x000ff60000000f00 */
[----:B------:R-:W-:Y:S10]  /*671f0*/  @!UPT UIADD3 URZ, URZ, URZ, URZ ;  /* 0x0000003f3f3ff290 */ /* 0x000ff4000fffe03f */
[----:B------:R-:W-:Y:S01]  /*67200*/  STL.64 [R1+0x2e0], R4 ;  /* 0x0002e00401007387 */ /* 0x000fe20000100a00 */
[----:B------:R0:W-:Y:S03]  /*67210*/  STL.64 [R1+0x2e8], R6 ;  /* 0x0002e80601007387 */ /* 0x0001e60000100a00 */
[----:B0-----:R-:W2:Y:S01]  /*67220*/  LDL.LU.64 R6, [R1+0x4548] ;  /* 0x0045480001067983 */ /* 0x001ea20000300a00 */
[----:B------:R-:W2:Y:S02]  /*67230*/  LDL.LU.64 R4, [R1+0x4540] ;  /* 0x0045400001047983 */ /* 0x000ea40000300a00 */
[----:B------:R-:W2:Y:S02]  /*67240*/  LDL.LU.64 R22, [R1+0x4538] ;  /* 0x0045380001167983 */ /* 0x000ea40000300a00 */
[C---:B--2---:R-:W-:Y:S01]  /*67250*/  HMMA.16816.F32.BF16 R20, R16.reuse, R22, R4 ;  /* 0x000000161014723c */ /* 0x044fe20000041804 */
        /* <DEDUP_REMOVED lines=19> */
[C---:B---3--:R-:W-:Y:S11]  /*67390*/  HMMA.16816.F32.BF16 R24, R20.reuse, R6, R24 ;  /* 0x000000061418723c */ /* 0x048ff60000041818 */
        /* <DEDUP_REMOVED lines=8> */
[----:B------:R-:W-:Y:S11]  /*67420*/  MOV R3, R27 ;  /* 0x0000001b00037202 */ /* 0x000ff60000000f00 */
[----:B------:R-:W-:Y:S11]  /*67430*/  @!UPT UIADD3 URZ, URZ, URZ, URZ ;  /* 0x0000003f3f3ff290 */ /* 0x000ff6000fffe03f */
[----:B------:R0:W-:Y:S01]  /*67440*/  STL.64 [R1+0x210], R4 ;  /* 0x0002100401007387 */ /* 0x0001e20000100a00 */
[----:B------:R1:W-:Y:S03]  /*67450*/  STL.64 [R1+0x218], R6 ;  /* 0x0002180601007387 */ /* 0x0003e60000100a00 */
[----:B0-----:R-:W2:Y:S01]  /*67460*/  LDL.LU R4, [R1+0x44f0] ;  /* 0x0044f00001047983 */ /* 0x001ea20000300800 */
[----:B-1----:R-:W-:Y:S02]  /*67470*/  MOV R7, R26 ;  /* 0x0000001a00077202 */ /* 0x002fe40000000f00 */
[----:B------:R-:W3:Y:S02]  /*67480*/  LDL.LU.64 R26, [R1+0x44e8] ;  /* 0x0044e800011a7983 */ /* 0x000ee40000300a00 */
[C---:B---3--:R-:W-:Y:S01]  /*67490*/  HMMA.16816.F32.BF16 R8, R20.reuse, R26, R8 ;  /* 0x0000001a1408723c */ /* 0x048fe20000041808 */
[----:B------:R-:W-:Y:S01]  /*674a0*/  IMAD.MOV.U32 R5, RZ, RZ, R26 ;  /* 0x000000ffff057224 */ /* 0x000fe200078e001a */
[----:B------:R-:W-:Y:S11]  /*674b0*/  MOV R6, R27 ;  /* 0x0000001b00067202 */ /* 0x000ff60000000f00 */
[----:B------:R-:W-:Y:S10]  /*674c0*/  @!UPT UIADD3 URZ, URZ, URZ, URZ ;  /* 0x0000003f3f3ff290 */ /* 0x000ff4000fffe03f */
[----:B------:R-:W-:Y:S01]  /*674d0*/  STL.64 [R1+0x200], R8 ;  /* 0x0002000801007387 */ /* 0x000fe20000100a00 */
[----:B------:R0:W-:Y:S03]  /*674e0*/  STL.64 [R1+0x208], R10 ;  /* 0x0002080a01007387 */ /* 0x0001e60000100a00 */
[----:B0-----:R-:W3:Y:S01]  /*674f0*/  LDL.LU.64 R10, [R1+0x44e0] ;  /* 0x0044e000010a7983 */ /* 0x001ee20000300a00 */
[----:B------:R-:W3:Y:S02]  /*67500*/  LDL.LU.64 R8, [R1+0x44d8] ;  /* 0x0044d80001087983 */ /* 0x000ee40000300a00 */
[----:B------:R-:W3:Y:S02]  /*67510*/  LDL.LU.64 R26, [R1+0x44d0] ;  /* 0x0044d000011a7983 */ /* 0x000ee40000300a00 */
[----:B------:R-:W2:Y:S01]  /*67520*/  LDL.LU.64 R24, [R1+0x44c8] ;  /* 0x0044c80001187983 */ /* 0x000ea20000300a00 */
[C---:B---3--:R-:W-:Y:S11]  /*67530*/  HMMA.16816.F32.BF16 R8, R20.reuse, R26, R8 ;  /* 0x0000001a1408723c */ /* 0x048ff60000041808 */
[----:B------:R-:W-:Y:S11]  /*67540*/  @!UPT UIADD3 URZ, URZ, URZ, URZ ;  /* 0x0000003f3f3ff290 */ /* 0x000ff6000fffe03f */
[----:B------:R-:W-:Y:S01]  /*67550*/  @!UPT UIADD3 URZ, URZ, URZ, URZ ;  /* 0x0000003f3f3ff290 */ /* 0x000fe2000fffe03f */
[----:B------:R-:W-:Y:S01]  /*67560*/  STL.64 [R1+0x1f0], R8 ;  /* 0x0001f00801007387 */ /* 0x000fe20000100a00 */
[----:B------:R0:W-:Y:S03]  /*67570*/  STL.64 [R1+0x1f8], R10 ;  /* 0x0001f80a01007387 */ /* 0x0001e60000100a00 */
[----:B0-----:R-:W4:Y:S01]  /*67580*/  LDL.LU.64 R10, [R1+0x44c0] ;  /* 0x0044c000010a7983 */ /* 0x001f220000300a00 */
[----:B------:R-:W3:Y:S02]  /*67590*/  LDL.LU.64 R8, [R1+0x44b8] ;  /* 0x0044b80001087983 */ /* 0x000ee40000300a00 */
[----:B------:R-:W-:Y:S02]  /*675a0*/  STL.64 [R1+0x4360], R26 ;  /* 0x0043601a01007387 */ /* 0x000fe40000100a00 */
[----:B--2---:R4:W-:Y:S02]  /*675b0*/  STL.64 [R1+0x4358], R24 ;  /* 0x0043581801007387 */ /* 0x0049e40000100a00 */
[----:B----4-:R-:W-:Y:S01]  /*675c0*/  HMMA.16816.F32.BF16 R24, R20, R10, R16 ;  /* 0x0000000a1418723c */ /* 0x010fe20000041810 */
[----:B------:R-:W-:Y:S01]  /*675d0*/  STL.64 [R1+0x4458], R10 ;  /* 0x0044580a01007387 */ /* 0x000fe20000100a00 */
[----:B------:R-:W2:Y:S11]  /*675e0*/  LDL.LU R16, [R1+0xd0] ;  /* 0x0000d00001107983 */ /* 0x000eb60000300800 */
[----:B------:R-:W-:Y:S10]  /*675f0*/  @!UPT UIADD3 URZ, URZ, URZ, URZ ;  /* 0x0000003f3f3ff290 */ /* 0x000ff4000fffe03f */
[----:B------:R-:W-:Y:S01]  /*67600*/  STL.64 [R1+0x1e0], R24 ;  /* 0x0001e01801007387 */ /* 0x000fe20000100a00 */
[----:B------:R0:W-:Y:S02]  /*67610*/  STL.64 [R1+0x1e8], R26 ;  /* 0x0001e81a01007387 */ /* 0x0001e40000100a00 */
        /* <DEDUP_REMOVED lines=26> */
[----:B------:R-:W-:-:S05]  /*677c0*/  MOV R27, R14 ;  /* 0x0000000e001b7202 */ /* 0x000fca0000000f00 */
[----:B------:R-:W-:Y:S04]  /*677d0*/  STL.64 [R1+0x43b8], R26 ;  /* 0x0043b81a01007387 */ /* 0x000fe80000100a00 */
[----:B----4-:R-:W-:Y:S01]  /*677e0*/  STL.64 [R1+0x4388], R18 ;  /* 0x0043881201007387 */ /* 0x010fe20000100a00 */
[----:B--2---:R0:W-:Y:S03]  /*677f0*/  STL.64 [R1+0x4380], R16 ;  /* 0x0043801001007387 */ /* 0x0041e60000100a00 */
[----:B0-----:R-:W2:Y:S01]  /*67800*/  LDL.LU R16, [R1+0x110] ;  /* 0x0001100001107983 */ /* 0x001ea20000300800 */
[----:B------:R-:W2:Y:S02]  /*67810*/  LDL.LU R17, [R1+0x114] ;  /* 0x0001140001117983 */ /* 0x000ea40000300800 */
[----:B------:R-:W4:Y:S02]  /*67820*/  LDL.LU R18, [R1+0x118] ;  /* 0x0001180001127983 */ /* 0x000f240000300800 */
[----:B------:R-:W4:Y:S01]  /*67830*/  LDL.LU R19, [R1+0x11c] ;  /* 0x00011c0001137983 */ /* 0x000f220000300800 */
[----:B------:R-:W2:Y:S04]  /*67840*/  LDL.LU.64 R14, [R1+0x58] ;  /* 0x00005800010e7983 */ /* 0x000ea80000300a00 */
[----:B--2---:R0:W-:Y:S01]  /*67850*/  STL.64 [R1+0x43d8], R14 ;  /* 0x0043d80e01007387 */ /* 0x0041e20000100a00 */
[----:B------:R-:W2:Y:S02]  /*67860*/  LDL.LU R24, [R1+0x130] ;  /* 0x0001300001187983 */ /* 0x000ea40000300800 */
[----:B------:R-:W2:Y:S02]  /*67870*/  LDL.LU R25, [R1+0x134] ;  /* 0x0001340001197983 */ /* 0x000ea40000300800 */
[----:B------:R-:W2:Y:S01]  /*67880*/  LDL.LU R26, [R1+0x138] ;  /* 0x00013800011a7983 */ /* 0x000ea20000300800 */
[----:B------:R-:W2:Y:S01]  /*67890*/  LDL.LU R27, [R1+0x13c] ;  /* 0x00013c00011b7983 */ /* 0x000ea20000300800 */
[----:B0-----:R-:W-:Y:S01]  /*678a0*/  MOV R14, R28 ;  /* 0x0000001c000e7202 */ /* 0x001fe20000000f00 */
[----:B------:R-:W-:-:S02]  /*678b0*/  IMAD.MOV.U32 R15, RZ, RZ, R29 ;  /* 0x000000ffff0f7224 */ /* 0x000fc400078e001d */
[----:B------:R-:W2:Y:S01]  /*678c0*/  LDL.LU R28, [R1+0x44a4] ;  /* 0x0044a400011c7983 */ /* 0x000ea20000300800 */
[----:B------:R-:W2:Y:S03]  /*678d0*/  LDL.LU R29, [R1+0x44a0] ;  /* 0x0044a000011d7983 */ /* 0x000ea60000300800 */
[----:B------:R0:W-:Y:S04]  /*678e0*/  STL.64 [R1+0x43f0], R14 ;  /* 0x0043f00e01007387 */ /* 0x0001e80000100a00 */
[----:B0-----:R-:W2:Y:S04]  /*678f0*/  LDL.LU.64 R14, [R1+0x78] ;  /* 0x00007800010e7983 */ /* 0x001ea80000300a00 */
[----:B--2---:R-:W-:Y:S01]  /*67900*/  STL.64 [R1+0x4408], R14 ;  /* 0x0044080e01007387 */ /* 0x004fe20000100a00 */
[----:B------:R-:W-:Y:S02]  /*67910*/  STL.64 [R1+0x43d0], R26 ;  /* 0x0043d01a01007387 */ /* 0x000fe40000100a00 */
[----:B------:R0:W-:Y:S02]  /*67920*/  STL.64 [R1+0x43c8], R24 ;  /* 0x0043c81801007387 */ /* 0x0001e40000100a00 */
[----:B0-----:R-:W2:Y:S01]  /*67930*/  LDL.LU R24, [R1+0x140] ;  /* 0x0001400001187983 */ /* 0x001ea20000300800 */
[----:B------:R-:W2:Y:S02]  /*67940*/  LDL.LU R25, [R1+0x144] ;  /* 0x0001440001197983 */ /* 0x000ea40000300800 */
[----:B------:R-:W2:Y:S02]  /*67950*/  LDL.LU R26, [R1+0x148] ;  /* 0x00014800011a7983 */ /* 0x000ea40000300800 */
[----:B------:R-:W2:Y:S01]  /*67960*/  LDL.LU R27, [R1+0x14c] ;  /* 0x00014c00011b7983 */ /* 0x000ea20000300800 */
[----:B------:R-:W-:-:S02]  /*67970*/  MOV R14, R0 ;  /* 0x00000000000e7202 */ /* 0x000fc40000000f00 */
[----:B------:R-:W-:Y:S01]  /*67980*/  MOV R15, R2 ;  /* 0x00000002000f7202 */ /* 0x000fe20000000f00 */
[----:B------:R-:W3:Y:S01]  /*67990*/  LDL.LU R0, [R1+0x449c] ;  /* 0x00449c0001007983 */ /* 0x000ee20000300800 */
[----:B------:R-:W3:Y:S03]  /*679a0*/  LDL.LU R2, [R1+0x4498] ;  /* 0x0044980001027983 */ /* 0x000ee60000300800 */
[----:B------:R-:W-:Y:S04]  /*679b0*/  STL.64 [R1+0x4420], R14 ;  /* 0x0044200e01007387 */ /* 0x000fe80000100a00 */
[----:B--2---:R-:W-:Y:S01]  /*679c0*/  STL.64 [R1+0x43e8], R26 ;  /* 0x0043e81a01007387 */ /* 0x004fe20000100a00 */
[----:B------:R0:W-:Y:S03]  /*679d0*/  STL.64 [R1+0x43e0], R24 ;  /* 0x0043e01801007387 */ /* 0x0001e60000100a00 */
[----:B0-----:R-:W2:Y:S01]  /*679e0*/  LDL.LU R24, [R1+0x150] ;  /* 0x0001500001187983 */ /* 0x001ea20000300800 */
[----:B------:R-:W2:Y:S02]  /*679f0*/  LDL.LU R25, [R1+0x154] ;  /* 0x0001540001197983 */ /* 0x000ea40000300800 */
[----:B------:R-:W2:Y:S02]  /*67a00*/  LDL.LU R26, [R1+0x158] ;  /* 0x00015800011a7983 */ /* 0x000ea40000300800 */
[----:B------:R-:W2:Y:S02]  /*67a10*/  LDL.LU R27, [R1+0x15c] ;  /* 0x00015c00011b7983 */ /* 0x000ea40000300800 */
[----:B------:R-:W-:Y:S01]  /*67a20*/  IMAD.MOV.U32 R14, RZ, RZ, R13 ;  /* 0x000000ffff0e7224 */ /* 0x000fe200078e000d */
[----:B------:R-:W-:-:S05]  /*67a30*/  MOV R15, R12 ;  /* 0x0000000c000f7202 */ /* 0x000fca0000000f00 */
[----:B------:R3:W-:Y:S02]  /*67a40*/  STL.64 [R1+0x4438], R14 ;  /* 0x0044380e01007387 */ /* 0x0007e40000100a00 */
[----:B---3--:R-:W-:Y:S01]  /*67a50*/  IMAD.MOV.U32 R15, RZ, RZ, R8 ;  /* 0x000000ffff0f7224 */ /* 0x008fe200078e0008 */
[----:B------:R-:W-:Y:S01]  /*67a60*/  MOV R14, R9 ;  /* 0x00000009000e7202 */ /* 0x000fe20000000f00 */
[----:B--2---:R-:W-:Y:S01]  /*67a70*/  STL.64 [R1+0x4400], R26 ;  /* 0x0044001a01007387 */ /* 0x004fe20000100a00 */
[----:B------:R0:W-:Y:S03]  /*67a80*/  STL.64 [R1+0x43f8], R24 ;  /* 0x0043f81801007387 */ /* 0x0001e60000100a00 */
[----:B0-----:R-:W2:Y:S01]  /*67a90*/  LDL.LU R24, [R1+0x160] ;  /* 0x0001600001187983 */ /* 0x001ea20000300800 */
[----:B------:R-:W2:Y:S02]  /*67aa0*/  LDL.LU R25, [R1+0x164] ;  /* 0x0001640001197983 */ /* 0x000ea40000300800 */
[----:B------:R-:W3:Y:S02]  /*67ab0*/  LDL.LU R26, [R1+0x168] ;  /* 0x00016800011a7983 */ /* 0x000ee40000300800 */
[----:B------:R-:W3:Y:S01]  /*67ac0*/  LDL.LU R27, [R1+0x16c] ;  /* 0x00016c00011b7983 */ /* 0x000ee20000300800 */
[----:B------:R-:W2:Y:S01]  /*67ad0*/  LDL.LU R8, [R1+0x1a0] ;  /* 0x0001a00001087983 */ /* 0x000ea20000300800 */
[----:B------:R-:W2:Y:S02]  /*67ae0*/  LDL.LU R9, [R1+0x1a4] ;  /* 0x0001a40001097983 */ /* 0x000ea40000300800 */
[----:B------:R-:W2:Y:S02]  /*67af0*/  LDL.LU R10, [R1+0x1a8] ;  /* 0x0001a800010a7983 */ /* 0x000ea40000300800 */
[----:B------:R-:W2:Y:S02]  /*67b00*/  LDL.LU R11, [R1+0x1ac] ;  /* 0x0001ac00010b7983 */ /* 0x000ea40000300800 */
[----:B--2---:R0:W-:Y:S01]  /*67b10*/  STL.64 [R1+0x4468], R10 ;  /* 0x0044680a01007387 */ /* 0x0041e20000100a00 */
[----:B------:R-:W-:Y:S01]  /*67b20*/  STL.64 [R1+0x4460], R8 ;  /* 0x0044600801007387 */ /* 0x000fe20000100a00 */
[----:B0-----:R-:W-:-:S02]  /*67b30*/  MOV R10, R5 ;  /* 0x00000005000a7202 */ /* 0x001fc40000000f00 */
[----:B------:R-:W-:-:S05]  /*67b40*/  MOV R11, R4 ;  /* 0x00000004000b7202 */ /* 0x000fca0000000f00 */
[----:B------:R0:W-:Y:S04]  /*67b50*/  STL.64 [R1+0x4478], R10 ;  /* 0x0044780a01007387 */ /* 0x0001e80000100a00 */
[----:B0-----:R-:W2:Y:S04]  /*67b60*/  LDL.LU.64 R10, [R1+0x38] ;  /* 0x00003800010a7983 */ /* 0x001ea80000300a00 */
[----:B--2---:R-:W-:Y:S01]  /*67b70*/  STL.64 [R1+0x4490], R10 ;  /* 0x0044900a01007387 */ /* 0x004fe20000100a00 */
[----:B------:R0:W-:Y:S03]  /*67b80*/  STL.64 [R1+0x4450], R14 ;  /* 0x0044500e01007387 */ /* 0x0001e60000100a00 */
[----:B0-----:R-:W2:Y:S04]  /*67b90*/  LDL.LU.64 R14, [R1+0xb8] ;  /* 0x0000b800010e7983 */ /* 0x001ea80000300a00 */
[----:B--2---:R0:W-:Y:S01]  /*67ba0*/  STL.64 [R1+0x4470], R14 ;  /* 0x0044700e01007387 */ /* 0x0041e20000100a00 */
[----:B------:R-:W2:Y:S02]  /*67bb0*/  LDL.LU R12, [R1+0x1b0] ;  /* 0x0001b000010c7983 */ /* 0x000ea40000300800 */
[----:B------:R-:W2:Y:S01]  /*67bc0*/  LDL.LU R13, [R1+0x1b4] ;  /* 0x0001b400010d7983 */ /* 0x000ea20000300800 */
[----:B0-----:R-:W2:Y:S01]  /*67bd0*/  LDL.LU R14, [R1+0x1b8] ;  /* 0x0001b800010e7983 */ /* 0x001ea20000300800 */
[----:B------:R-:W2:Y:S02]  /*67be0*/  LDL.LU R15, [R1+0x1bc] ;  /* 0x0001bc00010f7983 */ /* 0x000ea40000300800 */
[----:B------:R-:W3:Y:S02]  /*67bf0*/  LDL.LU R8, [R1+0x1d0] ;  /* 0x0001d00001087983 */ /* 0x000ee40000300800 */
[----:B------:R-:W3:Y:S01]  /*67c00*/  LDL.LU R9, [R1+0x1d4] ;  /* 0x0001d40001097983 */ /* 0x000ee20000300800 */
[----:B------:R-:W3:Y:S01]  /*67c10*/  LDL.LU R10, [R1+0x1d8] ;  /* 0x0001d800010a7983 */ /* 0x000ee20000300800 */
[----:B------:R-:W3:Y:S03]  /*67c20*/  LDL.LU R11, [R1+0x1dc] ;  /* 0x0001dc00010b7983 */ /* 0x000ee60000300800 */
[----:B--2---:R-:W-:Y:S01]  /*67c30*/  STL.64 [R1+0x4488], R14 ;  /* 0x0044880e01007387 */ /* 0x004fe20000100a00 */
[----:B------:R0:W-:Y:S03]  /*67c40*/  STL.64 [R1+0x4480], R12 ;  /* 0x0044800c01007387 */ /* 0x0001e60000100a00 */
[----:B0-----:R-:W2:Y:S01]  /*67c50*/  LDL.LU R12, [R1+0x1c0] ;  /* 0x0001c000010c7983 */ /* 0x001ea20000300800 */
[----:B------:R-:W2:Y:S02]  /*67c60*/  LDL.LU R13, [R1+0x1c4] ;  /* 0x0001c400010d7983 */ /* 0x000ea40000300800 */
[----:B------:R-:W2:Y:S02]  /*67c70*/  LDL.LU R14, [R1+0x1c8] ;  /* 0x0001c800010e7983 */ /* 0x000ea40000300800 */
[----:B------:R-:W2:Y:S01]  /*67c80*/  LDL.LU R15, [R1+0x1cc] ;  /* 0x0001cc00010f7983 */ /* 0x000ea20000300800 */
[----:B---3--:R-:W-:Y:S01]  /*67c90*/  STL.64 [R1+0x4418], R26 ;  /* 0x0044181a01007387 */ /* 0x008fe20000100a00 */
[----:B------:R0:W-:Y:S03]  /*67ca0*/  STL.64 [R1+0x4410], R24 ;  /* 0x0044101801007387 */ /* 0x0001e60000100a00 */
[----:B0-----:R-:W3:Y:S01]  /*67cb0*/  LDL.LU R24, [R1+0x170] ;  /* 0x0001700001187983 */ /* 0x001ee20000300800 */
[----:B------:R-:W3:Y:S02]  /*67cc0*/  LDL.LU R25, [R1+0x174] ;  /* 0x0001740001197983 */ /* 0x000ee40000300800 */
[----:B------:R-:W2:Y:S02]  /*67cd0*/  LDL.LU R26, [R1+0x178] ;  /* 0x00017800011a7983 */ /* 0x000ea40000300800 */
[----:B------:R-:W2:Y:S01]  /*67ce0*/  LDL.LU R27, [R1+0x17c] ;  /* 0x00017c00011b7983 */ /* 0x000ea20000300800 */
[----:B------:R-:W-:Y:S01]  /*67cf0*/  HMMA.16816.F32.BF16 R8, R20, R6, R8 ;  /* 0x000000061408723c */ /* 0x000fe20000041808 */
        /* <DEDUP_REMOVED lines=12> */
[----:B----4-:R0:W-:Y:S01]  /*67dc0*/  STL.64 [R1+0x43a0], R18 ;  /* 0x0043a01201007387 */ /* 0x0101e20000100a00 */
[----:B------:R1:W-:Y:S02]  /*67dd0*/  STL.64 [R1+0x4398], R16 ;  /* 0x0043981001007387 */ /* 0x0003e40000100a00 */
[----:B0-----:R-:W-:Y:S01]  /*67de0*/  IMAD.MOV.U32 R18, RZ, RZ, R2 ;  /* 0x000000ffff127224 */ /* 0x001fe200078e0002 */
[----:B-1----:R-:W3:Y:S01]  /*67df0*/  LDL.LU R16, [R1+0x120] ;  /* 0x0001200001107983 */ /* 0x002ee20000300800 */
[----:B------:R-:W3:Y:S01]  /*67e00*/  LDL.LU R17, [R1+0x124] ;  /* 0x0001240001117983 */ /* 0x000ee20000300800 */
[----:B------:R-:W-:-:S02]  /*67e10*/  MOV R19, R0 ;  /* 0x0000000000137202 */ /* 0x000fc40000000f00 */
[----:B------:R-:W-:Y:S01]  /*67e20*/  MOV R2, R10 ;  /* 0x0000000a00027202 */ /* 0x000fe20000000f00 */
[----:B------:R-:W-:Y:S01]  /*67e30*/  STL.64 [R1+0x1d0], R8 ;  /* 0x0001d00801007387 */ /* 0x000fe20000100a00 */
[----:B------:R-:W-:Y:S02]  /*67e40*/  IMAD.MOV.U32 R0, RZ, RZ, R11 ;  /* 0x000000ffff007224 */ /* 0x000fe400078e000b */
[----:B------:R-:W4:Y:S03]  /*67e50*/  LDL.LU.64 R10, [R1+0x4490] ;  /* 0x00449000010a7983 */ /* 0x000f260000300a00 */
[----:B------:R-:W-:Y:S01]  /*67e60*/  STL [R1+0x411c], R0 ;  /* 0x00411c0001007387 */ /* 0x000fe20000100800 */
[----:B------:R-:W-:Y:S01]  /*67e70*/  STL [R1+0x4118], R2 ;  /* 0x0041180201007387 */ /* 0x000fe20000100800 */
        /* <DEDUP_REMOVED lines=9> */
[C---:B----4-:R-:W-:Y:S01]  /*67f10*/  HMMA.16816.F32.BF16 R8, R20.reuse, R10, R12 ;  /* 0x0000000a1408723c */ /* 0x050fe2000004180c */
[----:B------:R-:W4:Y:S11]  /*67f20*/  LDL.LU.64 R14, [R1+0x4470] ;  /* 0x00447000010e7983 */ /* 0x000f360000300a00 */
[----:B------:R-:W-:Y:S11]  /*67f30*/  @!UPT UIADD3 URZ, URZ, URZ, URZ ;  /* 0x0000003f3f3ff290 */ /* 0x000ff6000fffe03f */
[----:B------:R-:W-:Y:S01]  /*67f40*/  STL.64 [R1+0x1b0], R8 ;  /* 0x0001b00801007387 */ /* 0x000fe20000100a00 */
[----:B------:R0:W-:Y:S03]  /*67f50*/  STL.64 [R1+0x1b8], R10 ;  /* 0x0001b80a01007387 */ /* 0x0001e60000100a00 */
[----:B0-----:R-:W4:Y:S01]  /*67f60*/  LDL.LU.64 R10, [R1+0x4468] ;  /* 0x00446800010a7983 */ /* 0x001f220000300a00 */
[----:B------:R-:W4:Y:S02]  /*67f70*/  LDL.LU.64 R8, [R1+0x4460] ;  /* 0x0044600001087983 */ /* 0x000f240000300a00 */
[C---:B----4-:R-:W-:Y:S11]  /*67f80*/  HMMA.16816.F32.BF16 R8, R20.reuse, R14, R8 ;  /* 0x0000000e1408723c */ /* 0x050ff60000041808 */
[----:B------:R-:W-:Y:S11]  /*67f90*/  @!UPT UIADD3 URZ, URZ, URZ, URZ ;  /* 0x0000003f3f3ff290 */ /* 0x000ff6000fffe03f */
[----:B------:R-:W-:Y:S01]  /*67fa0*/  @!UPT UIADD3 URZ, URZ, URZ, URZ ;  /* 0x0000003f3f3ff290 */ /* 0x000fe2000fffe03f */
[----:B------:R0:W-:Y:S01]  /*67fb0*/  STL.64 [R1+0x1a0], R8 ;  /* 0x0001a00801007387 */ /* 0x0001e20000100a00 */
[----:B------:R1:W-:Y:S02]  /*67fc0*/  STL.64 [R1+0x1a8], R10 ;  /* 0x0001a80a01007387 */ /* 0x0003e40000100a00 */
[----:B0-----:R-:W-:Y:S01]  /*67fd0*/  IMAD.MOV.U32 R8, RZ, RZ, R14 ;  /* 0x000000ffff087224 */ /* 0x001fe200078e000e */
[----:B-1----:R-:W4:Y:S01]  /*67fe0*/  LDL.LU.64 R10, [R1+0x4458] ;  /* 0x00445800010a7983 */ /* 0x002f220000300a00 */
[----:B------:R-:W-:Y:S02]  /*67ff0*/  MOV R9, R15 ;  /* 0x0000000f00097202 */ /* 0x000fe40000000f00 */
        /* <DEDUP_REMOVED lines=31> */
[----:B------:R-:W-:Y:S01]  /*681f0*/  STL [R1+0x4324], R0 ;  /* 0x0043240001007387 */ /* 0x000fe20000100800 */
[----:B------:R-:W-:Y:S01]  /*68200*/  STL [R1+0x4320], R2 ;  /* 0x0043200201007387 */ /* 0x000fe20000100800 */
        /* <DEDUP_REMOVED lines=16> */
[----:B--2---:R-:W-:Y:S01]  /*68310*/  HMMA.16816.F32.BF16 R20, R20, R14, R24 ;  /* 0x0000000e1414723c */ /* 0x004fe20000041818 */
[----:B------:R-:W3:Y:S01]  /*68320*/  LDL.LU.64 R26, [R1+0x43b8] ;  /* 0x0043b800011a7983 */ /* 0x000ee20000300a00 */
[----:B------:R-:W3:Y:S02]  /*68330*/  LDL.LU.64 R14, [R1+0x43b0] ;  /* 0x0043b000010e7983 */ /* 0x000ee40000300a00 */
[----:B------:R-:W3:Y:S11]  /*68340*/  LDL.LU.64 R12, [R1+0x43a8] ;  /* 0x0043a800010c7983 */ /* 0x000ef60000300a00 */
[----:B------:R-:W-:Y:S08]  /*68350*/  @!UPT UIADD3 URZ, URZ, URZ, URZ ;  /* 0x0000003f3f3ff290 */ /* 0x000ff0000fffe03f */
[----:B------:R-:W-:Y:S01]  /*68360*/  STL.64 [R1+0x530], R20 ;  /* 0x0005301401007387 */ /* 0x000fe20000100a00 */
[----:B------:R0:W-:Y:S03]  /*68370*/  STL.64 [R1+0x538], R22 ;  /* 0x0005381601007387 */ /* 0x0001e60000100a00 */
[----:B0-----:R-:W2:Y:S01]  /*68380*/  LDL R23, [R1+0x6fc] ;  /* 0x0006fc0001177983 */ /* 0x001ea20000100800 */
[C---:B---3--:R-:W-:Y:S03]  /*68390*/  HMMA.16816.F32.BF16 R24, R12.reuse, R26, R16 ;  /* 0x0000001a0c18723c */ /* 0x048fe60000041810 */
[----:B------:R-:W3:Y:S01]  /*683a0*/  LDL.LU.64 R18, [R1+0x43a0] ;  /* 0x0043a00001127983 */ /* 0x000ee20000300a00 */
[----:B------:R-:W3:Y:S11]  /*683b0*/  LDL.LU.64 R16, [R1+0x4398] ;  /* 0x0043980001107983 */ /* 0x000ef60000300a00 */
[----:B------:R-:W-:Y:S08]  /*683c0*/  @!UPT UIADD3 URZ, URZ, URZ, URZ ;  /* 0x0000003f3f3ff290 */ /* 0x000ff0000fffe03f */
        /* <DEDUP_REMOVED lines=24> */
[----:B------:R-:W3:Y:S02]  /*68550*/  LDL.LU.64 R16, [R1+0x4348] ;  /* 0x0043480001107983 */ /* 0x000ee40000300a00 */
[----:B--2---:R0:W-:Y:S02]  /*68560*/  STL.64 [R1+0x4338], R24 ;  /* 0x0043381801007387 */ /* 0x0041e40000100a00 */
[----:B0-----:R-:W4:Y:S01]  /*68570*/  LDL.LU R24, [R1+0xe0] ;  /* 0x0000e00001187983 */ /* 0x001f220000300800 */
[----:B------:R-:W4:Y:S02]  /*68580*/  LDL.LU R25, [R1+0xe4] ;  /* 0x0000e40001197983 */ /* 0x000f240000300800 */
[----:B------:R-:W-:Y:S01]  /*68590*/  IMAD.MOV.U32 R26, RZ, RZ, R29 ;  /* 0x000000ffff1a7224 */ /* 0x000fe200078e001d */
[----:B------:R-:W-:Y:S01]  /*685a0*/  MOV R27, R28 ;  /* 0x0000001c001b7202 */ /* 0x000fe20000000f00 */
[C---:B---3--:R-:W-:Y:S08]  /*685b0*/  HMMA.16816.F32.BF16 R16, R12.reuse, R6, R16 ;  /* 0x000000060c10723c */ /* 0x048ff00000041810 */
[----:B----4-:R-:W-:Y:S11]  /*685c0*/  HMMA.16816.F32.BF16 R24, R12, R10, R24 ;  /* 0x0000000a0c18723c */ /* 0x010ff60000041818 */
[----:B------:R-:W-:Y:S05]  /*685d0*/  @!UPT UIADD3 URZ, URZ, URZ, URZ ;  /* 0x0000003f3f3ff290 */ /* 0x000fea000fffe03f */
[----:B------:R-:W-:Y:S01]  /*685e0*/  IMAD.MOV.U32 R28, RZ, RZ, R19 ;  /* 0x000000ffff1c7224 */ /* 0x000fe200078e0013 */
[----:B------:R-:W-:-:S06]  /*685f0*/  MOV R29, R18 ;  /* 0x00000012001d7202 */ /* 0x000fcc0000000f00 */
[----:B------:R-:W-:Y:S01]  /*68600*/  STL.64 [R1+0x4e0], R24 ;  /* 0x0004e01801007387 */ /* 0x000fe20000100a00 */
[----:B------:R-:W-:Y:S02]  /*68610*/  STL.64 [R1+0x4e8], R26 ;  /* 0x0004e81a01007387 */ /* 0x000fe40000100a00 */
[----:B------:R-:W-:Y:S02]  /*68620*/  STL.64 [R1+0x4d0], R16 ;  /* 0x0004d01001007387 */ /* 0x000fe40000100a00 */
[----:B------:R-:W-:Y:S01]  /*68630*/  STL [R1+0x3fcc], R28 ;  /* 0x003fcc1c01007387 */ /* 0x000fe20000100800 */
[----:B------:R0:W-:Y:S04]  /*68640*/  STL [R1+0x3fc8], R29 ;  /* 0x003fc81d01007387 */ /* 0x0001e80000100800 */
[----:B------:R-:W-:Y:S04]  /*68650*/  LDSM.16.M88.4 R24, [R23+0x2080] ;  /* 0x002080001718783b */ /* 0x000fe80000000200 */
[----:B0-----:R-:W2:Y:S04]  /*68660*/  LDL R29, [R1+0x750] ;  /* 0x00075000011d7983 */ /* 0x001ea80000100800 */
[----:B--2---:R-:W0:Y:S04]  /*68670*/  LDSM.16.M88.4 R16, [R29+0x30080] ;  /* 0x030080001d10783b */ /* 0x004e280000000200 */
[----:B0-----:R-:W-:Y:S01]  /*68680*/  STL.64 [R1+0x4290], R18 ;  /* 0x0042901201007387 */ /* 0x001fe20000100a00 */
[----:B------:R-:W-:Y:S02]  /*68690*/  STL.64 [R1+0x4288], R16 ;  /* 0x0042881001007387 */ /* 0x000fe40000100a00 */
[----:B------:R-:W0:Y:S02]  /*686a0*/  LDSM.16.M88.4 R16, [R23+0x80] ;  /* 0x000080001710783b */ /* 0x000e240000000200 */
[----:B0-----:R-:W-:Y:S02]  /*686b0*/  STL.64 [R1+0x20], R16 ;  /* 0x0000201001007387 */ /* 0x001fe40000100a00 */
[----:B------:R0:W-:Y:S02]  /*686c0*/  STL.64 [R1+0x28], R18 ;  /* 0x0000281201007387 */ /* 0x0001e40000100a00 */
[----:B0-----:R-:W-:-:S02]  /*686d0*/  MOV R18, R8 ;  /* 0x0000000800127202 */ /* 0x001fc40000000f00 */
[----:B------:R-:W2:Y:S01]  /*686e0*/  LDL.LU R8, [R1+0x4344] ;  /* 0x0043440001087983 */ /* 0x000ea20000300800 */
[----:B------:R-:W-:Y:S02]  /*686f0*/  STL.64 [R1+0x10], R24 ;  /* 0x0000101801007387 */ /* 0x000fe40000100a00 */
[----:B------:R-:W-:Y:S02]  /*68700*/  STL.64 [R1+0x18], R26 ;  /* 0x0000181a01007387 */ /* 0x000fe40000100a00 */
[----:B------:R-:W0:Y:S01]  /*68710*/  LDSM.16.M88.4 R24, [R23+0x4080] ;  /* 0x004080001718783b */ /* 0x000e220000000200 */
[----:B------:R-:W-:-:S03]  /*68720*/  MOV R19, R9 ;  /* 0x0000000900137202 */ /* 0x000fc60000000f00 */
[----:B------:R-:W3:Y:S04]  /*68730*/  LDL.LU R9, [R1+0x4340] ;  /* 0x0043400001097983 */ /* 0x000ee80000300800 */
[----:B0-----:R0:W-:Y:S01]  /*68740*/  STL.64 [R1], R24 ;  /* 0x0000001801007387 */ /* 0x0011e20000100a00 */
[----:B------:R-:W-:Y:S02]  /*68750*/  IMAD.MOV.U32 R17, RZ, RZ, R24 ;  /* 0x000000ffff117224 */ /* 0x000fe400078e0018 */
[----:B------:R-:W-:Y:S01]  /*68760*/  STL.64 [R1+0x8], R26 ;  /* 0x0000081a01007387 */ /* 0x000fe20000100a00 */
[----:B------:R-:W-:Y:S02]  /*68770*/  MOV R16, R25 ;  /* 0x0000001900107202 */ /* 0x000fe40000000f00 */
[----:B0-----:R-:W4:Y:S01]  /*68780*/  LDL.LU.64 R24, [R1+0x4338] ;  /* 0x0043380001187983 */ /* 0x001f220000300a00 */
[----:B------:R2:W-:Y:S02]  /*68790*/  STL.64 [R1+0x4330], R18 ;  /* 0x0043301201007387 */ /* 0x0005e40000100a00 */
[----:B------:R4:W-:Y:S01]  /*687a0*/  STL.64 [R1+0x4328], R16 ;  /* 0x0043281001007387 */ /* 0x0009e20000100a00 */
[----:B--2---:R-:W-:-:S02]  /*687b0*/  MOV R19, R8 ;  /* 0x0000000800137202 */ /* 0x004fc40000000f00 */
[----:B---3--:R-:W-:Y:S02]  /*687c0*/  MOV R18, R9 ;  /* 0x0000000900127202 */ /* 0x008fe40000000f00 */
[----:B------:R-:W-:Y:S01]  /*687d0*/  LDSM.16.M88.4 R8, [R23+0x8080] ;  /* 0x008080001708783b */ /* 0x000fe20000000200 */
[----:B----4-:R-:W-:Y:S01]  /*687e0*/  MOV R16, R25 ;  /* 0x0000001900107202 */ /* 0x010fe20000000f00 */
[----:B------:R-:W-:Y:S02]  /*687f0*/  IMAD.MOV.U32 R17, RZ, RZ, R24 ;  /* 0x000000ffff117224 */ /* 0x000fe400078e0018 */
[----:B------:R-:W0:Y:S04]  /*68800*/  LDSM.16.M88.4 R24, [R23+0x6080] ;  /* 0x006080001718783b */ /* 0x000e280000000200 */
[----:B0-----:R0:W-:Y:S02]  /*68810*/  STL.64 [R1+0x4250], R26 ;  /* 0x0042501a01007387 */ /* 0x0011e40000100a00 */
[----:B0-----:R-:W-:Y:S01]  /*68820*/  IMAD.MOV.U32 R26, RZ, RZ, R5 ;  /* 0x000000ffff1a7224 */ /* 0x001fe200078e0005 */
[----:B------:R-:W-:-:S02]  /*68830*/  MOV R27, R4 ;  /* 0x00000004001b7202 */ /* 0x000fc40000000f00 */
[----:B------:R-:W0:Y:S04]  /*68840*/  LDSM.16.M88.4 R4, [R23+0xa080] ;  /* 0x00a080001704783b */ /* 0x000e280000000200 */
[----:B------:R1:W-:Y:S02]  /*68850*/  STL.64 [R1+0x4248], R24 ;  /* 0x0042481801007387 */ /* 0x0003e40000100a00 */
[----:B-1----:R-:W-:Y:S02]  /*68860*/  HMMA.16816.F32.BF16 R24, R12, R26, R16 ;  /* 0x0000001a0c18723c */ /* 0x002fe40000041810 */
[----:B------:R-:W-:Y:S01]  /*68870*/  STL [R1+0x4130], R10 ;  /* 0x0041300a01007387 */ /* 0x000fe20000100800 */
[----:B------:R-:W-:Y:S03]  /*68880*/  STL [R1+0x3db0], R11 ;  /* 0x003db00b01007387 */ /* 0x000fe60000100800 */
[----:B0-----:R-:W-:Y:S01]  /*68890*/  STL.64 [R1+0x4238], R6 ;  /* 0x0042380601007387 */ /* 0x001fe20000100a00 */
[----:B------:R0:W-:Y:S03]  /*688a0*/  STL.64 [R1+0x4230], R4 ;  /* 0x0042300401007387 */ /* 0x0001e60000100a00 */
[----:B0-----:R-:W2:Y:S01]  /*688b0*/  LDL.LU R4, [R1+0x4b0] ;  /* 0x0004b00001047983 */ /* 0x001ea20000300800 */
[----:B------:R-:W2:Y:S02]  /*688c0*/  LDL.LU R5, [R1+0x4b4] ;  /* 0x0004b40001057983 */ /* 0x000ea40000300800 */
[----:B------:R-:W2:Y:S02]  /*688d0*/  LDL.LU R6, [R1+0x4b8] ;  /* 0x0004b80001067983 */ /* 0x000ea40000300800 */
[----:B------:R-:W2:Y:S01]  /*688e0*/  LDL.LU.64 R18, [R1+0x4330] ;  /* 0x0043300001127983 */ /* 0x000ea20000300a00 */
[----:B------:R-:W3:Y:S07]  /*688f0*/  LDL.LU.64 R16, [R1+0x4328] ;  /* 0x0043280001107983 */ /* 0x000eee0000300a00 */
[----:B------:R-:W-:Y:S02]  /*68900*/  STL.64 [R1+0x4a0], R24 ;  /* 0x0004a01801007387 */ /* 0x000fe40000100a00 */
[----:B------:R-:W-:Y:S02]  /*68910*/  STL.64 [R1+0x4a8], R26 ;  /* 0x0004a81a01007387 */ /* 0x000fe40000100a00 */
[----:B------:R-:W0:Y:S01]  /*68920*/  LDSM.16.M88.4 R24, [R23+0xc080] ;  /* 0x00c080001718783b */ /* 0x000e220000000200 */
[----:B------:R-:W-:-:S03]  /*68930*/  MOV R7, R3 ;  /* 0x0000000300077202 */ /* 0x000fc60000000f00 */
[----:B0-----:R-:W-:Y:S01]  /*68940*/  STL.64 [R1+0x30], R24 ;  /* 0x0000301801007387 */ /* 0x001fe20000100a00 */
[----:B------:R-:W-:Y:S01]  /*68950*/  IMAD.MOV.U32 R28, RZ, RZ, R25 ;  /* 0x000000ffff1c7224 */ /* 0x000fe200078e0019 */
[----:B------:R-:W-:Y:S01]  /*68960*/  MOV R11, R26 ;  /* 0x0000001a000b7202 */ /* 0x000fe20000000f00 */
[----:B------:R-:W-:Y:S01]  /*68970*/  STL.64 [R1+0x38], R26 ;  /* 0x0000381a01007387 */ /* 0x000fe20000100a00 */
[----:B------:R-:W-:Y:S02]  /*68980*/  MOV R3, R27 ;  /* 0x0000001b00037202 */ /* 0x000fe40000000f00 */
[----:B------:R-:W0:Y:S04]  /*68990*/  LDSM.16.M88.4 R24, [R23+0xe080] ;  /* 0x00e080001718783b */ /* 0x000e280000000200 */
[----:B------:R1:W-:Y:S01]  /*689a0*/  STL [R1+0x4134], R11 ;  /* 0x0041340b01007387 */ /* 0x0003e20000100800 */
[----:B------:R-:W-:Y:S02]  /*689b0*/  STL.64 [R1+0x4240], R8 ;  /* 0x0042400801007387 */ /* 0x000fe40000100a00 */
[----:B------:R-:W4:Y:S01]  /*689c0*/  LDL.LU R10, [R1+0xc8] ;  /* 0x0000c800010a7983 */ /* 0x000f220000300800 */
[----:B-1----:R-:W4:Y:S01]  /*689d0*/  LDL.LU R11, [R1+0xcc] ;  /* 0x0000cc00010b7983 */ /* 0x002f220000300800 */
[----:B------:R-:W-:Y:S03]  /*689e0*/  STL [R1+0x3e78], R3 ;  /* 0x003e780301007387 */ /* 0x000fe60000100800 */
[----:B0-----:R-:W-:Y:S01]  /*689f0*/  STL.64 [R1+0x150], R24 ;  /* 0x0001501801007387 */ /* 0x001fe20000100a00 */
        /* <DEDUP_REMOVED lines=20> */
[----:B------:R-:W1:Y:S04]  /*68b40*/  LDSM.16.M88.4 R20, [R23+0x1e080] ;  /* 0x01e080001714783b */ /* 0x000e680000000200 */
[----:B0-----:R3:W-:Y:S01]  /*68b50*/  STL.64 [R1+0xe0], R24 ;  /* 0x0000e01801007387 */ /* 0x0017e20000100a00 */
[----:B------:R-:W-:Y:S02]  /*68b60*/  STL.64 [R1+0xe8], R26 ;  /* 0x0000e81a01007387 */ /* 0x000fe40000100a00 */
[----:B-1----:R-:W-:Y:S02]  /*68b70*/  STL.64 [R1+0xd0], R20 ;  /* 0x0000d01401007387 */ /* 0x002fe40000100a00 */
[----:B------:R-:W-:Y:S02]  /*68b80*/  STL.64 [R1+0xd8], R22 ;  /* 0x0000d81601007387 */ /* 0x000fe40000100a00 */
[----:B------:R-:W0:Y:S01]  /*68b90*/  LDSM.16.M88.4 R20, [R29+0x31080] ;  /* 0x031080001d14783b */ /* 0x000e220000000200 */
[----:B---3--:R-:W-:Y:S01]  /*68ba0*/  IMAD.MOV.U32 R24, RZ, RZ, R17 ;  /* 0x000000ffff187224 */ /* 0x008fe200078e0011 */
[----:B------:R-:W-:-:S05]  /*68bb0*/  MOV R25, R16 ;  /* 0x0000001000197202 */ /* 0x000fca0000000f00 */
[----:B------:R1:W-:Y:S04]  /*68bc0*/  STL.64 [R1+0x4268], R24 ;  /* 0x0042681801007387 */ /* 0x0003e80000100a00 */
[----:B-1----:R-:W4:Y:S01]  /*68bd0*/  LDL.LU R24, [R1+0x4c0] ;  /* 0x0004c00001187983 */ /* 0x002f220000300800 */
[----:B------:R-:W4:Y:S02]  /*68be0*/  LDL.LU R25, [R1+0x4c4] ;  /* 0x0004c40001197983 */ /* 0x000f240000300800 */
[----:B------:R-:W4:Y:S02]  /*68bf0*/  LDL.LU R26, [R1+0x4c8] ;  /* 0x0004c800011a7983 */ /* 0x000f240000300800 */
[----:B------:R-:W4:Y:S01]  /*68c00*/  LDL.LU R27, [R1+0x4cc] ;  /* 0x0004cc00011b7983 */ /* 0x000f220000300800 */
[C---:B--2---:R-:W-:Y:S01]  /*68c10*/  HMMA.16816.F32.BF16 R4, R12.reuse, R18, R4 ;  /* 0x000000120c04723c */ /* 0x044fe20000041804 */
[----:B0-----:R-:W-:Y:S01]  /*68c20*/  STL.64 [R1+0x41a0], R22 ;  /* 0x0041a01601007387 */ /* 0x001fe20000100a00 */
[----:B------:R0:W-:Y:S02]  /*68c30*/  STL.64 [R1+0x4198], R20 ;  /* 0x0041981401007387 */ /* 0x0001e40000100a00 */
[----:B------:R-:W2:Y:S04]  /*68c40*/  LDL.LU R18, [R1+0x48] ;  /* 0x0000480001127983 */ /* 0x000ea80000300800 */
[----:B----4-:R-:W-:Y:S11]  /*68c50*/  HMMA.16816.F32.BF16 R8, R12, R10, R24 ;  /* 0x0000000a0c08723c */ /* 0x010ff60000041818 */
[----:B------:R-:W-:Y:S11]  /*68c60*/  @!UPT UIADD3 URZ, URZ, URZ, URZ ;  /* 0x0000003f3f3ff290 */ /* 0x000ff6000fffe03f */
[----:B------:R-:W-:Y:S01]  /*68c70*/  @!UPT UIADD3 URZ, URZ, URZ, URZ ;  /* 0x0000003f3f3ff290 */ /* 0x000fe2000fffe03f */
[----:B------:R-:W-:Y:S01]  /*68c80*/  STL.64 [R1+0x4c0], R8 ;  /* 0x0004c00801007387 */ /* 0x000fe20000100a00 */
[----:B------:R-:W-:Y:S02]  /*68c90*/  STL.64 [R1+0x4c8], R10 ;  /* 0x0004c80a01007387 */ /* 0x000fe40000100a00 */
[----:B------:R-:W-:Y:S02]  /*68ca0*/  STL.64 [R1+0x4b0], R4 ;  /* 0x0004b00401007387 */ /* 0x000fe40000100a00 */
[----:B------:R-:W-:Y:S01]  /*68cb0*/  STL.64 [R1+0x4b8], R6 ;  /* 0x0004b80601007387 */ /* 0x000fe20000100a00 */
[----:B------:R-:W2:Y:S04]  /*68cc0*/  LDL.LU R19, [R1+0x4c] ;  /* 0x00004c0001137983 */ /* 0x000ea80000300800 */
[----:B--2---:R1:W-:Y:S01]  /*68cd0*/  STL.64 [R1+0x42a8], R18 ;  /* 0x0042a81201007387 */ /* 0x0043e20000100a00 */
[----:B0-----:R-:W2:Y:S02]  /*68ce0*/  LDL.LU R20, [R1+0x2a0] ;  /* 0x0002a00001147983 */ /* 0x001ea40000300800 */
[----:B------:R-:W2:Y:S02]  /*68cf0*/  LDL.LU R21, [R1+0x2a4] ;  /* 0x0002a40001157983 */ /* 0x000ea40000300800 */
[----:B------:R-:W3:Y:S01]  /*68d00*/  LDL.LU R22, [R1+0x2a8] ;  /* 0x0002a80001167983 */ /* 0x000ee20000300800 */
[----:B------:R-:W3:Y:S01]  /*68d10*/  LDL.LU R23, [R1+0x2ac] ;  /* 0x0002ac0001177983 */ /* 0x000ee20000300800 */
[----:B-1----:R-:W-:Y:S01]  /*68d20*/  MOV R18, R0 ;  /* 0x0000000000127202 */ /* 0x002fe20000000f00 */
[----:B------:R-:W-:-:S02]  /*68d30*/  IMAD.MOV.U32 R19, RZ, RZ, R2 ;  /* 0x000000ffff137224 */ /* 0x000fc400078e0002 */
        /* <DEDUP_REMOVED lines=14> */
[----:B------:R-:W2:Y:S02]  /*68e20*/  LDL.LU R8, [R1+0x470] ;  /* 0x0004700001087983 */ /* 0x000ea40000300800 */
[----:B------:R-:W2:Y:S02]  /*68e30*/  LDL.LU R9, [R1+0x474] ;  /* 0x0004740001097983 */ /* 0x000ea40000300800 */
[----:B------:R-:W2:Y:S01]  /*68e40*/  LDL.LU R10, [R1+0x478] ;  /* 0x00047800010a7983 */ /* 0x000ea20000300800 */
[----:B------:R-:W2:Y:S04]  /*68e50*/  LDL.LU R11, [R1+0x47c] ;  /* 0x00047c00010b7983 */ /* 0x000ea80000300800 */
[----:B--2---:R-:W-:Y:S01]  /*68e60*/  STL.64 [R1+0x4300], R10 ;  /* 0x0043000a01007387 */ /* 0x004fe20000100a00 */
[----:B------:R1:W-:Y:S02]  /*68e70*/  STL.64 [R1+0x42f8], R8 ;  /* 0x0042f80801007387 */ /* 0x0003e40000100a00 */
[----:B0-----:R-:W2:Y:S02]  /*68e80*/  LDL.LU R6, [R1+0x98] ;  /* 0x0000980001067983 */ /* 0x001ea40000300800 */
[----:B------:R-:W2:Y:S02]  /*68e90*/  LDL.LU R7, [R1+0x9c] ;  /* 0x00009c0001077983 */ /* 0x000ea40000300800 */
[----:B--2---:R0:W-:Y:S01]  /*68ea0*/  STL.64 [R1+0x4308], R6 ;  /* 0x0043080601007387 */ /* 0x0041e20000100a00 */
[----:B-1----:R-:W2:Y:S02]  /*68eb0*/  LDL.LU R8, [R1+0x480] ;  /* 0x0004800001087983 */ /* 0x002ea40000300800 */
[----:B------:R-:W2:Y:S02]  /*68ec0*/  LDL.LU R9, [R1+0x484] ;  /* 0x0004840001097983 */ /* 0x000ea40000300800 */
[----:B------:R-:W2:Y:S01]  /*68ed0*/  LDL.LU R10, [R1+0x488] ;  /* 0x00048800010a7983 */ /* 0x000ea20000300800 */
[----:B------:R-:W2:Y:S04]  /*68ee0*/  LDL.LU R11, [R1+0x48c] ;  /* 0x00048c00010b7983 */ /* 0x000ea80000300800 */
[----:B--2---:R-:W-:Y:S01]  /*68ef0*/  STL.64 [R1+0x4318], R10 ;  /* 0x0043180a01007387 */ /* 0x004fe20000100a00 */
[----:B------:R1:W-:Y:S02]  /*68f00*/  STL.64 [R1+0x4310], R8 ;  /* 0x0043100801007387 */ /* 0x0003e40000100a00 */
[----:B0-----:R-:W2:Y:S02]  /*68f10*/  LDL.LU R6, [R1+0xa8] ;  /* 0x0000a80001067983 */ /* 0x001ea40000300800 */
[----:B------:R-:W2:Y:S01]  /*68f20*/  LDL.LU R7, [R1+0xac] ;  /* 0x0000ac0001077983 */ /* 0x000ea20000300800 */
[----:B-1----:R-:W2:Y:S01]  /*68f30*/  LDL.LU R8, [R1+0x560] ;  /* 0x0005600001087983 */ /* 0x002ea20000300800 */
[----:B------:R-:W2:Y:S02]  /*68f40*/  LDL.LU R9, [R1+0x564] ;  /* 0x0005640001097983 */ /* 0x000ea40000300800 */
[----:B------:R-:W2:Y:S02]  /*68f50*/  LDL.LU R10, [R1+0x568] ;  /* 0x00056800010a7983 */ /* 0x000ea40000300800 */
[----:B------:R-:W2:Y:S01]  /*68f60*/  LDL.LU R11, [R1+0x56c] ;  /* 0x00056c00010b7983 */ /* 0x000ea20000300800 */
[----:B------:R-:W-:Y:S01]  /*68f70*/  STL.64 [R1+0x42d8], R18 ;  /* 0x0042d81201007387 */ /* 0x000fe20000100a00 */
[----:B---3--:R-:W-:Y:S02]  /*68f80*/  STL.64 [R1+0x42a0], R22 ;  /* 0x0042a01601007387 */ /* 0x008fe40000100a00 */
[----:B------:R0:W-:Y:S02]  /*68f90*/  STL.64 [R1+0x4298], R20 ;  /* 0x0042981401007387 */ /* 0x0001e40000100a00 */
        /* <DEDUP_REMOVED lines=16> */
[C---:B------:R-:W-:Y:S01]  /*690a0*/  HMMA.16816.F32.BF16 R4, R12.reuse, R6, R8 ;  /* 0x000000060c04723c */ /* 0x040fe20000041808 */
[----:B---3--:R-:W-:Y:S01]  /*690b0*/  STL.64 [R1+0x42e8], R22 ;  /* 0x0042e81601007387 */ /* 0x008fe20000100a00 */
[----:B--2---:R0:W-:Y:S03]  /*690c0*/  STL.64 [R1+0x42e0], R20 ;  /* 0x0042e01401007387 */ /* 0x0041e60000100a00 */
[----:B0-----:R-:W2:Y:S01]  /*690d0*/  LDL.LU R20, [R1+0x460] ;  /* 0x0004600001147983 */ /* 0x001ea20000300800 */
[----:B------:R-:W2:Y:S02]  /*690e0*/  LDL.LU R21, [R1+0x464] ;  /* 0x0004640001157983 */ /* 0x000ea40000300800 */
[----:B------:R-:W2:Y:S02]  /*690f0*/  LDL.LU R22, [R1+0x468] ;  /* 0x0004680001167983 */ /* 0x000ea40000300800 */
[----:B------:R-:W2:Y:S01]  /*69100*/  LDL.LU R23, [R1+0x46c] ;  /* 0x00046c0001177983 */ /* 0x000ea20000300800 */
[----:B------:R-:W3:Y:S04]  /*69110*/  LDL.64 R24, [R1+0x10] ;  /* 0x0000100001187983 */ /* 0x000ee80000100a00 */
[----:B---3--:R0:W-:Y:S04]  /*69120*/  STL.64 [R1+0x4280], R24 ;  /* 0x0042801801007387 */ /* 0x0081e80000100a00 */
[----:B0-----:R-:W3:Y:S01]  /*69130*/  LDL.64 R24, [R1+0x20] ;  /* 0x0000200001187983 */ /* 0x001ee20000100a00 */
[----:B------:R-:W2:Y:S02]  /*69140*/  LDL.LU.64 R10, [R1+0x4318] ;  /* 0x00431800010a7983 */ /* 0x000ea40000300a00 */
[----:B------:R-:W2:Y:S02]  /*69150*/  LDL.LU.64 R8, [R1+0x4310] ;  /* 0x0043100001087983 */ /* 0x000ea40000300a00 */
        /* <DEDUP_REMOVED lines=11> */
[----:B------:R-:W2:Y:S11]  /*69210*/  LDL.LU R8, [R1+0x280] ;  /* 0x0002800001087983 */ /* 0x000eb60000300800 */
[----:B------:R-:W-:Y:S10]  /*69220*/  @!UPT UIADD3 URZ, URZ, URZ, URZ ;  /* 0x0000003f3f3ff290 */ /* 0x000ff4000fffe03f */
[----:B------:R-:W-:Y:S01]  /*69230*/  STL.64 [R1+0x470], R4 ;  /* 0x0004700401007387 */ /* 0x000fe20000100a00 */
[----:B------:R-:W-:Y:S02]  /*69240*/  STL.64 [R1+0x478], R6 ;  /* 0x0004780601007387 */ /* 0x000fe40000100a00 */
[----:B------:R-:W2:Y:S02]  /*69250*/  LDL.LU R9, [R1+0x284] ;  /* 0x0002840001097983 */ /* 0x000ea40000300800 */
[----:B------:R-:W2:Y:S01]  /*69260*/  LDL.LU R10, [R1+0x288] ;  /* 0x00028800010a7983 */ /* 0x000ea20000300800 */
[----:B------:R-:W2:Y:S01]  /*69270*/  LDL.LU R11, [R1+0x28c] ;  /* 0x00028c00010b7983 */ /* 0x000ea20000300800 */
[----:B----4-:R-:W-:Y:S02]  /*69280*/  MOV R18, R2 ;  /* 0x0000000200127202 */ /* 0x010fe40000000f00 */
[----:B------:R-:W-:-:S07]  /*69290*/  MOV R19, R0 ;  /* 0x0000000000137202 */ /* 0x000fce0000000f00 */
[C---:B------:R-:W-:Y:S01]  /*692a0*/  HMMA.16816.F32.BF16 R16, R12.reuse, R18, R20 ;  /* 0x000000120c10723c */ /* 0x040fe20000041814 */
[----:B--2---:R-:W-:Y:S01]  /*692b0*/  STL.64 [R1+0x4260], R10 ;  /* 0x0042600a01007387 */ /* 0x004fe20000100a00 */
[----:B------:R0:W-:Y:S03]  /*692c0*/  STL.64 [R1+0x4258], R8 ;  /* 0x0042580801007387 */ /* 0x0001e60000100a00 */
        /* <DEDUP_REMOVED lines=8> */
[----:B------:R-:W2:Y:S01]  /*69350*/  LDL.LU.64 R22, [R1+0x42e8] ;  /* 0x0042e80001167983 */ /* 0x000ea20000300a00 */
[----:B------:R-:W2:Y:S05]  /*69360*/  LDL.LU.64 R20, [R1+0x42e0] ;  /* 0x0042e00001147983 */ /* 0x000eaa0000300a00 */
[----:B------:R-:W-:Y:S02]  /*69370*/  STL.64 [R1+0x460], R16 ;  /* 0x0004601001007387 */ /* 0x000fe40000100a00 */
[----:B------:R0:W-:Y:S02]  /*69380*/  STL.64 [R1+0x468], R18 ;  /* 0x0004681201007387 */ /* 0x0001e40000100a00 */
        /* <DEDUP_REMOVED lines=19> */
[----:B------:R-:W2:Y:S02]  /*694c0*/  LDL.LU.64 R16, [R1+0x4288] ;  /* 0x0042880001107983 */ /* 0x000ea40000300a00 */
[----:B---3--:R-:W-:Y:S01]  /*694d0*/  IMAD.MOV.U32 R2, RZ, RZ, R24 ;  /* 0x000000ffff027224 */ /* 0x008fe200078e0018 */
[----:B------:R-:W-:Y:S11]  /*694e0*/  MOV R0, R25 ;  /* 0x0000001900007202 */ /* 0x000ff60000000f00 */
[----:B------:R-:W-:Y:S02]  /*694f0*/  @!UPT UIADD3 URZ, URZ, URZ, URZ ;  /* 0x0000003f3f3ff290 */ /* 0x000fe4000fffe03f */
[----:B------:R0:W-:Y:S01]  /*69500*/  STL.64 [R1+0x2c0], R12 ;  /* 0x0002c00c01007387 */ /* 0x0001e20000100a00 */
        /* <DEDUP_REMOVED lines=14> */
[C---:B--2---:R-:W-:Y:S11]  /*695f0*/  HMMA.16816.F32.BF16 R20, R16.reuse, R24, R20 ;  /* 0x000000181014723c */ /* 0x044ff60000041814 */
[----:B------:R-:W-:Y:S11]  /*69600*/  @!UPT UIADD3 URZ, URZ, URZ, URZ ;  /* 0x0000003f3f3ff290 */ /* 0x000ff6000fffe03f */
[----:B------:R-:W-:Y:S01]  /*69610*/  @!UPT UIADD3 URZ, URZ, URZ, URZ ;  /* 0x0000003f3f3ff290 */ /* 0x000fe2000fffe03f */
[----:B------:R-:W-:Y:S01]  /*69620*/  STL.64 [R1+0x2a0], R20 ;  /* 0x0002a01401007387 */ /* 0x000fe20000100a00 */
[----:B------:R0:W-:Y:S02]  /*69630*/  STL.64 [R1+0x2a8], R22 ;  /* 0x0002a81601007387 */ /* 0x0001e40000100a00 */
[----:B0-----:R-:W-:Y:S01]  /*69640*/  IMAD.MOV.U32 R23, RZ, RZ, R24 ;  /* 0x000000ffff177224 */ /* 0x001fe200078e0018 */
[----:B------:R-:W-:Y:S02]  /*69650*/  MOV R22, R25 ;  /* 0x0000001900167202 */ /* 0x000fe40000000f00 */
[----:B------:R-:W2:Y:S02]  /*69660*/  LDL.LU.64 R24, [R1+0x4268] ;  /* 0x0042680001187983 */ /* 0x000ea40000300a00 */
[C---:B--2---:R-:W-:Y:S02]  /*69670*/  HMMA.16816.F32.BF16 R24, R16.reuse, R24, R8 ;  /* 0x000000181018723c */ /* 0x044fe40000041808 */
[----:B------:R-:W2:Y:S01]  /*69680*/  LDL.LU.64 R10, [R1+0x4260] ;  /* 0x00426000010a7983 */ /* 0x000ea20000300a00 */
[----:B------:R-:W2:Y:S11]  /*69690*/  LDL.LU.64 R8, [R1+0x4258] ;  /* 0x0042580001087983 */ /* 0x000eb60000300a00 */
[----:B------:R-:W-:Y:S09]  /*696a0*/  @!UPT UIADD3 URZ, URZ, URZ, URZ ;  /* 0x0000003f3f3ff290 */ /* 0x000ff2000fffe03f */
[----:B------:R-:W-:Y:S01]  /*696b0*/  STL.64 [R1+0x290], R24 ;  /* 0x0002901801007387 */ /* 0x000fe20000100a00 */
[----:B------:R0:W-:Y:S01]  /*696c0*/  STL [R1+0x298], R26 ;  /* 0x0002981a01007387 */ /* 0x0001e20000100800 */
[----:B------:R-:W-:Y:S02]  /*696d0*/  MOV R3, R27 ;  /* 0x0000001b00037202 */ /* 0x000fe40000000f00 */
[----:B0-----:R-:W2:Y:S01]  /*696e0*/  LDL.LU.64 R26, [R1+0x4250] ;  /* 0x00425000011a7983 */ /* 0x001ea20000300a00 */
[----:B------:R-:W2:Y:S02]  /*696f0*/  LDL.LU.64 R24, [R1+0x4248] ;  /* 0x0042480001187983 */ /* 0x000ea40000300a00 */
[----:B------:R-:W3:Y:S02]  /*69700*/  LDL.64 R20, [R1+0x140] ;  /* 0x0001400001147983 */ /* 0x000ee40000100a00 */
[----:B------:R-:W-:Y:S01]  /*69710*/  STL.64 [R1+0x4228], R22 ;  /* 0x0042281601007387 */ /* 0x000fe20000100a00 */
[C---:B--2---:R-:W-:Y:S01]  /*69720*/  HMMA.16816.F32.BF16 R8, R16.reuse, R24, R8 ;  /* 0x000000181008723c */ /* 0x044fe20000041808 */
[----:B---3--:R0:W-:Y:S04]  /*69730*/  STL.64 [R1+0x4220], R20 ;  /* 0x0042201401007387 */ /* 0x0081e80000100a00 */
[----:B0-----:R-:W2:Y:S01]  /*69740*/  LDL.LU R20, [R1+0x250] ;  /* 0x0002500001147983 */ /* 0x001ea20000300800 */
[----:B------:R-:W2:Y:S02]  /*69750*/  LDL.LU R21, [R1+0x254] ;  /* 0x0002540001157983 */ /* 0x000ea40000300800 */
[----:B------:R-:W2:Y:S02]  /*69760*/  LDL.LU R22, [R1+0x258] ;  /* 0x0002580001167983 */ /* 0x000ea40000300800 */
[----:B------:R-:W2:Y:S01]  /*69770*/  LDL.LU R23, [R1+0x25c] ;  /* 0x00025c0001177983 */ /* 0x000ea20000300800 */
[----:B------:R-:W-:Y:S11]  /*69780*/  STL [R1+0x3e98], R3 ;  /* 0x003e980301007387 */ /* 0x000ff60000100800 */
[----:B------:R-:W-:Y:S01]  /*69790*/  @!UPT UIADD3 URZ, URZ, URZ, URZ ;  /* 0x0000003f3f3ff290 */ /* 0x000fe2000fffe03f */
[----:B------:R0:W-:Y:S01]  /*697a0*/  STL.64 [R1+0x280], R8 ;  /* 0x0002800801007387 */ /* 0x0001e20000100a00 */
[----:B------:R-:W-:Y:S03]  /*697b0*/  STL.64 [R1+0x288], R10 ;  /* 0x0002880a01007387 */ /* 0x000fe60000100a00 */
[----:B0-----:R-:W4:Y:S01]  /*697c0*/  LDL.LU.64 R8, [R1+0x4240] ;  /* 0x0042400001087983 */ /* 0x001f220000300a00 */
[----:B------:R-:W-:Y:S02]  /*697d0*/  STL.64 [R1+0x4158], R26 ;  /* 0x0041581a01007387 */ /* 0x000fe40000100a00 */
[----:B------:R0:W-:Y:S02]  /*697e0*/  STL.64 [R1+0x4150], R24 ;  /* 0x0041501801007387 */ /* 0x0001e40000100a00 */
[----:B0-----:R-:W3:Y:S01]  /*697f0*/  LDL.64 R24, [R1+0x150] ;  /* 0x0001500001187983 */ /* 0x001ee20000100a00 */
[C---:B----4-:R-:W-:Y:S11]  /*69800*/  HMMA.16816.F32.BF16 R4, R16.reuse, R8, R4 ;  /* 0x000000081004723c */ /* 0x050ff60000041804 */
[----:B------:R-:W-:Y:S11]  /*69810*/  @!UPT UIADD3 URZ, URZ, URZ, URZ ;  /* 0x0000003f3f3ff290 */ /* 0x000ff6000fffe03f */
[----:B------:R-:W-:Y:S01]  /*69820*/  @!UPT UIADD3 URZ, URZ, URZ, URZ ;  /* 0x0000003f3f3ff290 */ /* 0x000fe2000fffe03f */
[----:B------:R-:W-:Y:S01]  /*69830*/  STL.64 [R1+0x270], R4 ;  /* 0x0002700401007387 */ /* 0x000fe20000100a00 */
[----:B------:R0:W-:Y:S03]  /*69840*/  STL.64 [R1+0x278], R6 ;  /* 0x0002780601007387 */ /* 0x0001e60000100a00 */
[----:B0-----:R-:W4:Y:S01]  /*69850*/  LDL.LU.64 R6, [R1+0x4238] ;  /* 0x0042380001067983 */ /* 0x001f220000300a00 */
[----:B------:R-:W2:Y:S02]  /*69860*/  LDL.LU.64 R4, [R1+0x4230] ;  /* 0x0042300001047983 */ /* 0x000ea40000300a00 */
[----:B------:R0:W-:Y:S02]  /*69870*/  STL [R1+0x413c], R8 ;  /* 0x00413c0801007387 */ /* 0x0001e40000100800 */
[----:B------:R1:W-:Y:S01]  /*69880*/  STL [R1+0x4138], R9 ;  /* 0x0041380901007387 */ /* 0x0003e20000100800 */
[----:B0-----:R-:W3:Y:S01]  /*69890*/  LDL.LU R8, [R1+0x420] ;  /* 0x0004200001087983 */ /* 0x001ee20000300800 */
[----:B-1----:R-:W3:Y:S02]  /*698a0*/  LDL.LU R9, [R1+0x424] ;  /* 0x0004240001097983 */ /* 0x002ee40000300800 */
[----:B------:R-:W3:Y:S02]  /*698b0*/  LDL.LU R10, [R1+0x428] ;  /* 0x00042800010a7983 */ /* 0x000ee40000300800 */
[----:B------:R-:W3:Y:S01]  /*698c0*/  LDL.LU R11, [R1+0x42c] ;  /* 0x00042c00010b7983 */ /* 0x000ee20000300800 */
[----:B--2---:R-:W-:Y:S01]  /*698d0*/  HMMA.16816.F32.BF16 R12, R16, R4, R12 ;  /* 0x00000004100c723c */ /* 0x004fe2000004180c */
[----:B----4-:R-:W-:Y:S01]  /*698e0*/  STL.64 [R1+0x4128], R6 ;  /* 0x0041280601007387 */ /* 0x010fe20000100a00 */
[----:B------:R0:W-:Y:S11]  /*698f0*/  STL.64 [R1+0x4120], R4 ;  /* 0x0041200401007387 */ /* 0x0001f60000100a00 */
[----:B------:R-:W-:Y:S10]  /*69900*/  @!UPT UIADD3 URZ, URZ, URZ, URZ ;  /* 0x0000003f3f3ff290 */ /* 0x000ff4000fffe03f */
[----:B------:R-:W-:Y:S01]  /*69910*/  STL.64 [R1+0x260], R12 ;  /* 0x0002600c01007387 */ /* 0x000fe20000100a00 */
[----:B------:R-:W-:Y:S02]  /*69920*/  STL.64 [R1+0x268], R14 ;  /* 0x0002680e01007387 */ /* 0x000fe40000100a00 */
[----:B------:R-:W1:Y:S04]  /*69930*/  LDSM.16.M88.4 R12, [R29+0x32080] ;  /* 0x032080001d0c783b */ /* 0x000e680000000200 */
[----:B0-----:R-:W3:Y:S01]  /*69940*/  LDL.LU R4, [R1+0x430] ;  /* 0x0004300001047983 */ /* 0x001ee20000300800 */
[----:B------:R-:W3:Y:S01]  /*69950*/  LDL.LU R5, [R1+0x434] ;  /* 0x0004340001057983 */ /* 0x000ee20000300800 */
[----:B------:R-:W3:Y:S02]  /*69960*/  LDL.LU R6, [R1+0x438] ;  /* 0x0004380001067983 */ /* 0x000ee40000300800 */
[----:B------:R-:W3:Y:S02]  /*69970*/  LDL.LU R7, [R1+0x43c] ;  /* 0x00043c0001077983 */ /* 0x000ee40000300800 */
[----:B------:R-:W-:Y:S01]  /*69980*/  STL [R1+0x4140], R29 ;  /* 0x0041401d01007387 */ /* 0x000fe20000100800 */
[----:B-1----:R-:W-:Y:S01]  /*69990*/  STL.64 [R1+0x4058], R14 ;  /* 0x0040580e01007387 */ /* 0x002fe20000100a00 */
[----:B------:R0:W-:Y:S03]  /*699a0*/  STL.64 [R1+0x4050], R12 ;  /* 0x0040500c01007387 */ /* 0x0001e60000100a00 */
[----:B0-----:R-:W2:Y:S04]  /*699b0*/  LDL.64 R12, [R1+0xd0] ;  /* 0x0000d000010c7983 */ /* 0x001ea80000100a00 */
[----:B--2---:R0:W-:Y:S04]  /*699c0*/  STL.64 [R1+0x41a8], R12 ;  /* 0x0041a80c01007387 */ /* 0x0041e80000100a00 */
[----:B0-----:R-:W2:Y:S01]  /*699d0*/  LDL R12, [R1+0x30] ;  /* 0x00003000010c7983 */ /* 0x001ea20000100800 */
[----:B------:R-:W-:-:S07]  /*699e0*/  IMAD.MOV.U32 R13, RZ, RZ, R28 ;  /* 0x000000ffff0d7224 */ /* 0x000fce00078e001c */
[C---:B--2---:R-:W-:Y:S01]  /*699f0*/  HMMA.16816.F32.BF16 R12, R16.reuse, R12, R20 ;  /* 0x0000000c100c723c */ /* 0x044fe20000041814 */
[----:B------:R-:W2:Y:S01]  /*69a00*/  LDL.LU.64 R22, [R1+0x4228] ;  /* 0x0042280001167983 */ /* 0x000ea20000300a00 */
[----:B------:R-:W4:Y:S11]  /*69a10*/  LDL.LU.64 R20, [R1+0x4220] ;  /* 0x0042200001147983 */ /* 0x000f360000300a00 */
[----:B------:R-:W-:Y:S10]  /*69a20*/  @!UPT UIADD3 URZ, URZ, URZ, URZ ;  /* 0x0000003f3f3ff290 */ /* 0x000ff4000fffe03f */
[----:B------:R-:W-:Y:S01]  /*69a30*/  STL.64 [R1+0x250], R12 ;  /* 0x0002500c01007387 */ /* 0x000fe20000100a00 */
[----:B------:R3:W-:Y:S02]  /*69a40*/  STL.64 [R1+0x258], R14 ;  /* 0x0002580e01007387 */ /* 0x0007e40000100a00 */
[----:B---3--:R-:W-:Y:S07]  /*69a50*/  HMMA.16816.F32.BF16 R12, R16, R24, R4 ;  /* 0x00000018100c723c */ /* 0x008fee0000041804 */
[----:B------:R-:W-:-:S02]  /*69a60*/  MOV R5, R24 ;  /* 0x0000001800057202 */ /* 0x000fc40000000f00 */
[----:B------:R-:W-:Y:S11]  /*69a70*/  MOV R4, R25 ;  /* 0x0000001900047202 */ /* 0x000ff60000000f00 */
[----:B------:R-:W-:Y:S03]  /*69a80*/  @!UPT UIADD3 URZ, URZ, URZ, URZ ;  /* 0x0000003f3f3ff290 */ /* 0x000fe6000fffe03f */
[----:B------:R-:W-:Y:S01]  /*69a90*/  STL.64 [R1+0x430], R12 ;  /* 0x0004300c01007387 */ /* 0x000fe20000100a00 */
[----:B------:R-:W-:Y:S02]  /*69aa0*/  STL.64 [R1+0x438], R14 ;  /* 0x0004380e01007387 */ /* 0x000fe40000100a00 */
[----:B------:R-:W3:Y:S02]  /*69ab0*/  LDL.LU R24, [R1+0x390] ;  /* 0x0003900001187983 */ /* 0x000ee40000300800 */
[----:B------:R-:W3:Y:S01]  /*69ac0*/  LDL.LU R25, [R1+0x394] ;  /* 0x0003940001197983 */ /* 0x000ee20000300800 */
[----:B------:R-:W2:Y:S01]  /*69ad0*/  LDL.LU R26, [R1+0x398] ;  /* 0x00039800011a7983 */ /* 0x000ea20000300800 */
[----:B------:R-:W2:Y:S01]  /*69ae0*/  LDL.LU R27, [R1+0x39c] ;  /* 0x00039c00011b7983 */ /* 0x000ea20000300800 */
[----:B----4-:R-:W-:Y:S02]  /*69af0*/  HMMA.16816.F32.BF16 R8, R16, R20, R8 ;  /* 0x000000141008723c */ /* 0x010fe40000041808 */
[----:B--2---:R-:W-:Y:S01]  /*69b00*/  STL.64 [R1+0x4168], R26 ;  /* 0x0041681a01007387 */ /* 0x004fe20000100a00 */
[----:B---3--:R0:W-:Y:S02]  /*69b10*/  STL.64 [R1+0x4160], R24 ;  /* 0x0041601801007387 */ /* 0x0081e40000100a00 */
[----:B0-----:R-:W-:Y:S01]  /*69b20*/  IMAD.MOV.U32 R24, RZ, RZ, R23 ;  /* 0x000000ffff187224 */ /* 0x001fe200078e0017 */
[----:B------:R-:W-:-:S05]  /*69b30*/  MOV R25, R22 ;  /* 0x0000001600197202 */ /* 0x000fca0000000f00 */
[----:B------:R0:W-:Y:S01]  /*69b40*/  STL.64 [R1+0x4180], R24 ;  /* 0x0041801801007387 */ /* 0x0001e20000100a00 */
[----:B------:R-:W-:Y:S02]  /*69b50*/  STL [R1+0x4148], R4 ;  /* 0x0041480401007387 */ /* 0x000fe40000100800 */
[----:B------:R-:W-:Y:S09]  /*69b60*/  STL [R1+0x4144], R5 ;  /* 0x0041440501007387 */ /* 0x000ff20000100800 */
[----:B------:R-:W-:Y:S01]  /*69b70*/  STL.64 [R1+0x420], R8 ;  /* 0x0004200801007387 */ /* 0x000fe20000100a00 */
[----:B------:R-:W-:Y:S01]  /*69b80*/  STL.64 [R1+0x428], R10 ;  /* 0x0004280a01007387 */ /* 0x000fe20000100a00 */
[----:B0-----:R-:W-:-:S02]  /*69b90*/  MOV R24, R2 ;  /* 0x0000000200187202 */ /* 0x001fc40000000f00 */
[----:B------:R-:W-:-:S05]  /*69ba0*/  MOV R25, R0 ;  /* 0x0000000000197202 */ /* 0x000fca0000000f00 */
[----:B------:R0:W-:Y:S04]  /*69bb0*/  STL.64 [R1+0x41b0], R24 ;  /* 0x0041b01801007387 */ /* 0x0001e80000100a00 */
        /* <DEDUP_REMOVED lines=9> */
[----:B--2---:R0:W-:Y:S03]  /*69c50*/  STL.64 [R1+0x41b8], R24 ;  /* 0x0041b81801007387 */ /* 0x0041e60000100a00 */
[----:B0-----:R-:W2:Y:S04]  /*69c60*/  LDL.64 R24, [R1+0xf0] ;  /* 0x0000f00001187983 */ /* 0x001ea80000100a00 */
[----:B--2---:R0:W-:Y:S04]  /*69c70*/  STL.64 [R1+0x41d0], R24 ;  /* 0x0041d01801007387 */ /* 0x0041e80000100a00 */
[----:B0-----:R-:W2:Y:S04]  /*69c80*/  LDL.64 R24, [R1+0x100] ;  /* 0x0001000001187983 */ /* 0x001ea80000100a00 */
[----:B--2---:R0:W-:Y:S04]  /*69c90*/  STL.64 [R1+0x41e8], R24 ;  /* 0x0041e81801007387 */ /* 0x0041e80000100a00 */
[----:B0-----:R-:W2:Y:S04]  /*69ca0*/  LDL.64 R24, [R1+0x110] ;  /* 0x0001100001187983 */ /* 0x001ea80000100a00 */
[----:B--2---:R0:W-:Y:S04]  /*69cb0*/  STL.64 [R1+0x4200], R24 ;  /* 0x0042001801007387 */ /* 0x0041e80000100a00 */
[----:B0-----:R-:W2:Y:S04]  /*69cc0*/  LDL.64 R24, [R1+0x120] ;  /* 0x0001200001187983 */ /* 0x001ea80000100a00 */
[----:B--2---:R0:W-:Y:S01]  /*69cd0*/  STL.64 [R1+0x4218], R24 ;  /* 0x0042181801007387 */ /* 0x0041e20000100a00 */
[----:B------:R-:W2:Y:S03]  /*69ce0*/  LDL.64 R12, [R1+0xe0] ;  /* 0x0000e000010c7983 */ /* 0x000ea60000100a00 */
[----:B0-----:R-:W4:Y:S04]  /*69cf0*/  LDL.64 R24, [R1+0x130] ;  /* 0x0001300001187983 */ /* 0x001f280000100a00 */
[----:B--2---:R0:W-:Y:S04]  /*69d00*/  STL.64 [R1+0x41c8], R12 ;  /* 0x0041c80c01007387 */ /* 0x0041e80000100a00 */
        /* <DEDUP_REMOVED lines=10> */
[----:B----4-:R-:W-:Y:S01]  /*69db0*/  HMMA.16816.F32.BF16 R8, R16, R24, R8 ;  /* 0x000000181008723c */ /* 0x010fe20000041808 */
[----:B---3--:R-:W-:Y:S01]  /*69dc0*/  STL.64 [R1+0x41f8], R14 ;  /* 0x0041f80e01007387 */ /* 0x008fe20000100a00 */
[----:B--2---:R0:W-:Y:S03]  /*69dd0*/  STL.64 [R1+0x41f0], R12 ;  /* 0x0041f00c01007387 */ /* 0x0041e60000100a00 */
        /* <DEDUP_REMOVED lines=16> */
[----:B------:R-:W-:Y:S01]  /*69ee0*/  STL [R1+0x414c], R7 ;  /* 0x00414c0701007387 */ /* 0x000fe20000100800 */
[----:B------:R-:W-:Y:S02]  /*69ef0*/  STL.64 [R1+0x410], R8 ;  /* 0x0004100801007387 */ /* 0x000fe40000100a00 */
[----:B------:R0:W-:Y:S02]  /*69f00*/  STL.64 [R1+0x418], R10 ;  /* 0x0004180a01007387 */ /* 0x0001e40000100a00 */
[----:B0-----:R-:W-:Y:S01]  /*69f10*/  IMAD.MOV.U32 R11, RZ, RZ, R24 ;  /* 0x000000ffff0b7224 */ /* 0x001fe200078e0018 */
[----:B------:R-:W-:-:S02]  /*69f20*/  MOV R10, R25 ;  /* 0x00000019000a7202 */ /* 0x000fc40000000f00 */
[----:B------:R-:W2:Y:S02]  /*69f30*/  LDL.LU.64 R24, [R1+0x4218] ;  /* 0x0042180001187983 */ /* 0x000ea40000300a00 */
        /* <DEDUP_REMOVED lines=9> */
[----:B------:R-:W-:Y:S01]  /*69fd0*/  STL.64 [R1+0x4178], R10 ;  /* 0x0041780a01007387 */ /* 0x000fe20000100a00 */
[----:B------:R0:W-:Y:S04]  /*69fe0*/  STL.64 [R1+0x4170], R8 ;  /* 0x0041700801007387 */ /* 0x0001e80000100a00 */
[----:B0-----:R-:W4:Y:S01]  /*69ff0*/  LDL.LU R8, [R1+0x3a0] ;  /* 0x0003a00001087983 */ /* 0x001f220000300800 */
[----:B------:R-:W4:Y:S02]  /*6a000*/  LDL.LU R9, [R1+0x3a4] ;  /* 0x0003a40001097983 */ /* 0x000f240000300800 */
[----:B------:R-:W3:Y:S02]  /*6a010*/  LDL.LU R10, [R1+0x3a8] ;  /* 0x0003a800010a7983 */ /* 0x000ee40000300800 */
[----:B------:R-:W3:Y:S01]  /*6a020*/  LDL.LU R11, [R1+0x3ac] ;  /* 0x0003ac00010b7983 */ /* 0x000ee20000300800 */
[----:B--2---:R-:W-:Y:S01]  /*6a030*/  HMMA.16816.F32.BF16 R12, R16, R24, R12 ;  /* 0x00000018100c723c */ /* 0x004fe2000004180c */
[----:B------:R-:W-:-:S02]  /*6a040*/  MOV R5, R24 ;  /* 0x0000001800057202 */ /* 0x000fc40000000f00 */
[----:B------:R-:W-:Y:S01]  /*6a050*/  MOV R29, R25 ;  /* 0x00000019001d7202 */ /* 0x000fe20000000f00 */
[----:B---3--:R-:W-:Y:S01]  /*6a060*/  STL.64 [R1+0x4190], R10 ;  /* 0x0041900a01007387 */ /* 0x008fe20000100a00 */
[----:B----4-:R0:W-:Y:S03]  /*6a070*/  STL.64 [R1+0x4188], R8 ;  /* 0x0041880801007387 */ /* 0x0101e60000100a00 */
[----:B0-----:R-:W2:Y:S01]  /*6a080*/  LDL.LU R8, [R1+0x3b0] ;  /* 0x0003b00001087983 */ /* 0x001ea20000300800 */
[----:B------:R-:W2:Y:S02]  /*6a090*/  LDL.LU R9, [R1+0x3b4] ;  /* 0x0003b40001097983 */ /* 0x000ea40000300800 */
[----:B------:R-:W2:Y:S02]  /*6a0a0*/  LDL.LU R10, [R1+0x3b8] ;  /* 0x0003b800010a7983 */ /* 0x000ea40000300800 */
[----:B------:R-:W2:Y:S10]  /*6a0b0*/  LDL.LU R11, [R1+0x3bc] ;  /* 0x0003bc00010b7983 */ /* 0x000eb40000300800 */
[----:B------:R-:W-:Y:S01]  /*6a0c0*/  STL.64 [R1+0x3f0], R12 ;  /* 0x0003f00c01007387 */ /* 0x000fe20000100a00 */
[----:B------:R0:W-:Y:S03]  /*6a0d0*/  STL.64 [R1+0x3f8], R14 ;  /* 0x0003f80e01007387 */ /* 0x0001e60000100a00 */
[----:B0-----:R-:W3:Y:S01]  /*6a0e0*/  LDL.LU.64 R14, [R1+0x41f8] ;  /* 0x0041f800010e7983 */ /* 0x001ee20000300a00 */
[----:B------:R-:W3:Y:S02]  /*6a0f0*/  LDL.LU.64 R12, [R1+0x41f0] ;  /* 0x0041f000010c7983 */ /* 0x000ee40000300a00 */
        /* <DEDUP_REMOVED lines=10> */
[C---:B---3--:R-:W-:Y:S01]  /*6a1a0*/  HMMA.16816.F32.BF16 R12, R16.reuse, R24, R12 ;  /* 0x00000018100c723c */ /* 0x048fe2000004180c */
[----:B------:R-:W-:Y:S01]  /*6a1b0*/  MOV R28, R24 ;  /* 0x00000018001c7202 */ /* 0x000fe20000000f00 */
[----:B------:R-:W-:Y:S11]  /*6a1c0*/  IMAD.MOV.U32 R3, RZ, RZ, R25 ;  /* 0x000000ffff037224 */ /* 0x000ff600078e0019 */
[----:B------:R-:W-:Y:S10]  /*6a1d0*/  @!UPT UIADD3 URZ, URZ, URZ, URZ ;  /* 0x0000003f3f3ff290 */ /* 0x000ff4000fffe03f */
[----:B------:R0:W-:Y:S01]  /*6a1e0*/  STL.64 [R1+0x3d0], R12 ;  /* 0x0003d00c01007387 */ /* 0x0001e20000100a00 */
[----:B------:R-:W-:Y:S03]  /*6a1f0*/  STL.64 [R1+0x3d8], R14 ;  /* 0x0003d80e01007387 */ /* 0x000fe60000100a00 */
[----:B0-----:R-:W3:Y:S01]  /*6a200*/  LDL.LU.64 R12, [R1+0x41c8] ;  /* 0x0041c800010c7983 */ /* 0x001ee20000300a00 */
[----:B------:R-:W3:Y:S02]  /*6a210*/  LDL.LU.64 R26, [R1+0x41c0] ;  /* 0x0041c000011a7983 */ /* 0x000ee40000300a00 */
[----:B------:R-:W3:Y:S02]  /*6a220*/  LDL.LU.64 R24, [R1+0x41b8] ;  /* 0x0041b80001187983 */ /* 0x000ee40000300a00 */
[----:B---3--:R-:W-:Y:S01]  /*6a230*/  HMMA.16816.F32.BF16 R24, R16, R12, R24 ;  /* 0x0000000c1018723c */ /* 0x008fe20000041818 */
[----:B------:R-:W-:-:S02]  /*6a240*/  MOV R0, R12 ;  /* 0x0000000c00007202 */ /* 0x000fc40000000f00 */
[----:B------:R-:W-:Y:S11]  /*6a250*/  MOV R2, R13 ;  /* 0x0000000d00027202 */ /* 0x000ff60000000f00 */
[----:B------:R-:W-:Y:S09]  /*6a260*/  @!UPT UIADD3 URZ, URZ, URZ, URZ ;  /* 0x0000003f3f3ff290 */ /* 0x000ff2000fffe03f */
[----:B------:R0:W-:Y:S01]  /*6a270*/  STL.64 [R1+0x3c0], R24 ;  /* 0x0003c01801007387 */ /* 0x0001e20000100a00 */
[----:B------:R-:W-:Y:S03]  /*6a280*/  STL.64 [R1+0x3c8], R26 ;  /* 0x0003c81a01007387 */ /* 0x000fe60000100a00 */
[----:B0-----:R-:W2:Y:S01]  /*6a290*/  LDL.LU.64 R24, [R1+0x41b0] ;  /* 0x0041b00001187983 */ /* 0x001ea20000300a00 */
[----:B------:R-:W3:Y:S02]  /*6a2a0*/  LDL.LU.64 R12, [R1+0x41a8] ;  /* 0x0041a800010c7983 */ /* 0x000ee40000300a00 */
        /* <DEDUP_REMOVED lines=9> */
[----:B------:R-:W3:Y:S01]  /*6a340*/  LDL.LU R19, [R1+0x38c] ;  /* 0x00038c0001137983 */ /* 0x000ee20000300800 */
[----:B------:R0:W-:Y:S04]  /*6a350*/  STL.64 [R1+0x4060], R12 ;  /* 0x0040600c01007387 */ /* 0x0001e80000100a00 */
[----:B0-----:R-:W4:Y:S04]  /*6a360*/  LDL R12, [R1] ;  /* 0x00000000010c7983 */ /* 0x001f280000100800 */
[----:B------:R-:W4:Y:S01]  /*6a370*/  LDL R13, [R1+0x4] ;  /* 0x00000400010d7983 */ /* 0x000f220000100800 */
[C---:B--2---:R-:W-:Y:S03]  /*6a380*/  HMMA.16816.F32.BF16 R24, R20.reuse, R24, R8 ;  /* 0x000000181418723c */ /* 0x044fe60000041808 */
[----:B------:R-:W2:Y:S01]  /*6a390*/  LDL.LU.64 R10, [R1+0x4190] ;  /* 0x00419000010a7983 */ /* 0x000ea20000300a00 */
[----:B------:R-:W2:Y:S11]  /*6a3a0*/  LDL.LU.64 R8, [R1+0x4188] ;  /* 0x0041880001087983 */ /* 0x000eb60000300a00 */
[----:B------:R-:W-:Y:S08]  /*6a3b0*/  @!UPT UIADD3 URZ, URZ, URZ, URZ ;  /* 0x0000003f3f3ff290 */ /* 0x000ff0000fffe03f */
[----:B------:R0:W-:Y:S01]  /*6a3c0*/  STL.64 [R1+0x3b0], R24 ;  /* 0x0003b01801007387 */ /* 0x0001e20000100a00 */
        /* <DEDUP_REMOVED lines=14> */
[----:B------:R0:W-:Y:S01]  /*6a4b0*/  STL.64 [R1+0x390], R12 ;  /* 0x0003900c01007387 */ /* 0x0001e20000100a00 */
[----:B------:R1:W-:Y:S03]  /*6a4c0*/  STL.64 [R1+0x398], R14 ;  /* 0x0003980e01007387 */ /* 0x0003e60000100a00 */
[----:B0-----:R-:W2:Y:S01]  /*6a4d0*/  LDL.LU R12, [R1+0x2e0] ;  /* 0x0002e000010c7983 */ /* 0x001ea20000300800 */
[----:B---3--:R-:W-:Y:S11]  /*6a4e0*/  HMMA.16816.F32.BF16 R16, R20, R24, R16 ;  /* 0x000000181410723c */ /* 0x008ff60000041810 */
[----:B------:R-:W-:Y:S11]  /*6a4f0*/  @!UPT UIADD3 URZ, URZ, URZ, URZ ;  /* 0x0000003f3f3ff290 */ /* 0x000ff6000fffe03f */
[----:B------:R-:W-:Y:S01]  /*6a500*/  @!UPT UIADD3 URZ, URZ, URZ, URZ ;  /* 0x0000003f3f3ff290 */ /* 0x000fe2000fffe03f */
[----:B------:R-:W-:Y:S01]  /*6a510*/  STL.64 [R1+0x380], R16 ;  /* 0x0003801001007387 */ /* 0x000fe20000100a00 */
[----:B------:R-:W-:Y:S02]  /*6a520*/  STL.64 [R1+0x388], R18 ;  /* 0x0003881201007387 */ /* 0x000fe40000100a00 */
[----:B------:R-:W2:Y:S02]  /*6a530*/  LDL.LU R13, [R1+0x2e4] ;  /* 0x0002e400010d7983 */ /* 0x000ea40000300800 */
[----:B-1----:R-:W3:Y:S01]  /*6a540*/  LDL.LU R14, [R1+0x2e8] ;  /* 0x0002e800010e7983 */ /* 0x002ee20000300800 */
[----:B------:R-:W3:Y:S04]  /*6a550*/  LDL.LU R15, [R1+0x2ec] ;  /* 0x0002ec00010f7983 */ /* 0x000ee80000300800 */
[----:B---3--:R-:W-:Y:S01]  /*6a560*/  STL.64 [R1+0x4070], R14 ;  /* 0x0040700e01007387 */ /* 0x008fe20000100a00 */
[----:B--2---:R0:W-:Y:S02]  /*6a570*/  STL.64 [R1+0x4068], R12 ;  /* 0x0040680c01007387 */ /* 0x0041e40000100a00 */
[----:B0-----:R-:W-:Y:S01]  /*6a580*/  IMAD.MOV.U32 R12, RZ, RZ, R7 ;  /* 0x000000ffff0c7224 */ /* 0x001fe200078e0007 */
[----:B------:R-:W-:Y:S01]  /*6a590*/  MOV R13, R4 ;  /* 0x00000004000d7202 */ /* 0x000fe20000000f00 */
[----:B------:R-:W2:Y:S01]  /*6a5a0*/  LDL.LU R7, [R1+0x414c] ;  /* 0x00414c0001077983 */ /* 0x000ea20000300800 */
[----:B------:R-:W3:Y:S03]  /*6a5b0*/  LDL.LU R4, [R1+0x4148] ;  /* 0x0041480001047983 */ /* 0x000ee60000300800 */
[----:B------:R-:W-:Y:S01]  /*6a5c0*/  STL.64 [R1+0x4088], R12 ;  /* 0x0040880c01007387 */ /* 0x000fe20000100a00 */
[----:B----4-:R-:W-:Y:S02]  /*6a5d0*/  STL.64 [R1+0x4010], R26 ;  /* 0x0040101a01007387 */ /* 0x010fe40000100a00 */
[----:B------:R0:W-:Y:S02]  /*6a5e0*/  STL.64 [R1+0x4008], R24 ;  /* 0x0040081801007387 */ /* 0x0001e40000100a00 */
[----:B0-----:R-:W4:Y:S01]  /*6a5f0*/  LDL.LU R24, [R1+0x230] ;  /* 0x0002300001187983 */ /* 0x001f220000300800 */
[----:B------:R-:W4:Y:S02]  /*6a600*/  LDL.LU R25, [R1+0x234] ;  /* 0x0002340001197983 */ /* 0x000f240000300800 */
[----:B------:R-:W2:Y:S02]  /*6a610*/  LDL.LU R26, [R1+0x238] ;  /* 0x00023800011a7983 */ /* 0x000ea40000300800 */
[----:B------:R-:W2:Y:S01]  /*6a620*/  LDL.LU R27, [R1+0x23c] ;  /* 0x00023c00011b7983 */ /* 0x000ea20000300800 */
[----:B------:R-:W-:Y:S01]  /*6a630*/  MOV R12, R5 ;  /* 0x00000005000c7202 */ /* 0x000fe20000000f00 */
[----:B------:R-:W-:Y:S01]  /*6a640*/  IMAD.MOV.U32 R13, RZ, RZ, R29 ;  /* 0x000000ffff0d7224 */ /* 0x000fe200078e001d */
[----:B------:R-:W3:Y:S01]  /*6a650*/  LDL.LU R5, [R1+0x4144] ;  /* 0x0041440001057983 */ /* 0x000ee20000300800 */
[----:B------:R-:W3:Y:S03]  /*6a660*/  LDL.LU R29, [R1+0x4140] ;  /* 0x00414000011d7983 */ /* 0x000ee60000300800 */
[----:B------:R0:W-:Y:S02]  /*6a670*/  STL.64 [R1+0x40a0], R12 ;  /* 0x0040a00c01007387 */ /* 0x0001e40000100a00 */
[----:B0-----:R-:W-:-:S02]  /*6a680*/  MOV R12, R8 ;  /* 0x00000008000c7202 */ /* 0x001fc40000000f00 */
[----:B------:R-:W-:Y:S01]  /*6a690*/  MOV R13, R9 ;  /* 0x00000009000d7202 */ /* 0x000fe20000000f00 */
[----:B------:R-:W3:Y:S01]  /*6a6a0*/  LDL.LU R8, [R1+0x413c] ;  /* 0x00413c0001087983 */ /* 0x000ee20000300800 */
[----:B------:R-:W3:Y:S03]  /*6a6b0*/  LDL.LU R9, [R1+0x4138] ;  /* 0x0041380001097983 */ /* 0x000ee60000300800 */
[----:B------:R-:W-:Y:S04]  /*6a6c0*/  STL.64 [R1+0x40b8], R12 ;  /* 0x0040b80c01007387 */ /* 0x000fe80000100a00 */
[----:B--2---:R-:W-:Y:S01]  /*6a6d0*/  STL.64 [R1+0x4080], R26 ;  /* 0x0040801a01007387 */ /* 0x004fe20000100a00 */
[----:B----4-:R0:W-:Y:S03]  /*6a6e0*/  STL.64 [R1+0x4078], R24 ;  /* 0x0040781801007387 */ /* 0x0101e60000100a00 */
[----:B0-----:R-:W2:Y:S01]  /*6a6f0*/  LDL.LU R24, [R1+0x2f0] ;  /* 0x0002f00001187983 */ /* 0x001ea20000300800 */
[----:B------:R-:W2:Y:S02]  /*6a700*/  LDL.LU R25, [R1+0x2f4] ;  /* 0x0002f40001197983 */ /* 0x000ea40000300800 */
[----:B------:R-:W4:Y:S02]  /*6a710*/  LDL.LU R26, [R1+0x2f8] ;  /* 0x0002f800011a7983 */ /* 0x000f240000300800 */
[----:B------:R-:W4:Y:S02]  /*6a720*/  LDL.LU R27, [R1+0x2fc] ;  /* 0x0002fc00011b7983 */ /* 0x000f240000300800 */
[----:B------:R-:W-:Y:S01]  /*6a730*/  IMAD.MOV.U32 R12, RZ, RZ, R11 ;  /* 0x000000ffff0c7224 */ /* 0x000fe200078e000b */
        /* <DEDUP_REMOVED lines=11> */
[----:B------:R-:W-:-:S05]  /*6a7f0*/  IMAD.MOV.U32 R13, RZ, RZ, R6 ;  /* 0x000000ffff0d7224 */ /* 0x000fca00078e0006 */
        /* <DEDUP_REMOVED lines=10> */
[----:B------:R-:W3:Y:S02]  /*6a8a0*/  LDL.LU R5, [R1+0x374] ;  /* 0x0003740001057983 */ /* 0x000ee40000300800 */
[----:B------:R-:W3:Y:S02]  /*6a8b0*/  LDL.LU R6, [R1+0x378] ;  /* 0x0003780001067983 */ /* 0x000ee40000300800 */
[----:B------:R-:W3:Y:S01]  /*6a8c0*/  LDL.LU R7, [R1+0x37c] ;  /* 0x00037c0001077983 */ /* 0x000ee20000300800 */
[----:B------:R-:W3:Y:S01]  /*6a8d0*/  LDL.LU R16, [R1+0x360] ;  /* 0x0003600001107983 */ /* 0x000ee20000300800 */
[----:B------:R-:W3:Y:S02]  /*6a8e0*/  LDL.LU R17, [R1+0x364] ;  /* 0x0003640001117983 */ /* 0x000ee40000300800 */
[----:B------:R-:W3:Y:S02]  /*6a8f0*/  LDL.LU R18, [R1+0x368] ;  /* 0x0003680001127983 */ /* 0x000ee40000300800 */
[----:B------:R-:W3:Y:S01]  /*6a900*/  LDL.LU R19, [R1+0x36c] ;  /* 0x00036c0001137983 */ /* 0x000ee20000300800 */
[----:B------:R0:W-:Y:S04]  /*6a910*/  STL.64 [R1+0x4100], R12 ;  /* 0x0041000c01007387 */ /* 0x0001e80000100a00 */
[----:B0-----:R-:W3:Y:S04]  /*6a920*/  LDL.64 R12, [R1+0x30] ;  /* 0x00003000010c7983 */ /* 0x001ee80000100a00 */
        /* <DEDUP_REMOVED lines=12> */
[C---:B---3--:R-:W-:Y:S01]  /*6a9f0*/  HMMA.16816.F32.BF16 R4, R20.reuse, R8, R4 ;  /* 0x000000081404723c */ /* 0x048fe20000041804 */
[----:B----4-:R-:W-:Y:S01]  /*6aa00*/  STL.64 [R1+0x40f8], R26 ;  /* 0x0040f81a01007387 */ /* 0x010fe20000100a00 */
        /* <DEDUP_REMOVED lines=15> */
[----:B------:R-:W-:Y:S02]  /*6ab00*/  STL.64 [R1+0x4000], R10 ;  /* 0x0040000a01007387 */ /* 0x000fe40000100a00 */
[----:B------:R0:W-:Y:S02]  /*6ab10*/  STL.64 [R1+0x3ff8], R8 ;  /* 0x003ff80801007387 */ /* 0x0001e40000100a00 */
[----:B0-----:R-:W-:Y:S01]  /*6ab20*/  IMAD.MOV.U32 R8, RZ, RZ, R0 ;  /* 0x000000ffff087224 */ /* 0x001fe200078e0000 */
[----:B------:R-:W-:Y:S01]  /*6ab30*/  MOV R9, R2 ;  /* 0x0000000200097202 */ /* 0x000fe20000000f00 */
[----:B------:R-:W2:Y:S01]  /*6ab40*/  LDL.LU R0, [R1+0x411c] ;  /* 0x00411c0001007983 */ /* 0x000ea20000300800 */
[----:B------:R-:W2:Y:S01]  /*6ab50*/  LDL.LU R2, [R1+0x4118] ;  /* 0x0041180001027983 */ /* 0x000ea20000300800 */
[C---:B----4-:R-:W-:Y:S02]  /*6ab60*/  HMMA.16816.F32.BF16 R16, R20.reuse, R4, R16 ;  /* 0x000000041410723c */ /* 0x050fe40000041810 */
[----:B---3--:R-:W-:Y:S01]  /*6ab70*/  STL.64 [R1+0x3ff0], R6 ;  /* 0x003ff00601007387 */ /* 0x008fe20000100a00 */
[----:B------:R0:W-:Y:S11]  /*6ab80*/  STL.64 [R1+0x3fe8], R4 ;  /* 0x003fe80401007387 */ /* 0x0001f60000100a00 */
[----:B------:R-:W-:Y:S09]  /*6ab90*/  @!UPT UIADD3 URZ, URZ, URZ, URZ ;  /* 0x0000003f3f3ff290 */ /* 0x000ff2000fffe03f */
[----:B------:R-:W-:Y:S01]  /*6aba0*/  STL.64 [R1+0x360], R16 ;  /* 0x0003601001007387 */ /* 0x000fe20000100a00 */
[----:B------:R-:W-:Y:S02]  /*6abb0*/  STL.64 [R1+0x368], R18 ;  /* 0x0003681201007387 */ /* 0x000fe40000100a00 */
[----:B------:R1:W3:Y:S01]  /*6abc0*/  LDSM.16.M88.4 R16, [R29+0x33080] ;  /* 0x033080001d10783b */ /* 0x0002e20000000200 */
[C---:B--2---:R-:W-:Y:S01]  /*6abd0*/  HMMA.16816.F32.BF16 R24, R20.reuse, R12, R24 ;  /* 0x0000000c1418723c */ /* 0x044fe20000041818 */
[----:B0-----:R-:W2:Y:S02]  /*6abe0*/  LDL.LU R4, [R1+0x2d0] ;  /* 0x0002d00001047983 */ /* 0x001ea40000300800 */
[----:B------:R-:W2:Y:S02]  /*6abf0*/  LDL.LU R5, [R1+0x2d4] ;  /* 0x0002d40001057983 */ /* 0x000ea40000300800 */
[----:B------:R-:W2:Y:S02]  /*6ac00*/  LDL.LU R6, [R1+0x2d8] ;  /* 0x0002d80001067983 */ /* 0x000ea40000300800 */
[----:B------:R-:W2:Y:S01]  /*6ac10*/  LDL.LU R7, [R1+0x2dc] ;  /* 0x0002dc0001077983 */ /* 0x000ea20000300800 */
[----:B-1----:R-:W-:Y:S01]  /*6ac20*/  MOV R29, R12 ;  /* 0x0000000c001d7202 */ /* 0x002fe20000000f00 */
[----:B---3--:R-:W-:Y:S01]  /*6ac30*/  STL.64 [R1+0x3f38], R18 ;  /* 0x003f381201007387 */ /* 0x008fe20000100a00 */
[----:B------:R0:W-:Y:S11]  /*6ac40*/  STL.64 [R1+0x3f30], R16 ;  /* 0x003f301001007387 */ /* 0x0001f60000100a00 */
[----:B------:R-:W-:Y:S02]  /*6ac50*/  @!UPT UIADD3 URZ, URZ, URZ, URZ ;  /* 0x0000003f3f3ff290 */ /* 0x000fe4000fffe03f */
[----:B------:R-:W-:Y:S02]  /*6ac60*/  STL.64 [R1+0x350], R24 ;  /* 0x0003501801007387 */ /* 0x000fe40000100a00 */
[----:B------:R1:W-:Y:S01]  /*6ac70*/  STL.64 [R1+0x358], R26 ;  /* 0x0003581a01007387 */ /* 0x0003e20000100a00 */
[----:B0-----:R-:W-:Y:S01]  /*6ac80*/  MOV R16, R28 ;  /* 0x0000001c00107202 */ /* 0x001fe20000000f00 */
[----:B------:R-:W-:Y:S01]  /*6ac90*/  MOV R28, R13 ;  /* 0x0000000d001c7202 */ /* 0x000fe20000000f00 */
[----:B-1----:R-:W3:Y:S01]  /*6aca0*/  LDL.LU.64 R26, [R1+0x4110] ;  /* 0x00411000011a7983 */ /* 0x002ee20000300a00 */
[----:B------:R-:W3:Y:S02]  /*6acb0*/  LDL.LU.64 R24, [R1+0x4108] ;  /* 0x0041080001187983 */ /* 0x000ee40000300a00 */
[----:B------:R-:W3:Y:S02]  /*6acc0*/  LDL.LU.64 R12, [R1+0x4100] ;  /* 0x00410000010c7983 */ /* 0x000ee40000300a00 */
[C---:B---3--:R-:W-:Y:S01]  /*6acd0*/  HMMA.16816.F32.BF16 R12, R20.reuse, R12, R24 ;  /* 0x0000000c140c723c */ /* 0x048fe20000041818 */
[----:B------:R-:W3:Y:S01]  /*6ace0*/  LDL.LU.64 R26, [R1+0x40f8] ;  /* 0x0040f800011a7983 */ /* 0x000ee20000300a00 */
[----:B------:R-:W3:Y:S11]  /*6acf0*/  LDL.LU.64 R24, [R1+0x40f0] ;  /* 0x0040f00001187983 */ /* 0x000ef60000300a00 */
[----:B------:R-:W-:Y:S10]  /*6ad00*/  @!UPT UIADD3 URZ, URZ, URZ, URZ ;  /* 0x0000003f3f3ff290 */ /* 0x000ff4000fffe03f */
        /* <DEDUP_REMOVED lines=37> */
[----:B0-----:R-:W4:Y:S01]  /*6af60*/  LDL.LU.64 R14, [R1+0x4070] ;  /* 0x00407000010e7983 */ /* 0x001f220000300a00 */
[----:B------:R-:W4:Y:S02]  /*6af70*/  LDL.LU.64 R12, [R1+0x4068] ;  /* 0x00406800010c7983 */ /* 0x000f240000300a00 */
[----:B------:R-:W-:Y:S01]  /*6af80*/  IMAD.MOV.U32 R17, RZ, RZ, R3 ;  /* 0x000000ffff117224 */ /* 0x000fe200078e0003 */
[C---:B--2---:R-:W-:Y:S08]  /*6af90*/  HMMA.16816.F32.BF16 R8, R20.reuse, R8, R4 ;  /* 0x000000081408723c */ /* 0x044ff00000041804 */
[C---:B----4-:R-:W-:Y:S01]  /*6afa0*/  HMMA.16816.F32.BF16 R16, R20.reuse, R16, R12 ;  /* 0x000000101410723c */ /* 0x050fe2000004180c */
[----:B------:R-:W3:Y:S11]  /*6afb0*/  LDL.LU.64 R12, [R1+0x4060] ;  /* 0x00406000010c7983 */ /* 0x000ef60000300a00 */
[----:B------:R-:W-:Y:S11]  /*6afc0*/  @!UPT UIADD3 URZ, URZ, URZ, URZ ;  /* 0x0000003f3f3ff290 */ /* 0x000ff6000fffe03f */
[----:B------:R0:W-:Y:S01]  /*6afd0*/  STL.64 [R1+0x2e0], R16 ;  /* 0x0002e01001007387 */ /* 0x0001e20000100a00 */
[----:B------:R1:W-:Y:S02]  /*6afe0*/  STL.64 [R1+0x2e8], R18 ;  /* 0x0002e81201007387 */ /* 0x0003e40000100a00 */
[----:B------:R-:W-:Y:S02]  /*6aff0*/  STL.64 [R1+0x2d0], R8 ;  /* 0x0002d00801007387 */ /* 0x000fe40000100a00 */
[----:B------:R-:W-:Y:S01]  /*6b000*/  STL.64 [R1+0x2d8], R10 ;  /* 0x0002d80a01007387 */ /* 0x000fe20000100a00 */
[----:B------:R-:W2:Y:S01]  /*6b010*/  LDL.LU.64 R14, [R1+0x4058] ;  /* 0x00405800010e7983 */ /* 0x000ea20000300a00 */
[----:B---3--:R-:W-:Y:S01]  /*6b020*/  HMMA.16816.F32.BF16 R4, R20, R12, R24 ;  /* 0x0000000c1404723c */ /* 0x008fe20000041818 */
[----:B------:R-:W-:Y:S11]  /*6b030*/  IMAD.MOV.U32 R3, RZ, RZ, R13 ;  /* 0x000000ffff037224 */ /* 0x000ff600078e000d */
[----:B------:R-:W-:Y:S11]  /*6b040*/  @!UPT UIADD3 URZ, URZ, URZ, URZ ;  /* 0x0000003f3f3ff290 */ /* 0x000ff6000fffe03f */
[----:B------:R-:W-:Y:S01]  /*6b050*/  STL.64 [R1+0x230], R4 ;  /* 0x0002300401007387 */ /* 0x000fe20000100a00 */
[----:B------:R-:W-:Y:S02]  /*6b060*/  STL.64 [R1+0x238], R6 ;  /* 0x0002380601007387 */ /* 0x000fe40000100a00 */
[----:B------:R-:W2:Y:S02]  /*6b070*/  LDL.LU.64 R12, [R1+0x4050] ;  /* 0x00405000010c7983 */ /* 0x000ea40000300a00 */
[----:B0-----:R-:W2:Y:S01]  /*6b080*/  LDL.LU R16, [R1+0x220] ;  /* 0x0002200001107983 */ /* 0x001ea20000300800 */
[----:B------:R-:W2:Y:S01]  /*6b090*/  LDL.LU R17, [R1+0x224] ;  /* 0x0002240001117983 */ /* 0x000ea20000300800 */
[----:B-1----:R-:W2:Y:S02]  /*6b0a0*/  LDL.LU R18, [R1+0x228] ;  /* 0x0002280001127983 */ /* 0x002ea40000300800 */
[----:B------:R-:W2:Y:S02]  /*6b0b0*/  LDL.LU R19, [R1+0x22c] ;  /* 0x00022c0001137983 */ /* 0x000ea40000300800 */
[----:B------:R-:W3:Y:S02]  /*6b0c0*/  LDL.LU.64 R24, [R1] ;  /* 0x0000000001187983 */ /* 0x000ee40000300a00 */
[----:B---3--:R0:W-:Y:S04]  /*6b0d0*/  STL.64 [R1+0x4028], R24 ;  /* 0x0040281801007387 */ /* 0x0081e80000100a00 */
[----:B0-----:R-:W3:Y:S01]  /*6b0e0*/  LDL.LU R24, [R1+0x210] ;  /* 0x0002100001187983 */ /* 0x001ee20000300800 */
[----:B------:R-:W3:Y:S02]  /*6b0f0*/  LDL.LU R25, [R1+0x214] ;  /* 0x0002140001197983 */ /* 0x000ee40000300800 */
[----:B------:R-:W4:Y:S02]  /*6b100*/  LDL.LU R26, [R1+0x218] ;  /* 0x00021800011a7983 */ /* 0x000f240000300800 */
[----:B------:R-:W4:Y:S02]  /*6b110*/  LDL.LU R27, [R1+0x21c] ;  /* 0x00021c00011b7983 */ /* 0x000f240000300800 */
[----:B----4-:R-:W-:Y:S01]  /*6b120*/  STL.64 [R1+0x4048], R26 ;  /* 0x0040481a01007387 */ /* 0x010fe20000100a00 */
[----:B---3--:R0:W-:Y:S03]  /*6b130*/  STL.64 [R1+0x4040], R24 ;  /* 0x0040401801007387 */ /* 0x0081e60000100a00 */
[----:B0-----:R-:W2:Y:S01]  /*6b140*/  LDL.LU.64 R24, [R1+0x20] ;  /* 0x0000200001187983 */ /* 0x001ea20000300a00 */
[----:B------:R-:W3:Y:S02]  /*6b150*/  LDL.LU R8, [R1+0x1f0] ;  /* 0x0001f00001087983 */ /* 0x000ee40000300800 */
[----:B------:R-:W3:Y:S02]  /*6b160*/  LDL.LU R9, [R1+0x1f4] ;  /* 0x0001f40001097983 */ /* 0x000ee40000300800 */
[----:B------:R-:W4:Y:S01]  /*6b170*/  LDL.LU R10, [R1+0x1f8] ;  /* 0x0001f800010a7983 */ /* 0x000f220000300800 */
[----:B------:R-:W4:Y:S04]  /*6b180*/  LDL.LU R11, [R1+0x1fc] ;  /* 0x0001fc00010b7983 */ /* 0x000f280000300800 */
[----:B----4-:R-:W-:Y:S01]  /*6b190*/  STL.64 [R1+0x4020], R10 ;  /* 0x0040200a01007387 */ /* 0x010fe20000100a00 */
[----:B---3--:R0:W-:Y:S03]  /*6b1a0*/  STL.64 [R1+0x4018], R8 ;  /* 0x0040180801007387 */ /* 0x0081e60000100a00 */
[----:B0-----:R-:W3:Y:S01]  /*6b1b0*/  LDL.LU R8, [R1+0x200] ;  /* 0x0002000001087983 */ /* 0x001ee20000300800 */
[----:B------:R-:W3:Y:S02]  /*6b1c0*/  LDL.LU R9, [R1+0x204] ;  /* 0x0002040001097983 */ /* 0x000ee40000300800 */
[----:B------:R-:W4:Y:S02]  /*6b1d0*/  LDL.LU R10, [R1+0x208] ;  /* 0x00020800010a7983 */ /* 0x000f240000300800 */
[----:B------:R-:W4:Y:S01]  /*6b1e0*/  LDL.LU R11, [R1+0x20c] ;  /* 0x00020c00010b7983 */ /* 0x000f220000300800 */
[----:B--2---:R-:W-:Y:S01]  /*6b1f0*/  HMMA.16816.F32.BF16 R16, R12, R24, R16 ;  /* 0x000000180c10723c */ /* 0x004fe20000041810 */
[----:B------:R-:W-:-:S02]  /*6b200*/  MOV R20, R29 ;  /* 0x0000001d00147202 */ /* 0x000fc40000000f00 */
[----:B------:R-:W-:Y:S01]  /*6b210*/  MOV R21, R28 ;  /* 0x0000001c00157202 */ /* 0x000fe20000000f00 */
[----:B----4-:R-:W-:Y:S01]  /*6b220*/  STL.64 [R1+0x4038], R10 ;  /* 0x0040380a01007387 */ /* 0x010fe20000100a00 */
[----:B---3--:R0:W-:Y:S03]  /*6b230*/  STL.64 [R1+0x4030], R8 ;  /* 0x0040300801007387 */ /* 0x0081e60000100a00 */
[----:B0-----:R-:W2:Y:S01]  /*6b240*/  LDL.LU.64 R8, [R1+0x10] ;  /* 0x0000100001087983 */ /* 0x001ea20000300a00 */
[----:B------:R-:W3:Y:S02]  /*6b250*/  LDL.LU R4, [R1+0x1e0] ;  /* 0x0001e00001047983 */ /* 0x000ee40000300800 */
[----:B------:R-:W3:Y:S02]  /*6b260*/  LDL.LU R5, [R1+0x1e4] ;  /* 0x0001e40001057983 */ /* 0x000ee40000300800 */
[----:B------:R-:W3:Y:S01]  /*6b270*/  LDL.LU R6, [R1+0x1e8] ;  /* 0x0001e80001067983 */ /* 0x000ee20000300800 */
[----:B------:R-:W3:Y:S01]  /*6b280*/  LDL.LU R7, [R1+0x1ec] ;  /* 0x0001ec0001077983 */ /* 0x000ee20000300800 */
[----:B------:R0:W-:Y:S03]  /*6b290*/  STL.64 [R1+0x3fe0], R20 ;  /* 0x003fe01401007387 */ /* 0x0001e60000100a00 */
[----:B0-----:R-:W4:Y:S01]  /*6b2a0*/  LDL.LU R20, [R1+0x1d0] ;  /* 0x0001d00001147983 */ /* 0x001f220000300800 */
[----:B------:R-:W4:Y:S04]  /*6b2b0*/  LDL.LU R21, [R1+0x1d4] ;  /* 0x0001d40001157983 */ /* 0x000f280000300800 */
[----:B------:R0:W-:Y:S02]  /*6b2c0*/  STL.64 [R1+0x220], R16 ;  /* 0x0002201001007387 */ /* 0x0001e40000100a00 */
[----:B------:R2:W-:Y:S01]  /*6b2d0*/  STL.64 [R1+0x228], R18 ;  /* 0x0002281201007387 */ /* 0x0005e20000100a00 */
[----:B------:R-:W3:Y:S01]  /*6b2e0*/  LDL.LU.64 R26, [R1+0x4048] ;  /* 0x00404800011a7983 */ /* 0x000ee20000300a00 */
[----:B0-----:R-:W-:Y:S01]  /*6b2f0*/  MOV R17, R24 ;  /* 0x0000001800117202 */ /* 0x001fe20000000f00 */
[----:B------:R-:W-:-:S02]  /*6b300*/  IMAD.MOV.U32 R16, RZ, RZ, R25 ;  /* 0x000000ffff107224 */ /* 0x000fc400078e0019 */
[----:B------:R-:W3:Y:S01]  /*6b310*/  LDL.LU.64 R24, [R1+0x4040] ;  /* 0x0040400001187983 */ /* 0x000ee20000300a00 */
[----:B------:R-:W4:Y:S01]  /*6b320*/  LDL.LU.64 R10, [R1+0x4038] ;  /* 0x00403800010a7983 */ /* 0x000f220000300a00 */
[----:B--2---:R-:W-:Y:S02]  /*6b330*/  MOV R19, R8 ;  /* 0x0000000800137202 */ /* 0x004fe40000000f00 */
[----:B------:R-:W-:Y:S01]  /*6b340*/  MOV R18, R9 ;  /* 0x0000000900127202 */ /* 0x000fe20000000f00 */
[C---:B---3--:R-:W-:Y:S01]  /*6b350*/  HMMA.16816.F32.BF16 R24, R12.reuse, R8, R24 ;  /* 0x000000080c18723c */ /* 0x048fe20000041818 */
[----:B------:R-:W4:Y:S11]  /*6b360*/  LDL.LU.64 R8, [R1+0x4030] ;  /* 0x0040300001087983 */ /* 0x000f360000300a00 */
[----:B------:R-:W-:Y:S11]  /*6b370*/  @!UPT UIADD3 URZ, URZ, URZ, URZ ;  /* 0x0000003f3f3ff290 */ /* 0x000ff6000fffe03f */
[----:B------:R0:W-:Y:S04]  /*6b380*/  STL.64 [R1+0x210], R24 ;  /* 0x0002101801007387 */ /* 0x0001e80000100a00 */
[----:B0-----:R-:W4:Y:S01]  /*6b390*/  LDL.LU.64 R24, [R1+0x4028] ;  /* 0x0040280001187983 */ /* 0x001f220000300a00 */
[----:B------:R-:W-:Y:S01]  /*6b3a0*/  MOV R23, R0 ;  /* 0x0000000000177202 */ /* 0x000fe20000000f00 */
[----:B------:R-:W-:Y:S01]  /*6b3b0*/  STL.64 [R1+0x3fd8], R18 ;  /* 0x003fd81201007387 */ /* 0x000fe20000100a00 */
[----:B------:R-:W-:Y:S01]  /*6b3c0*/  MOV R0, R27 ;  /* 0x0000001b00007202 */ /* 0x000fe20000000f00 */
[----:B------:R0:W-:Y:S01]  /*6b3d0*/  STL.64 [R1+0x3fd0], R16 ;  /* 0x003fd01001007387 */ /* 0x0001e20000100a00 */
[----:B------:R-:W-:Y:S02]  /*6b3e0*/  IMAD.MOV.U32 R22, RZ, RZ, R2 ;  /* 0x000000ffff167224 */ /* 0x000fe400078e0002 */
[----:B------:R-:W-:Y:S01]  /*6b3f0*/  IMAD.MOV.U32 R2, RZ, RZ, R26 ;  /* 0x000000ffff027224 */ /* 0x000fe200078e001a */
[----:B0-----:R-:W2:Y:S01]  /*6b400*/  LDL.LU R16, [R1+0x1c0] ;  /* 0x0001c00001107983 */ /* 0x001ea20000300800 */
[----:B------:R-:W2:Y:S02]  /*6b410*/  LDL.LU R17, [R1+0x1c4] ;  /* 0x0001c40001117983 */ /* 0x000ea40000300800 */
[----:B------:R-:W2:Y:S02]  /*6b420*/  LDL.LU R18, [R1+0x1c8] ;  /* 0x0001c80001127983 */ /* 0x000ea40000300800 */
[----:B------:R-:W2:Y:S01]  /*6b430*/  LDL.LU R19, [R1+0x1cc] ;  /* 0x0001cc0001137983 */ /* 0x000ea20000300800 */
[----:B------:R0:W-:Y:S04]  /*6b440*/  STL [R1+0x3c04], R0 ;  /* 0x003c040001007387 */ /* 0x0001e80000100800 */
[----:B0-----:R-:W3:Y:S01]  /*6b450*/  LDL R0, [R1+0x1f58] ;  /* 0x001f580001007983 */ /* 0x001ee20000100800 */
[----:B------:R-:W-:Y:S01]  /*6b460*/  STL [R1+0x3c00], R2 ;  /* 0x003c000201007387 */ /* 0x000fe20000100800 */
[C---:B----4-:R-:W-:Y:S01]  /*6b470*/  HMMA.16816.F32.BF16 R8, R12.reuse, R24, R8 ;  /* 0x000000180c08723c */ /* 0x050fe20000041808 */
[----:B------:R-:W-:Y:S01]  /*6b480*/  MOV R28, R24 ;  /* 0x00000018001c7202 */ /* 0x000fe20000000f00 */
[----:B------:R-:W-:Y:S11]  /*6b490*/  IMAD.MOV.U32 R29, RZ, RZ, R25 ;  /* 0x000000ffff1d7224 */ /* 0x000ff600078e0019 */
[----:B------:R-:W-:Y:S10]  /*6b4a0*/  @!UPT UIADD3 URZ, URZ, URZ, URZ ;  /* 0x0000003f3f3ff290 */ /* 0x000ff4000fffe03f */
[----:B------:R-:W-:Y:S01]  /*6b4b0*/  STL.64 [R1+0x200], R8 ;  /* 0x0002000801007387 */ /* 0x000fe20000100a00 */
[----:B------:R0:W-:Y:S03]  /*6b4c0*/  STL.64 [R1+0x208], R10 ;  /* 0x0002080a01007387 */ /* 0x0001e60000100a00 */
[----:B0-----:R-:W4:Y:S01]  /*6b4d0*/  LDL.LU.64 R10, [R1+0x4020] ;  /* 0x00402000010a7983 */ /* 0x001f220000300a00 */
[----:B------:R-:W4:Y:S02]  /*6b4e0*/  LDL.LU.64 R8, [R1+0x4018] ;  /* 0x0040180001087983 */ /* 0x000f240000300a00 */
[----:B------:R-:W2:Y:S02]  /*6b4f0*/  LDL.LU.64 R26, [R1+0x4010] ;  /* 0x00401000011a7983 */ /* 0x000ea40000300a00 */
[----:B------:R-:W4:Y:S02]  /*6b500*/  LDL.LU.64 R24, [R1+0x4008] ;  /* 0x0040080001187983 */ /* 0x000f240000300a00 */
[C---:B----4-:R-:W-:Y:S11]  /*6b510*/  HMMA.16816.F32.BF16 R8, R12.reuse, R24, R8 ;  /* 0x000000180c08723c */ /* 0x050ff60000041808 */
[----:B------:R-:W-:Y:S11]  /*6b520*/  @!UPT UIADD3 URZ, URZ, URZ, URZ ;  /* 0x0000003f3f3ff290 */ /* 0x000ff6000fffe03f */
[----:B------:R-:W-:Y:S01]  /*6b530*/  @!UPT UIADD3 URZ, URZ, URZ, URZ ;  /* 0x0000003f3f3ff290 */ /* 0x000fe2000fffe03f */
[----:B------:R-:W-:Y:S01]  /*6b540*/  STL.64 [R1+0x1f0], R8 ;  /* 0x0001f00801007387 */ /* 0x000fe20000100a00 */
[----:B------:R0:W-:Y:S03]  /*6b550*/  STL.64 [R1+0x1f8], R10 ;  /* 0x0001f80a01007387 */ /* 0x0001e60000100a00 */
[----:B0-----:R-:W4:Y:S01]  /*6b560*/  LDL.LU.64 R10, [R1+0x4000] ;  /* 0x00400000010a7983 */ /* 0x001f220000300a00 */
[----:B------:R-:W3:Y:S02]  /*6b570*/  LDL.LU.64 R8, [R1+0x3ff8] ;  /* 0x003ff80001087983 */ /* 0x000ee40000300a00 */
[----:B--2---:R-:W-:Y:S02]  /*6b580*/  STL.64 [R1+0x3ee8], R26 ;  /* 0x003ee81a01007387 */ /* 0x004fe40000100a00 */
[----:B------:R0:W-:Y:S02]  /*6b590*/  STL.64 [R1+0x3ee0], R24 ;  /* 0x003ee01801007387 */ /* 0x0001e40000100a00 */
[----:B0-----:R-:W2:Y:S01]  /*6b5a0*/  LDL.64 R24, [R1+0x140] ;  /* 0x0001400001187983 */ /* 0x001ea20000100a00 */
[C---:B---3--:R-:W-:Y:S11]  /*6b5b0*/  HMMA.16816.F32.BF16 R4, R12.reuse, R8, R4 ;  /* 0x000000080c04723c */ /* 0x048ff60000041804 */
[----:B------:R-:W-:Y:S11]  /*6b5c0*/  @!UPT UIADD3 URZ, URZ, URZ, URZ ;  /* 0x0000003f3f3ff290 */ /* 0x000ff6000fffe03f */
[----:B------:R-:W-:Y:S01]  /*6b5d0*/  @!UPT UIADD3 URZ, URZ, URZ, URZ ;  /* 0x0000003f3f3ff290 */ /* 0x000fe2000fffe03f */
[----:B------:R-:W-:Y:S01]  /*6b5e0*/  STL.64 [R1+0x1e0], R4 ;  /* 0x0001e00401007387 */ /* 0x000fe20000100a00 */
[----:B------:R0:W-:Y:S03]  /*6b5f0*/  STL.64 [R1+0x1e8], R6 ;  /* 0x0001e80601007387 */ /* 0x0001e60000100a00 */
[----:B0-----:R-:W3:Y:S01]  /*6b600*/  LDL.LU.64 R6, [R1+0x3ff0] ;  /* 0x003ff00001067983 */ /* 0x001ee20000300a00 */
[----:B------:R-:W2:Y:S02]  /*6b610*/  LDL.LU.64 R4, [R1+0x3fe8] ;  /* 0x003fe80001047983 */ /* 0x000ea40000300a00 */
[----:B----4-:R-:W-:Y:S02]  /*6b620*/  STL.64 [R1+0x3ed8], R10 ;  /* 0x003ed80a01007387 */ /* 0x010fe40000100a00 */
        /* <DEDUP_REMOVED lines=14> */
[----:B--2---:R-:W-:Y:S03]  /*6b710*/  HMMA.16816.F32.BF16 R20, R12, R20, R16 ;  /* 0x000000140c14723c */ /* 0x004fe60000041810 */
[----:B------:R-:W2:Y:S01]  /*6b720*/  LDL.LU.64 R18, [R1+0x3fd8] ;  /* 0x003fd80001127983 */ /* 0x000ea20000300a00 */
[----:B------:R-:W2:Y:S11]  /*6b730*/  LDL.LU.64 R16, [R1+0x3fd0] ;  /* 0x003fd00001107983 */ /* 0x000eb60000300a00 */
[----:B------:R-:W-:Y:S08]  /*6b740*/  @!UPT UIADD3 URZ, URZ, URZ, URZ ;  /* 0x0000003f3f3ff290 */ /* 0x000ff0000fffe03f */
[----:B------:R-:W-:Y:S01]  /*6b750*/  STL.64 [R1+0x1c0], R20 ;  /* 0x0001c01401007387 */ /* 0x000fe20000100a00 */
[----:B------:R-:W-:Y:S02]  /*6b760*/  STL.64 [R1+0x1c8], R22 ;  /* 0x0001c81601007387 */ /* 0x000fe40000100a00 */
[----:B------:R-:W0:Y:S04]  /*6b770*/  LDSM.16.M88.4 R20, [R0+0x30080] ;  /* 0x030080000014783b */ /* 0x000e280000000200 */
[----:B------:R-:W-:Y:S01]  /*6b780*/  STL [R1+0x3e9c], R0 ;  /* 0x003e9c0001007387 */ /* 0x000fe20000100800 */
[----:B0-----:R-:W-:Y:S01]  /*6b790*/  STL.64 [R1+0x3dc0], R22 ;  /* 0x003dc01601007387 */ /* 0x001fe20000100a00 */
[----:B------:R0:W-:Y:S03]  /*6b7a0*/  STL.64 [R1+0x3db8], R20 ;  /* 0x003db81401007387 */ /* 0x0001e60000100a00 */
[----:B0-----:R-:W2:Y:S01]  /*6b7b0*/  LDL.LU R20, [R1+0xd0] ;  /* 0x0000d00001147983 */ /* 0x001ea20000300800 */
[----:B------:R-:W-:-:S05]  /*6b7c0*/  MOV R21, R3 ;  /* 0x0000000300157202 */ /* 0x000fca0000000f00 */
[----:B--2---:R0:W-:Y:S04]  /*6b7d0*/  STL.64 [R1+0x3f48], R20 ;  /* 0x003f481401007387 */ /* 0x0041e80000100a00 */
[----:B0-----:R-:W2:Y:S01]  /*6b7e0*/  LDL.LU R20, [R1+0x1b0] ;  /* 0x0001b00001147983 */ /* 0x001ea20000300800 */
[----:B------:R-:W2:Y:S02]  /*6b7f0*/  LDL.LU R21, [R1+0x1b4] ;  /* 0x0001b40001157983 */ /* 0x000ea40000300800 */
[----:B------:R-:W2:Y:S02]  /*6b800*/  LDL.LU R22, [R1+0x1b8] ;  /* 0x0001b80001167983 */ /* 0x000ea40000300800 */
[----:B------:R-:W2:Y:S01]  /*6b810*/  LDL.LU R23, [R1+0x1bc] ;  /* 0x0001bc0001177983 */ /* 0x000ea20000300800 */
[----:B----4-:R-:W-:Y:S01]  /*6b820*/  HMMA.16816.F32.BF16 R8, R12, R24, R8 ;  /* 0x000000180c08723c */ /* 0x010fe20000041808 */
[----:B---3--:R-:W-:Y:S01]  /*6b830*/  IMAD.MOV.U32 R2, RZ, RZ, R5 ;  /* 0x000000ffff027224 */ /* 0x008fe200078e0005 */
[----:B------:R-:W-:-:S06]  /*6b840*/  MOV R3, R4 ;  /* 0x0000000400037202 */ /* 0x000fcc0000000f00 */
[----:B--2---:R-:W-:Y:S11]  /*6b850*/  HMMA.16816.F32.BF16 R20, R12, R4, R20 ;  /* 0x000000040c14723c */ /* 0x004ff60000041814 */
[----:B------:R-:W-:Y:S11]  /*6b860*/  @!UPT UIADD3 URZ, URZ, URZ, URZ ;  /* 0x0000003f3f3ff290 */ /* 0x000ff6000fffe03f */
[----:B------:R-:W-:Y:S01]  /*6b870*/  @!UPT UIADD3 URZ, URZ, URZ, URZ ;  /* 0x0000003f3f3ff290 */ /* 0x000fe2000fffe03f */
[----:B------:R-:W-:Y:S01]  /*6b880*/  STL.64 [R1+0x1b0], R20 ;  /* 0x0001b01401007387 */ /* 0x000fe20000100a00 */
[----:B------:R-:W-:Y:S02]  /*6b890*/  STL.64 [R1+0x1b8], R22 ;  /* 0x0001b81601007387 */ /* 0x000fe40000100a00 */
[----:B------:R-:W-:Y:S02]  /*6b8a0*/  STL [R1+0x3ea4], R2 ;  /* 0x003ea40201007387 */ /* 0x000fe40000100800 */
[----:B------:R-:W-:Y:S01]  /*6b8b0*/  STL [R1+0x3ea0], R3 ;  /* 0x003ea00301007387 */ /* 0x000fe20000100800 */
[----:B------:R-:W2:Y:S01]  /*6b8c0*/  LDL.LU R4, [R1+0x4e0] ;  /* 0x0004e00001047983 */ /* 0x000ea20000300800 */
[----:B------:R0:W-:Y:S02]  /*6b8d0*/  STL.64 [R1+0x1a0], R8 ;  /* 0x0001a00801007387 */ /* 0x0001e40000100a00 */
[----:B------:R1:W-:Y:S02]  /*6b8e0*/  STL.64 [R1+0x1a8], R10 ;  /* 0x0001a80a01007387 */ /* 0x0003e40000100a00 */
[----:B------:R-:W2:Y:S01]  /*6b8f0*/  LDL.LU R5, [R1+0x4e4] ;  /* 0x0004e40001057983 */ /* 0x000ea20000300800 */
[----:B------:R-:W3:Y:S01]  /*6b900*/  LDL.LU R6, [R1+0x4e8] ;  /* 0x0004e80001067983 */ /* 0x000ee20000300800 */
[----:B------:R-:W3:Y:S03]  /*6b910*/  LDL.LU R7, [R1+0x4ec] ;  /* 0x0004ec0001077983 */ /* 0x000ee60000300800 */
[----:B---3--:R-:W-:Y:S01]  /*6b920*/  STL.64 [R1+0x3ef8], R6 ;  /* 0x003ef80601007387 */ /* 0x008fe20000100a00 */
[----:B--2---:R-:W-:Y:S02]  /*6b930*/  STL.64 [R1+0x3ef0], R4 ;  /* 0x003ef00401007387 */ /* 0x004fe40000100a00 */
[----:B0-----:R-:W2:Y:S02]  /*6b940*/  LDL.LU R8, [R1+0x4f0] ;  /* 0x0004f00001087983 */ /* 0x001ea40000300800 */
[----:B------:R-:W2:Y:S01]  /*6b950*/  LDL.LU R9, [R1+0x4f4] ;  /* 0x0004f40001097983 */ /* 0x000ea20000300800 */
[----:B-1----:R-:W3:Y:S01]  /*6b960*/  LDL.LU R10, [R1+0x4f8] ;  /* 0x0004f800010a7983 */ /* 0x002ee20000300800 */
[----:B------:R-:W3:Y:S01]  /*6b970*/  LDL.LU R11, [R1+0x4fc] ;  /* 0x0004fc00010b7983 */ /* 0x000ee20000300800 */
[----:B------:R-:W-:-:S02]  /*6b980*/  MOV R0, R25 ;  /* 0x0000001900007202 */ /* 0x000fc40000000f00 */
[----:B------:R-:W-:Y:S01]  /*6b990*/  MOV R24, R28 ;  /* 0x0000001c00187202 */ /* 0x000fe20000000f00 */
[----:B------:R-:W-:Y:S01]  /*6b9a0*/  IMAD.MOV.U32 R25, RZ, RZ, R29 ;  /* 0x000000ffff197224 */ /* 0x000fe200078e001d */
[----:B---3--:R-:W-:Y:S01]  /*6b9b0*/  STL.64 [R1+0x3f08], R10 ;  /* 0x003f080a01007387 */ /* 0x008fe20000100a00 */
[----:B--2---:R0:W-:Y:S02]  /*6b9c0*/  STL.64 [R1+0x3f00], R8 ;  /* 0x003f000801007387 */ /* 0x0041e40000100a00 */
[----:B------:R-:W2:Y:S02]  /*6b9d0*/  LDL.LU R28, [R1+0x3fcc] ;  /* 0x003fcc00011c7983 */ /* 0x000ea40000300800 */
[----:B------:R-:W3:Y:S01]  /*6b9e0*/  LDL.LU R29, [R1+0x3fc8] ;  /* 0x003fc800011d7983 */ /* 0x000ee20000300800 */
[----:B------:R1:W-:Y:S01]  /*6b9f0*/  STL.64 [R1+0x3f10], R24 ;  /* 0x003f101801007387 */ /* 0x0003e20000100a00 */
[----:B0-----:R-:W-:Y:S02]  /*6ba00*/  MOV R8, R19 ;  /* 0x0000001300087202 */ /* 0x001fe40000000f00 */
[----:B------:R-:W-:-:S05]  /*6ba10*/  MOV R9, R18 ;  /* 0x0000001200097202 */ /* 0x000fca0000000f00 */
[----:B------:R-:W-:Y:S01]  /*6ba20*/  STL.64 [R1+0x3f18], R8 ;  /* 0x003f180801007387 */ /* 0x000fe20000100a00 */
[----:B-1----:R-:W4:Y:S02]  /*6ba30*/  LDL.LU R24, [R1+0x510] ;  /* 0x0005100001187983 */ /* 0x002f240000300800 */
[----:B------:R-:W4:Y:S02]  /*6ba40*/  LDL.LU R25, [R1+0x514] ;  /* 0x0005140001197983 */ /* 0x000f240000300800 */
[----:B------:R-:W2:Y:S01]  /*6ba50*/  LDL.LU R26, [R1+0x518] ;  /* 0x00051800011a7983 */ /* 0x000ea20000300800 */
[----:B------:R-:W2:Y:S04]  /*6ba60*/  LDL.LU R27, [R1+0x51c] ;  /* 0x00051c00011b7983 */ /* 0x000ea80000300800 */
[----:B--2---:R-:W-:Y:S01]  /*6ba70*/  STL.64 [R1+0x3f28], R26 ;  /* 0x003f281a01007387 */ /* 0x004fe20000100a00 */
[----:B----4-:R-:W-:Y:S02]  /*6ba80*/  STL.64 [R1+0x3f20], R24 ;  /* 0x003f201801007387 */ /* 0x010fe40000100a00 */
[----:B------:R-:W2:Y:S02]  /*6ba90*/  LDL.LU R20, [R1+0x540] ;  /* 0x0005400001147983 */ /* 0x000ea40000300800 */
[----:B------:R-:W2:Y:S01]  /*6baa0*/  LDL.LU R21, [R1+0x544] ;  /* 0x0005440001157983 */ /* 0x000ea20000300800 */
[----:B------:R-:W4:Y:S01]  /*6bab0*/  LDL.LU R22, [R1+0x548] ;  /* 0x0005480001167983 */ /* 0x000f220000300800 */
[----:B------:R-:W4:Y:S03]  /*6bac0*/  LDL.LU R23, [R1+0x54c] ;  /* 0x00054c0001177983 */ /* 0x000f260000300800 */
[----:B----4-:R-:W-:Y:S01]  /*6bad0*/  STL.64 [R1+0x3f58], R22 ;  /* 0x003f581601007387 */ /* 0x010fe20000100a00 */
[----:B--2---:R0:W-:Y:S03]  /*6bae0*/  STL.64 [R1+0x3f50], R20 ;  /* 0x003f501401007387 */ /* 0x0041e60000100a00 */
[----:B0-----:R-:W2:Y:S04]  /*6baf0*/  LDL.LU.64 R20, [R1+0xf0] ;  /* 0x0000f00001147983 */ /* 0x001ea80000300a00 */
[----:B--2---:R0:W-:Y:S04]  /*6bb00*/  STL.64 [R1+0x3f68], R20 ;  /* 0x003f681401007387 */ /* 0x0041e80000100a00 */
[----:B0-----:R-:W2:Y:S01]  /*6bb10*/  LDL.64 R20, [R1+0x100] ;  /* 0x0001000001147983 */ /* 0x001ea20000100a00 */
[----:B------:R-:W-:Y:S01]  /*6bb20*/  IMAD.MOV.U32 R8, RZ, RZ, R17 ;  /* 0x000000ffff087224 */ /* 0x000fe200078e0011 */
[----:B------:R-:W-:-:S02]  /*6bb30*/  MOV R9, R16 ;  /* 0x0000001000097202 */ /* 0x000fc40000000f00 */
[----:B--2---:R0:W-:Y:S04]  /*6bb40*/  STL.64 [R1+0x3f80], R20 ;  /* 0x003f801401007387 */ /* 0x0041e80000100a00 */
[----:B0-----:R-:W2:Y:S04]  /*6bb50*/  LDL.LU.64 R20, [R1+0x110] ;  /* 0x0001100001147983 */ /* 0x001ea80000300a00 */
[----:B--2---:R-:W-:Y:S01]  /*6bb60*/  STL.64 [R1+0x3f98], R20 ;  /* 0x003f981401007387 */ /* 0x004fe20000100a00 */
[----:B------:R0:W-:Y:S03]  /*6bb70*/  STL.64 [R1+0x3f40], R8 ;  /* 0x003f400801007387 */ /* 0x0001e60000100a00 */
[----:B0-----:R-:W2:Y:S04]  /*6bb80*/  LDL.LU.64 R8, [R1+0xe0] ;  /* 0x0000e00001087983 */ /* 0x001ea80000300a00 */
[----:B--2---:R0:W-:Y:S04]  /*6bb90*/  STL.64 [R1+0x3f60], R8 ;  /* 0x003f600801007387 */ /* 0x0041e80000100a00 */
[----:B0-----:R-:W2:Y:S01]  /*6bba0*/  LDL.LU R8, [R1+0x550] ;  /* 0x0005500001087983 */ /* 0x001ea20000300800 */
[----:B------:R-:W2:Y:S02]  /*6bbb0*/  LDL.LU R9, [R1+0x554] ;  /* 0x0005540001097983 */ /* 0x000ea40000300800 */
[----:B------:R-:W4:Y:S02]  /*6bbc0*/  LDL.LU R10, [R1+0x558] ;  /* 0x00055800010a7983 */ /* 0x000f240000300800 */
[----:B------:R-:W4:Y:S01]  /*6bbd0*/  LDL.LU R11, [R1+0x55c] ;  /* 0x00055c00010b7983 */ /* 0x000f220000300800 */
[----:B------:R-:W2:Y:S04]  /*6bbe0*/  LDL.64 R20, [R1+0x120] ;  /* 0x0001200001147983 */ /* 0x000ea80000100a00 */
[----:B--2---:R0:W-:Y:S04]  /*6bbf0*/  STL.64 [R1+0x3fb0], R20 ;  /* 0x003fb01401007387 */ /* 0x0041e80000100a00 */
[----:B0-----:R-:W2:Y:S01]  /*6bc00*/  LDL.LU.64 R20, [R1+0x130] ;  /* 0x0001300001147983 */ /* 0x001ea20000300a00 */
[----:B----4-:R-:W-:Y:S02]  /*6bc10*/  STL.64 [R1+0x3f78], R10 ;  /* 0x003f780a01007387 */ /* 0x010fe40000100a00 */
        /* <DEDUP_REMOVED lines=35> */
[----:B------:R-:W-:Y:S01]  /*6be50*/  STL [R1+0x3ea8], R0 ;  /* 0x003ea80001007387 */ /* 0x000fe20000100800 */
[----:B------:R-:W-:Y:S01]  /*6be60*/  MOV R2, R20 ;  /* 0x0000001400027202 */ /* 0x000fe20000000f00 */
        /* <DEDUP_REMOVED lines=9> */
[----:B------:R-:W-:Y:S01]  /*6bf00*/  STL [R1+0x3eb0], R3 ;  /* 0x003eb00301007387 */ /* 0x000fe20000100800 */
[----:B------:R-:W-:Y:S01]  /*6bf10*/  STL [R1+0x3eac], R2 ;  /* 0x003eac0201007387 */ /* 0x000fe20000100800 */
[C---:B--2---:R-:W-:Y:S01]  /*6bf20*/  HMMA.16816.F32.BF16 R8, R12.reuse, R20, R8 ;  /* 0x000000140c08723c */ /* 0x044fe20000041808 */
[----:B------:R-:W-:Y:S11]  /*6bf30*/  MOV R0, R21 ;  /* 0x0000001500007202 */ /* 0x000ff60000000f00 */
[----:B------:R-:W-:Y:S11]  /*6bf40*/  @!UPT UIADD3 URZ, URZ, URZ, URZ ;  /* 0x0000003f3f3ff290 */ /* 0x000ff6000fffe03f */
[----:B------:R-:W-:Y:S01]  /*6bf50*/  STL.64 [R1+0x180], R8 ;  /* 0x0001800801007387 */ /* 0x000fe20000100a00 */
[----:B------:R0:W-:Y:S03]  /*6bf60*/  STL.64 [R1+0x188], R10 ;  /* 0x0001880a01007387 */ /* 0x0001e60000100a00 */
[----:B0-----:R-:W2:Y:S01]  /*6bf70*/  LDL.LU.64 R10, [R1+0x3fa8] ;  /* 0x003fa800010a7983 */ /* 0x001ea20000300a00 */
[----:B------:R-:W2:Y:S02]  /*6bf80*/  LDL.LU.64 R8, [R1+0x3fa0] ;  /* 0x003fa00001087983 */ /* 0x000ea40000300a00 */
[----:B------:R-:W2:Y:S02]  /*6bf90*/  LDL.LU.64 R20, [R1+0x3f98] ;  /* 0x003f980001147983 */ /* 0x000ea40000300a00 */
[----:B------:R-:W-:Y:S01]  /*6bfa0*/  STL [R1+0x3eb4], R0 ;  /* 0x003eb40001007387 */ /* 0x000fe20000100800 */
        /* <DEDUP_REMOVED lines=27> */
[----:B------:R-:W2:Y:S02]  /*6c160*/  LDL.LU.64 R20, [R1+0x3f50] ;  /* 0x003f500001147983 */ /* 0x000ea40000300a00 */
[C---:B--2---:R-:W-:Y:S11]  /*6c170*/  HMMA.16816.F32.BF16 R20, R12.reuse, R8, R20 ;  /* 0x000000080c14723c */ /* 0x044ff60000041814 */
[----:B------:R-:W-:Y:S11]  /*6c180*/  @!UPT UIADD3 URZ, URZ, URZ, URZ ;  /* 0x0000003f3f3ff290 */ /* 0x000ff6000fffe03f */
[----:B------:R-:W-:Y:S01]  /*6c190*/  @!UPT UIADD3 URZ, URZ, URZ, URZ ;  /* 0x0000003f3f3ff290 */ /* 0x000fe2000fffe03f */
[----:B------:R0:W-:Y:S01]  /*6c1a0*/  STL.64 [R1+0xb0], R20 ;  /* 0x0000b01401007387 */ /* 0x0001e20000100a00 */
[----:B------:R1:W-:Y:S03]  /*6c1b0*/  STL.64 [R1+0xb8], R22 ;  /* 0x0000b81601007387 */ /* 0x0003e60000100a00 */
[----:B0-----:R-:W4:Y:S01]  /*6c1c0*/  LDL.LU.64 R20, [R1+0x3f48] ;  /* 0x003f480001147983 */ /* 0x001f220000300a00 */
[----:B-1----:R-:W-:Y:S02]  /*6c1d0*/  MOV R23, R8 ;  /* 0x0000000800177202 */ /* 0x002fe40000000f00 */
[----:B------:R-:W-:Y:S02]  /*6c1e0*/  MOV R22, R9 ;  /* 0x0000000900167202 */ /* 0x000fe40000000f00 */
[----:B------:R-:W3:Y:S01]  /*6c1f0*/  LDL.LU.64 R8, [R1+0x3f40] ;  /* 0x003f400001087983 */ /* 0x000ee20000300a00 */
[----:B----4-:R-:W-:Y:S03]  /*6c200*/  HMMA.16816.F32.BF16 R12, R12, R20, R16 ;  /* 0x000000140c0c723c */ /* 0x010fe60000041810 */
[----:B------:R-:W3:Y:S01]  /*6c210*/  LDL.LU.64 R18, [R1+0x3f38] ;  /* 0x003f380001127983 */ /* 0x000ee20000300a00 */
[----:B------:R-:W3:Y:S11]  /*6c220*/  LDL.LU.64 R16, [R1+0x3f30] ;  /* 0x003f300001107983 */ /* 0x000ef60000300a00 */
[----:B------:R-:W-:Y:S08]  /*6c230*/  @!UPT UIADD3 URZ, URZ, URZ, URZ ;  /* 0x0000003f3f3ff290 */ /* 0x000ff0000fffe03f */
[----:B------:R0:W-:Y:S01]  /*6c240*/  STL.64 [R1+0xa0], R12 ;  /* 0x0000a00c01007387 */ /* 0x0001e20000100a00 */
[----:B------:R-:W-:Y:S03]  /*6c250*/  STL.64 [R1+0xa8], R14 ;  /* 0x0000a80e01007387 */ /* 0x000fe60000100a00 */
[----:B0-----:R-:W2:Y:S01]  /*6c260*/  LDL.LU R12, [R1+0x4d0] ;  /* 0x0004d000010c7983 */ /* 0x001ea20000300800 */
[----:B------:R-:W2:Y:S02]  /*6c270*/  LDL.LU R13, [R1+0x4d4] ;  /* 0x0004d400010d7983 */ /* 0x000ea40000300800 */
[----:B------:R-:W-:Y:S01]  /*6c280*/  STL.64 [R1+0x3dd0], R20 ;  /* 0x003dd01401007387 */ /* 0x000fe20000100a00 */
        /* <DEDUP_REMOVED lines=8> */
[----:B------:R-:W3:Y:S11]  /*6c310*/  LDL.LU.64 R24, [R1+0x3f10] ;  /* 0x003f100001187983 */ /* 0x000ef60000300a00 */
[----:B------:R-:W-:Y:S10]  /*6c320*/  @!UPT UIADD3 URZ, URZ, URZ, URZ ;  /* 0x0000003f3f3ff290 */ /* 0x000ff4000fffe03f */
[----:B------:R-:W-:Y:S01]  /*6c330*/  STL.64 [R1+0x80], R8 ;  /* 0x0000800801007387 */ /* 0x000fe20000100a00 */
[----:B------:R0:W-:Y:S03]  /*6c340*/  STL.64 [R1+0x88], R10 ;  /* 0x0000880a01007387 */ /* 0x0001e60000100a00 */
[----:B0-----:R-:W4:Y:S01]  /*6c350*/  LDL.LU.64 R10, [R1+0x3f08] ;  /* 0x003f0800010a7983 */ /* 0x001f220000300a00 */
[----:B------:R-:W4:Y:S01]  /*6c360*/  LDL.LU.64 R8, [R1+0x3f00] ;  /* 0x003f000001087983 */ /* 0x000f220000300a00 */
[C---:B---3--:R-:W-:Y:S02]  /*6c370*/  HMMA.16816.F32.BF16 R24, R16.reuse, R24, R4 ;  /* 0x000000181018723c */ /* 0x048fe40000041804 */
[----:B------:R-:W3:Y:S01]  /*6c380*/  LDL.LU.64 R6, [R1+0x3ef8] ;  /* 0x003ef80001067983 */ /* 0x000ee20000300a00 */
[----:B------:R-:W3:Y:S11]  /*6c390*/  LDL.LU.64 R4, [R1+0x3ef0] ;  /* 0x003ef00001047983 */ /* 0x000ef60000300a00 */
[----:B------:R-:W-:Y:S09]  /*6c3a0*/  @!UPT UIADD3 URZ, URZ, URZ, URZ ;  /* 0x0000003f3f3ff290 */ /* 0x000ff2000fffe03f */
[----:B------:R-:W-:Y:S01]  /*6c3b0*/  STL.64 [R1+0x70], R24 ;  /* 0x0000701801007387 */ /* 0x000fe20000100a00 */
[----:B------:R0:W-:Y:S03]  /*6c3c0*/  STL.64 [R1+0x78], R26 ;  /* 0x0000781a01007387 */ /* 0x0001e60000100a00 */
[----:B0-----:R-:W2:Y:S01]  /*6c3d0*/  LDL.LU.64 R26, [R1+0x3ee8] ;  /* 0x003ee800011a7983 */ /* 0x001ea20000300a00 */
        /* <DEDUP_REMOVED lines=8> */
[----:B------:R-:W-:Y:S01]  /*6c460*/  IMAD.MOV.U32 R14, RZ, RZ, R29 ;  /* 0x000000ffff0e7224 */ /* 0x000fe200078e001d */
[----:B------:R-:W-:Y:S01]  /*6c470*/  MOV R15, R28 ;  /* 0x0000001c000f7202 */ /* 0x000fe20000000f00 */
        /* <DEDUP_REMOVED lines=8> */
[----:B------:R-:W3:Y:S02]  /*6c500*/  LDL.LU.64 R4, [R1+0x3ec0] ;  /* 0x003ec00001047983 */ /* 0x000ee40000300a00 */
[----:B----4-:R3:W-:Y:S01]  /*6c510*/  STL.64 [R1+0x3dc8], R10 ;  /* 0x003dc80a01007387 */ /* 0x0107e20000100a00 */
[----:B------:R-:W-:Y:S01]  /*6c520*/  STL [R1+0x3a9c], R28 ;  /* 0x003a9c1c01007387 */ /* 0x000fe20000100800 */
[----:B------:R-:W-:Y:S02]  /*6c530*/  STL [R1+0x3a98], R29 ;  /* 0x003a981d01007387 */ /* 0x000fe40000100800 */
[----:B------:R-:W-:Y:S02]  /*6c540*/  STL [R1+0x3a68], R25 ;  /* 0x003a681901007387 */ /* 0x000fe40000100800 */
[----:B--2---:R-:W-:Y:S01]  /*6c550*/  STL.64 [R1+0x3e88], R26 ;  /* 0x003e881a01007387 */ /* 0x004fe20000100a00 */
[----:B------:R-:W-:Y:S01]  /*6c560*/  STL [R1+0x3e80], R24 ;  /* 0x003e801801007387 */ /* 0x000fe20000100800 */
[----:B---3--:R-:W-:Y:S03]  /*6c570*/  HMMA.16816.F32.BF16 R8, R16, R4, R12 ;  /* 0x000000041008723c */ /* 0x008fe6000004180c */
[----:B------:R0:W-:Y:S01]  /*6c580*/  STL.64 [R1+0x3d48], R6 ;  /* 0x003d480601007387 */ /* 0x0001e20000100a00 */
[----:B------:R-:W2:Y:S11]  /*6c590*/  LDL.LU R4, [R1+0x270] ;  /* 0x0002700001047983 */ /* 0x000eb60000300800 */
[----:B------:R-:W-:Y:S08]  /*6c5a0*/  @!UPT UIADD3 URZ, URZ, URZ, URZ ;  /* 0x0000003f3f3ff290 */ /* 0x000ff0000fffe03f */
[----:B------:R-:W-:Y:S01]  /*6c5b0*/  STL.64 [R1+0x40], R8 ;  /* 0x0000400801007387 */ /* 0x000fe20000100a00 */
[----:B------:R-:W-:Y:S02]  /*6c5c0*/  STL.64 [R1+0x48], R10 ;  /* 0x0000480a01007387 */ /* 0x000fe40000100a00 */
[----:B------:R-:W2:Y:S02]  /*6c5d0*/  LDL.LU R5, [R1+0x274] ;  /* 0x0002740001057983 */ /* 0x000ea40000300800 */
[----:B0-----:R-:W3:Y:S01]  /*6c5e0*/  LDL.LU R6, [R1+0x278] ;  /* 0x0002780001067983 */ /* 0x001ee20000300800 */
[----:B------:R-:W3:Y:S04]  /*6c5f0*/  LDL.LU R7, [R1+0x27c] ;  /* 0x00027c0001077983 */ /* 0x000ee80000300800 */
[----:B---3--:R-:W-:Y:S01]  /*6c600*/  STL.64 [R1+0x3d58], R6 ;  /* 0x003d580601007387 */ /* 0x008fe20000100a00 */
[----:B--2---:R0:W-:Y:S03]  /*6c610*/  STL.64 [R1+0x3d50], R4 ;  /* 0x003d500401007387 */ /* 0x0041e60000100a00 */
[----:B0-----:R-:W2:Y:S01]  /*6c620*/  LDL.LU R4, [R1+0x280] ;  /* 0x0002800001047983 */ /* 0x001ea20000300800 */
[----:B------:R-:W2:Y:S02]  /*6c630*/  LDL.LU R5, [R1+0x284] ;  /* 0x0002840001057983 */ /* 0x000ea40000300800 */
[----:B------:R-:W3:Y:S02]  /*6c640*/  LDL.LU R6, [R1+0x288] ;  /* 0x0002880001067983 */ /* 0x000ee40000300800 */
[----:B------:R-:W3:Y:S02]  /*6c650*/  LDL.LU R7, [R1+0x28c] ;  /* 0x00028c0001077983 */ /* 0x000ee40000300800 */
[----:B---3--:R0:W-:Y:S01]  /*6c660*/  STL.64 [R1+0x3d68], R6 ;  /* 0x003d680601007387 */ /* 0x0081e20000100a00 */
[----:B--2---:R-:W-:Y:S03]  /*6c670*/  STL.64 [R1+0x3d60], R4 ;  /* 0x003d600401007387 */ /* 0x004fe60000100a00 */
[----:B0-----:R-:W2:Y:S04]  /*6c680*/  LDL R6, [R1+0x8] ;  /* 0x0000080001067983 */ /* 0x001ea80000100800 */
[----:B------:R-:W2:Y:S04]  /*6c690*/  LDL R7, [R1+0xc] ;  /* 0x00000c0001077983 */ /* 0x000ea80000100800 */
[----:B--2---:R0:W-:Y:S04]  /*6c6a0*/  STL.64 [R1+0x3d80], R6 ;  /* 0x003d800601007387 */ /* 0x0041e80000100a00 */
[----:B0-----:R-:W2:Y:S04]  /*6c6b0*/  LDL R6, [R1+0x18] ;  /* 0x0000180001067983 */ /* 0x001ea80000100800 */
[----:B------:R-:W2:Y:S01]  /*6c6c0*/  LDL R7, [R1+0x1c] ;  /* 0x00001c0001077983 */ /* 0x000ea20000100800 */
[----:B------:R-:W-:Y:S01]  /*6c6d0*/  IMAD.MOV.U32 R12, RZ, RZ, R23 ;  /* 0x000000ffff0c7224 */ /* 0x000fe200078e0017 */
[----:B------:R-:W-:-:S02]  /*6c6e0*/  MOV R13, R22 ;  /* 0x00000016000d7202 */ /* 0x000fc40000000f00 */
[----:B--2---:R0:W-:Y:S04]  /*6c6f0*/  STL.64 [R1+0x3d98], R6 ;  /* 0x003d980601007387 */ /* 0x0041e80000100a00 */
[----:B0-----:R-:W2:Y:S04]  /*6c700*/  LDL R6, [R1+0x28] ;  /* 0x0000280001067983 */ /* 0x001ea80000100800 */
[----:B------:R-:W2:Y:S04]  /*6c710*/  LDL R7, [R1+0x2c] ;  /* 0x00002c0001077983 */ /* 0x000ea80000100800 */
[----:B--2---:R-:W-:Y:S01]  /*6c720*/  STL.64 [R1+0x3dd8], R6 ;  /* 0x003dd80601007387 */ /* 0x004fe20000100a00 */
[----:B------:R-:W-:Y:S02]  /*6c730*/  STL.64 [R1+0x3de0], R12 ;  /* 0x003de00c01007387 */ /* 0x000fe40000100a00 */
[----:B------:R-:W2:Y:S02]  /*6c740*/  LDL.LU R20, [R1+0x440] ;  /* 0x0004400001147983 */ /* 0x000ea40000300800 */
[----:B------:R-:W2:Y:S01]  /*6c750*/  LDL.LU R21, [R1+0x444] ;  /* 0x0004440001157983 */ /* 0x000ea20000300800 */
[----:B------:R-:W3:Y:S01]  /*6c760*/  LDL.LU R22, [R1+0x448] ;  /* 0x0004480001167983 */ /* 0x000ee20000300800 */
[----:B------:R-:W3:Y:S01]  /*6c770*/  LDL.LU R23, [R1+0x44c] ;  /* 0x00044c0001177983 */ /* 0x000ee20000300800 */
[----:B------:R-:W-:Y:S01]  /*6c780*/  MOV R4, R2 ;  /* 0x0000000200047202 */ /* 0x000fe20000000f00 */
[----:B------:R-:W-:Y:S01]  /*6c790*/  IMAD.MOV.U32 R5, RZ, RZ, R3 ;  /* 0x000000ffff057224 */ /* 0x000fe200078e0003 */
[----:B---3--:R-:W-:Y:S01]  /*6c7a0*/  STL.64 [R1+0x3df0], R22 ;  /* 0x003df01601007387 */ /* 0x008fe20000100a00 */
[----:B--2---:R0:W-:Y:S02]  /*6c7b0*/  STL.64 [R1+0x3de8], R20 ;  /* 0x003de81401007387 */ /* 0x0041e40000100a00 */
[----:B------:R-:W2:Y:S02]  /*6c7c0*/  LDL.LU R2, [R1+0x3ebc] ;  /* 0x003ebc0001027983 */ /* 0x000ea40000300800 */
[----:B------:R-:W3:Y:S01]  /*6c7d0*/  LDL.LU R3, [R1+0x3eb8] ;  /* 0x003eb80001037983 */ /* 0x000ee20000300800 */
[----:B------:R1:W-:Y:S04]  /*6c7e0*/  STL.64 [R1+0x3df8], R4 ;  /* 0x003df80401007387 */ /* 0x0003e80000100a00 */
[----:B0-----:R-:W4:Y:S01]  /*6c7f0*/  LDL.LU R20, [R1+0x100] ;  /* 0x0001000001147983 */ /* 0x001f220000300800 */
[----:B------:R-:W-:-:S02]  /*6c800*/  MOV R21, R0 ;  /* 0x0000000000157202 */ /* 0x000fc40000000f00 */
[----:B------:R-:W2:Y:S03]  /*6c810*/  LDL.LU R0, [R1+0x3eb4] ;  /* 0x003eb40001007983 */ /* 0x000ea60000300800 */
[----:B----4-:R3:W-:Y:S01]  /*6c820*/  STL.64 [R1+0x3e00], R20 ;  /* 0x003e001401007387 */ /* 0x0107e20000100a00 */
[----:B-1----:R-:W4:Y:S02]  /*6c830*/  LDL.LU R4, [R1+0x460] ;  /* 0x0004600001047983 */ /* 0x002f240000300800 */
[----:B------:R-:W4:Y:S02]  /*6c840*/  LDL.LU R5, [R1+0x464] ;  /* 0x0004640001057983 */ /* 0x000f240000300800 */
[----:B------:R-:W4:Y:S01]  /*6c850*/  LDL.LU R6, [R1+0x468] ;  /* 0x0004680001067983 */ /* 0x000f220000300800 */
[----:B------:R-:W4:Y:S01]  /*6c860*/  LDL.LU R7, [R1+0x46c] ;  /* 0x00046c0001077983 */ /* 0x000f220000300800 */
[----:B---3--:R-:W-:Y:S01]  /*6c870*/  MOV R20, R3 ;  /* 0x0000000300147202 */ /* 0x008fe20000000f00 */
[----:B--2---:R-:W-:-:S02]  /*6c880*/  IMAD.MOV.U32 R21, RZ, RZ, R2 ;  /* 0x000000ffff157224 */ /* 0x004fc400078e0002 */
[----:B----4-:R-:W-:Y:S01]  /*6c890*/  STL.64 [R1+0x3e10], R6 ;  /* 0x003e100601007387 */ /* 0x010fe20000100a00 */
[----:B------:R0:W-:Y:S02]  /*6c8a0*/  STL.64 [R1+0x3e08], R4 ;  /* 0x003e080401007387 */ /* 0x0001e40000100a00 */
[----:B------:R-:W2:Y:S02]  /*6c8b0*/  LDL.LU R3, [R1+0x3eb0] ;  /* 0x003eb00001037983 */ /* 0x000ea40000300800 */
[----:B------:R-:W3:Y:S01]  /*6c8c0*/  LDL.LU R2, [R1+0x3eac] ;  /* 0x003eac0001027983 */ /* 0x000ee20000300800 */
[----:B------:R1:W-:Y:S04]  /*6c8d0*/  STL.64 [R1+0x3e18], R20 ;  /* 0x003e181401007387 */ /* 0x0003e80000100a00 */
[----:B0-----:R-:W4:Y:S01]  /*6c8e0*/  LDL.LU R4, [R1+0x470] ;  /* 0x0004700001047983 */ /* 0x001f220000300800 */
[----:B------:R-:W4:Y:S02]  /*6c8f0*/  LDL.LU R5, [R1+0x474] ;  /* 0x0004740001057983 */ /* 0x000f240000300800 */
[----:B------:R-:W2:Y:S02]  /*6c900*/  LDL.LU R6, [R1+0x478] ;  /* 0x0004780001067983 */ /* 0x000ea40000300800 */
[----:B------:R-:W2:Y:S01]  /*6c910*/  LDL.LU R7, [R1+0x47c] ;  /* 0x00047c0001077983 */ /* 0x000ea20000300800 */
[----:B-1----:R-:W-:Y:S01]  /*6c920*/  MOV R21, R0 ;  /* 0x0000000000157202 */ /* 0x002fe20000000f00 */
[----:B--2---:R-:W-:Y:S01]  /*6c930*/  STL.64 [R1+0x3e28], R6 ;  /* 0x003e280601007387 */ /* 0x004fe20000100a00 */
[----:B----4-:R0:W-:Y:S02]  /*6c940*/  STL.64 [R1+0x3e20], R4 ;  /* 0x003e200401007387 */ /* 0x0101e40000100a00 */
[----:B------:R-:W2:Y:S02]  /*6c950*/  LDL.LU R20, [R1+0x120] ;  /* 0x0001200001147983 */ /* 0x000ea40000300800 */
[----:B------:R-:W4:Y:S01]  /*6c960*/  LDL.LU R0, [R1+0x3ea8] ;  /* 0x003ea80001007983 */ /* 0x000f220000300800 */
[----:B--2---:R3:W-:Y:S01]  /*6c970*/  STL.64 [R1+0x3e30], R20 ;  /* 0x003e301401007387 */ /* 0x0047e20000100a00 */
[----:B0-----:R-:W2:Y:S02]  /*6c980*/  LDL.LU R4, [R1+0x480] ;  /* 0x0004800001047983 */ /* 0x001ea40000300800 */
[----:B------:R-:W2:Y:S02]  /*6c990*/  LDL.LU R5, [R1+0x484] ;  /* 0x0004840001057983 */ /* 0x000ea40000300800 */
[----:B------:R-:W2:Y:S01]  /*6c9a0*/  LDL.LU R6, [R1+0x488] ;  /* 0x0004880001067983 */ /* 0x000ea20000300800 */
[----:B------:R-:W2:Y:S01]  /*6c9b0*/  LDL.LU R7, [R1+0x48c] ;  /* 0x00048c0001077983 */ /* 0x000ea20000300800 */
[----:B---3--:R-:W-:Y:S01]  /*6c9c0*/  MOV R20, R2 ;  /* 0x0000000200147202 */ /* 0x008fe20000000f00 */
[----:B------:R-:W-:-:S02]  /*6c9d0*/  IMAD.MOV.U32 R21, RZ, RZ, R3 ;  /* 0x000000ffff157224 */ /* 0x000fc400078e0003 */
[----:B--2---:R-:W-:Y:S01]  /*6c9e0*/  STL.64 [R1+0x3e40], R6 ;  /* 0x003e400601007387 */ /* 0x004fe20000100a00 */
[----:B------:R-:W-:Y:S02]  /*6c9f0*/  STL.64 [R1+0x3e38], R4 ;  /* 0x003e380401007387 */ /* 0x000fe40000100a00 */
[----:B------:R-:W2:Y:S02]  /*6ca00*/  LDL.LU R2, [R1+0x3ea4] ;  /* 0x003ea40001027983 */ /* 0x000ea40000300800 */
[----:B------:R-:W3:Y:S01]  /*6ca10*/  LDL.LU R3, [R1+0x3ea0] ;  /* 0x003ea00001037983 */ /* 0x000ee20000300800 */
[----:B------:R-:W2:Y:S01]  /*6ca20*/  LDL.LU R24, [R1+0x30] ;  /* 0x0000300001187983 */ /* 0x000ea20000300800 */
[----:B------:R-:W2:Y:S02]  /*6ca30*/  LDL.LU R25, [R1+0x34] ;  /* 0x0000340001197983 */ /* 0x000ea40000300800 */
[----:B------:R0:W-:Y:S02]  /*6ca40*/  STL.64 [R1+0x3e48], R20 ;  /* 0x003e481401007387 */ /* 0x0001e40000100a00 */
[----:B0-----:R-:W2:Y:S01]  /*6ca50*/  LDL.LU R20, [R1+0x140] ;  /* 0x0001400001147983 */ /* 0x001ea20000300800 */
[----:B----4-:R-:W-:-:S02]  /*6ca60*/  MOV R21, R0 ;  /* 0x0000000000157202 */ /* 0x010fc40000000f00 */
[----:B------:R-:W4:Y:S03]  /*6ca70*/  LDL.LU R0, [R1+0x3e9c] ;  /* 0x003e9c0001007983 */ /* 0x000f260000300800 */
[----:B--2---:R3:W-:Y:S01]  /*6ca80*/  STL.64 [R1+0x3e60], R20 ;  /* 0x003e601401007387 */ /* 0x0047e20000100a00 */
[----:B------:R-:W2:Y:S02]  /*6ca90*/  LDL.LU R4, [R1+0x490] ;  /* 0x0004900001047983 */ /* 0x000ea40000300800 */
[----:B------:R-:W2:Y:S02]  /*6caa0*/  LDL.LU R5, [R1+0x494] ;  /* 0x0004940001057983 */ /* 0x000ea40000300800 */
[----:B------:R-:W2:Y:S01]  /*6cab0*/  LDL.LU R6, [R1+0x498] ;  /* 0x0004980001067983 */ /* 0x000ea20000300800 */
[----:B------:R-:W2:Y:S01]  /*6cac0*/  LDL.LU R7, [R1+0x49c] ;  /* 0x00049c0001077983 */ /* 0x000ea20000300800 */
[----:B---3--:R-:W-:Y:S01]  /*6cad0*/  MOV R20, R3 ;  /* 0x0000000300147202 */ /* 0x008fe20000000f00 */
[----:B------:R-:W-:-:S02]  /*6cae0*/  IMAD.MOV.U32 R21, RZ, RZ, R2 ;  /* 0x000000ffff157224 */ /* 0x000fc400078e0002 */
[----:B------:R-:W3:Y:S04]  /*6caf0*/  LDL.LU R3, [R1+0x3e98] ;  /* 0x003e980001037983 */ /* 0x000ee80000300800 */
[----:B------:R0:W-:Y:S04]  /*6cb00*/  STL.64 [R1+0x3e90], R20 ;  /* 0x003e901401007387 */ /* 0x0001e80000100a00 */
[----:B0-----:R-:W3:Y:S01]  /*6cb10*/  LDL.LU R20, [R1+0x4a0] ;  /* 0x0004a00001147983 */ /* 0x001ee20000300800 */
[----:B------:R-:W3:Y:S02]  /*6cb20*/  LDL.LU R21, [R1+0x4a4] ;  /* 0x0004a40001157983 */ /* 0x000ee40000300800 */
[----:B------:R-:W3:Y:S02]  /*6cb30*/  LDL.LU R22, [R1+0x4a8] ;  /* 0x0004a80001167983 */ /* 0x000ee40000300800 */
[----:B------:R-:W3:Y:S01]  /*6cb40*/  LDL.LU R23, [R1+0x4ac] ;  /* 0x0004ac0001177983 */ /* 0x000ee20000300800 */
[----:B--2---:R-:W-:Y:S01]  /*6cb50*/  STL.64 [R1+0x3e58], R6 ;  /* 0x003e580601007387 */ /* 0x004fe20000100a00 */
[----:B------:R0:W-:Y:S03]  /*6cb60*/  STL.64 [R1+0x3e50], R4 ;  /* 0x003e500401007387 */ /* 0x0001e60000100a00 */
[----:B0-----:R-:W2:Y:S01]  /*6cb70*/  LDL.LU R4, [R1+0x4b0] ;  /* 0x0004b00001047983 */ /* 0x001ea20000300800 */
[----:B------:R-:W2:Y:S02]  /*6cb80*/  LDL.LU R5, [R1+0x4b4] ;  /* 0x0004b40001057983 */ /* 0x000ea40000300800 */
[----:B------:R-:W2:Y:S02]  /*6cb90*/  LDL.LU R6, [R1+0x4b8] ;  /* 0x0004b80001067983 */ /* 0x000ea40000300800 */
[----:B------:R-:W2:Y:S01]  /*6cba0*/  LDL.LU R7, [R1+0x4bc] ;  /* 0x0004bc0001077983 */ /* 0x000ea20000300800 */
[----:B---3--:R-:W-:Y:S01]  /*6cbb0*/  HMMA.16816.F32.BF16 R24, R16, R24, R20 ;  /* 0x000000181018723c */ /* 0x008fe20000041814 */
        /* <DEDUP_REMOVED lines=10> */
[----:B------:R-:W2:Y:S01]  /*6cc60*/  LDL.LU R8, [R1+0x2c0] ;  /* 0x0002c00001087983 */ /* 0x000ea20000300800 */
[----:B------:R-:W2:Y:S02]  /*6cc70*/  LDL.LU R9, [R1+0x2c4] ;  /* 0x0002c40001097983 */ /* 0x000ea40000300800 */
[----:B------:R-:W2:Y:S02]  /*6cc80*/  LDL.LU R10, [R1+0x2c8] ;  /* 0x0002c800010a7983 */ /* 0x000ea40000300800 */
[----:B------:R-:W2:Y:S01]  /*6cc90*/  LDL.LU R11, [R1+0x2cc] ;  /* 0x0002cc00010b7983 */ /* 0x000ea20000300800 */
[----:B------:R-:W2:Y:S01]  /*6cca0*/  LDL.LU.64 R20, [R1+0x3e90] ;  /* 0x003e900001147983 */ /* 0x000ea20000300a00 */
[----:B------:R0:W-:Y:S02]  /*6ccb0*/  STL [R1+0x4a4], R25 ;  /* 0x0004a41901007387 */ /* 0x0001e40000100800 */
[----:B------:R1:W-:Y:S01]  /*6ccc0*/  STL.64 [R1+0x4a8], R26 ;  /* 0x0004a81a01007387 */ /* 0x0003e20000100a00 */
[----:B0-----:R-:W-:Y:S01]  /*6ccd0*/  MOV R25, R24 ;  /* 0x0000001800197202 */ /* 0x001fe20000000f00 */
[----:B-1----:R-:W2:Y:S01]  /*6cce0*/  LDL.LU.64 R26, [R1+0x3e88] ;  /* 0x003e8800011a7983 */ /* 0x002ea20000300a00 */
[----:B------:R-:W3:Y:S03]  /*6ccf0*/  LDL.LU R24, [R1+0x3e80] ;  /* 0x003e800001187983 */ /* 0x000ee60000300800 */
[----:B--2---:R-:W-:Y:S01]  /*6cd00*/  STL.64 [R1+0x3d78], R26 ;  /* 0x003d781a01007387 */ /* 0x004fe20000100a00 */
[----:B---3--:R0:W-:Y:S03]  /*6cd10*/  STL.64 [R1+0x3d70], R24 ;  /* 0x003d701801007387 */ /* 0x0081e60000100a00 */
[----:B0-----:R-:W2:Y:S01]  /*6cd20*/  LDL.LU R24, [R1+0x290] ;  /* 0x0002900001187983 */ /* 0x001ea20000300800 */
[----:B------:R-:W2:Y:S02]  /*6cd30*/  LDL.LU R25, [R1+0x294] ;  /* 0x0002940001197983 */ /* 0x000ea40000300800 */
[----:B------:R-:W3:Y:S01]  /*6cd40*/  LDL.LU R26, [R1+0x298] ;  /* 0x00029800011a7983 */ /* 0x000ee20000300800 */
[----:B------:R-:W-:-:S02]  /*6cd50*/  MOV R27, R3 ;  /* 0x00000003001b7202 */ /* 0x000fc40000000f00 */
[----:B------:R-:W4:Y:S01]  /*6cd60*/  LDL.LU R3, [R1+0x3e7c] ;  /* 0x003e7c0001037983 */ /* 0x000f220000300800 */
[----:B------:R-:W-:Y:S03]  /*6cd70*/  HMMA.16816.F32.BF16 R20, R16, R20, R4 ;  /* 0x000000141014723c */ /* 0x000fe60000041804 */
        /* <DEDUP_REMOVED lines=11> */
[----:B----4-:R-:W-:-:S02]  /*6ce30*/  IMAD.MOV.U32 R27, RZ, RZ, R3 ;  /* 0x000000ffff1b7224 */ /* 0x010fc400078e0003 */
[----:B------:R-:W3:Y:S01]  /*6ce40*/  LDL.LU R3, [R1+0x3e78] ;  /* 0x003e780001037983 */ /* 0x000ee20000300800 */
[----:B------:R-:W4:Y:S02]  /*6ce50*/  LDL.LU.64 R6, [R1+0x3e70] ;  /* 0x003e700001067983 */ /* 0x000f240000300a00 */
[----:B------:R-:W4:Y:S02]  /*6ce60*/  LDL.LU.64 R4, [R1+0x3e68] ;  /* 0x003e680001047983 */ /* 0x000f240000300a00 */
[----:B------:R0:W-:Y:S01]  /*6ce70*/  STL.64 [R1+0x5e0], R20 ;  /* 0x0005e01401007387 */ /* 0x0001e20000100a00 */
[----:B------:R4:W-:Y:S04]  /*6ce80*/  STL.64 [R1+0x5e8], R22 ;  /* 0x0005e81601007387 */ /* 0x0009e80000100a00 */
[----:B0-----:R-:W4:Y:S02]  /*6ce90*/  LDL.LU.64 R20, [R1+0x3e60] ;  /* 0x003e600001147983 */ /* 0x001f240000300a00 */
[C---:B----4-:R-:W-:Y:S02]  /*6cea0*/  HMMA.16816.F32.BF16 R20, R16.reuse, R20, R4 ;  /* 0x000000141014723c */ /* 0x050fe40000041804 */
[----:B------:R-:W4:Y:S01]  /*6ceb0*/  LDL.LU.64 R6, [R1+0x3e58] ;  /* 0x003e580001067983 */ /* 0x000f220000300a00 */
[----:B------:R-:W4:Y:S11]  /*6cec0*/  LDL.LU.64 R4, [R1+0x3e50] ;  /* 0x003e500001047983 */ /* 0x000f360000300a00 */
[----:B------:R-:W-:Y:S09]  /*6ced0*/  @!UPT UIADD3 URZ, URZ, URZ, URZ ;  /* 0x0000003f3f3ff290 */ /* 0x000ff2000fffe03f */
[----:B------:R0:W-:Y:S01]  /*6cee0*/  STL.64 [R1+0x5d0], R20 ;  /* 0x0005d01401007387 */ /* 0x0001e20000100a00 */
[----:B------:R4:W-:Y:S03]  /*6cef0*/  STL.64 [R1+0x5d8], R22 ;  /* 0x0005d81601007387 */ /* 0x0009e60000100a00 */
        /* <DEDUP_REMOVED lines=30> */
[----:B------:R-:W2:Y:S11]  /*6d0e0*/  LDL.LU.64 R12, [R1+0x3de0] ;  /* 0x003de000010c7983 */ /* 0x000eb60000300a00 */
[----:B------:R-:W-:Y:S10]  /*6d0f0*/  @!UPT UIADD3 URZ, URZ, URZ, URZ ;  /* 0x0000003f3f3ff290 */ /* 0x000ff4000fffe03f */
[----:B------:R-:W-:Y:S01]  /*6d100*/  STL.64 [R1+0x580], R4 ;  /* 0x0005800401007387 */ /* 0x000fe20000100a00 */
[----:B------:R0:W-:Y:S03]  /*6d110*/  STL.64 [R1+0x588], R6 ;  /* 0x0005880601007387 */ /* 0x0001e60000100a00 */
[----:B0-----:R-:W4:Y:S01]  /*6d120*/  LDL.LU.64 R6, [R1+0x3dd8] ;  /* 0x003dd80001067983 */ /* 0x001f220000300a00 */
[C---:B--2---:R-:W-:Y:S03]  /*6d130*/  HMMA.16816.F32.BF16 R12, R16.reuse, R12, R20 ;  /* 0x0000000c100c723c */ /* 0x044fe60000041814 */
[----:B------:R-:W2:Y:S11]  /*6d140*/  LDL.LU.64 R20, [R1+0x3dd0] ;  /* 0x003dd00001147983 */ /* 0x000eb60000300a00 */
[----:B------:R-:W-:Y:S09]  /*6d150*/  @!UPT UIADD3 URZ, URZ, URZ, URZ ;  /* 0x0000003f3f3ff290 */ /* 0x000ff2000fffe03f */
[----:B------:R-:W-:Y:S01]  /*6d160*/  STL.64 [R1+0x570], R12 ;  /* 0x0005700c01007387 */ /* 0x000fe20000100a00 */
[----:B------:R-:W-:Y:S02]  /*6d170*/  STL.64 [R1+0x578], R14 ;  /* 0x0005780e01007387 */ /* 0x000fe40000100a00 */
[----:B------:R-:W0:Y:S02]  /*6d180*/  LDSM.16.M88.4 R12, [R0+0x31080] ;  /* 0x03108000000c783b */ /* 0x000e240000000200 */
[----:B0-----:R0:W-:Y:S04]  /*6d190*/  STL [R1+0x3ca0], R15 ;  /* 0x003ca00f01007387 */ /* 0x0011e80000100800 */
[----:B0-----:R-:W3:Y:S01]  /*6d1a0*/  LDL R15, [R1+0x1f58] ;  /* 0x001f5800010f7983 */ /* 0x001ee20000100800 */
[----:B--2---:R-:W-:Y:S03]  /*6d1b0*/  HMMA.16816.F32.BF16 R16, R16, R20, R8 ;  /* 0x000000141010723c */ /* 0x004fe60000041808 */
[----:B------:R-:W2:Y:S01]  /*6d1c0*/  LDL.LU.64 R10, [R1+0x3dc8] ;  /* 0x003dc800010a7983 */ /* 0x000ea20000300a00 */
[----:B------:R-:W4:Y:S02]  /*6d1d0*/  LDL.LU.64 R22, [R1+0x3dc0] ;  /* 0x003dc00001167983 */ /* 0x000f240000300a00 */
[----:B------:R-:W4:Y:S11]  /*6d1e0*/  LDL.LU.64 R20, [R1+0x3db8] ;  /* 0x003db80001147983 */ /* 0x000f360000300a00 */
[----:B------:R-:W-:Y:S06]  /*6d1f0*/  @!UPT UIADD3 URZ, URZ, URZ, URZ ;  /* 0x0000003f3f3ff290 */ /* 0x000fec000fffe03f */
[----:B------:R-:W-:Y:S01]  /*6d200*/  STL.64 [R1+0x4b0], R16 ;  /* 0x0004b01001007387 */ /* 0x000fe20000100a00 */
[----:B------:R-:W-:Y:S01]  /*6d210*/  MOV R8, R19 ;  /* 0x0000001300087202 */ /* 0x000fe20000000f00 */
[----:B------:R2:W-:Y:S01]  /*6d220*/  STL [R1+0x4b8], R18 ;  /* 0x0004b81201007387 */ /* 0x0005e20000100800 */
[C---:B----4-:R-:W-:Y:S01]  /*6d230*/  HMMA.16816.F32.BF16 R4, R20.reuse, R6, R24 ;  /* 0x000000061404723c */ /* 0x050fe20000041818 */
[----:B--2---:R-:W-:Y:S02]  /*6d240*/  MOV R18, R11 ;  /* 0x0000000b00127202 */ /* 0x004fe40000000f00 */
[----:B------:R-:W2:Y:S01]  /*6d250*/  LDL.LU R11, [R1+0x3db0] ;  /* 0x003db000010b7983 */ /* 0x000ea20000300800 */
[----:B------:R-:W-:Y:S02]  /*6d260*/  STL [R1+0x39c4], R8 ;  /* 0x0039c40801007387 */ /* 0x000fe40000100800 */
[----:B------:R-:W4:Y:S02]  /*6d270*/  LDL.LU.64 R26, [R1+0x3da8] ;  /* 0x003da800011a7983 */ /* 0x000f240000300a00 */
[----:B------:R-:W4:Y:S11]  /*6d280*/  LDL.LU.64 R24, [R1+0x3da0] ;  /* 0x003da00001187983 */ /* 0x000f360000300a00 */
[----:B------:R-:W-:Y:S04]  /*6d290*/  @!UPT UIADD3 URZ, URZ, URZ, URZ ;  /* 0x0000003f3f3ff290 */ /* 0x000fe8000fffe03f */
[----:B------:R-:W-:Y:S01]  /*6d2a0*/  STL.64 [R1+0x490], R4 ;  /* 0x0004900401007387 */ /* 0x000fe20000100a00 */
[----:B------:R0:W-:Y:S03]  /*6d2b0*/  STL.64 [R1+0x498], R6 ;  /* 0x0004980601007387 */ /* 0x0001e60000100a00 */
[----:B0-----:R-:W4:Y:S02]  /*6d2c0*/  LDL.LU.64 R6, [R1+0x3d98] ;  /* 0x003d980001067983 */ /* 0x001f240000300a00 */
[C---:B----4-:R-:W-:Y:S02]  /*6d2d0*/  HMMA.16816.F32.BF16 R4, R20.reuse, R6, R24 ;  /* 0x000000061404723c */ /* 0x050fe40000041818 */
[----:B------:R-:W4:Y:S01]  /*6d2e0*/  LDL.LU.64 R26, [R1+0x3d90] ;  /* 0x003d9000011a7983 */ /* 0x000f220000300a00 */
[----:B------:R-:W4:Y:S11]  /*6d2f0*/  LDL.LU.64 R24, [R1+0x3d88] ;  /* 0x003d880001187983 */ /* 0x000f360000300a00 */
[----:B------:R-:W-:Y:S09]  /*6d300*/  @!UPT UIADD3 URZ, URZ, URZ, URZ ;  /* 0x0000003f3f3ff290 */ /* 0x000ff2000fffe03f */
[----:B------:R-:W-:Y:S01]  /*6d310*/  STL.64 [R1+0x480], R4 ;  /* 0x0004800401007387 */ /* 0x000fe20000100a00 */
[----:B------:R0:W-:Y:S03]  /*6d320*/  STL.64 [R1+0x488], R6 ;  /* 0x0004880601007387 */ /* 0x0001e60000100a00 */
[----:B0-----:R-:W4:Y:S01]  /*6d330*/  LDL.LU.64 R6, [R1+0x3d80] ;  /* 0x003d800001067983 */ /* 0x001f220000300a00 */
[----:B---3--:R-:W-:Y:S01]  /*6d340*/  IMAD.MOV.U32 R19, RZ, RZ, R3 ;  /* 0x000000ffff137224 */ /* 0x008fe200078e0003 */
[C---:B----4-:R-:W-:Y:S02]  /*6d350*/  HMMA.16816.F32.BF16 R4, R20.reuse, R6, R24 ;  /* 0x000000061404723c */ /* 0x050fe40000041818 */
[----:B------:R-:W3:Y:S01]  /*6d360*/  LDL.LU.64 R26, [R1+0x3d78] ;  /* 0x003d7800011a7983 */ /* 0x000ee20000300a00 */
[----:B------:R-:W4:Y:S11]  /*6d370*/  LDL.LU.64 R24, [R1+0x3d70] ;  /* 0x003d700001187983 */ /* 0x000f360000300a00 */
[----:B------:R-:W-:Y:S09]  /*6d380*/  @!UPT UIADD3 URZ, URZ, URZ, URZ ;  /* 0x0000003f3f3ff290 */ /* 0x000ff2000fffe03f */
[----:B------:R-:W-:Y:S01]  /*6d390*/  STL.64 [R1+0x470], R4 ;  /* 0x0004700401007387 */ /* 0x000fe20000100a00 */
[----:B------:R0:W-:Y:S01]  /*6d3a0*/  STL [R1+0x478], R6 ;  /* 0x0004780601007387 */ /* 0x0001e20000100800 */
[----:B------:R-:W-:Y:S02]  /*6d3b0*/  MOV R3, R7 ;  /* 0x0000000700037202 */ /* 0x000fe40000000f00 */
[----:B0-----:R-:W3:Y:S01]  /*6d3c0*/  LDL.LU.64 R6, [R1+0x3d68] ;  /* 0x003d680001067983 */ /* 0x001ee20000300a00 */
[----:B------:R-:W3:Y:S02]  /*6d3d0*/  LDL.LU.64 R4, [R1+0x3d60] ;  /* 0x003d600001047983 */ /* 0x000ee40000300a00 */
[----:B------:R-:W-:Y:S01]  /*6d3e0*/  STL [R1+0x3910], R3 ;  /* 0x0039100301007387 */ /* 0x000fe20000100800 */
[C---:B---3--:R-:W-:Y:S11]  /*6d3f0*/  HMMA.16816.F32.BF16 R4, R20.reuse, R26, R4 ;  /* 0x0000001a1404723c */ /* 0x048ff60000041804 */
[----:B------:R-:W-:Y:S11]  /*6d400*/  @!UPT UIADD3 URZ, URZ, URZ, URZ ;  /* 0x0000003f3f3ff290 */ /* 0x000ff6000fffe03f */
[----:B------:R-:W-:Y:S01]  /*6d410*/  @!UPT UIADD3 URZ, URZ, URZ, URZ ;  /* 0x0000003f3f3ff290 */ /* 0x000fe2000fffe03f */
[----:B------:R-:W-:Y:S01]  /*6d420*/  STL.64 [R1+0x460], R4 ;  /* 0x0004600401007387 */ /* 0x000fe20000100a00 */
[----:B------:R0:W-:Y:S03]  /*6d430*/  STL.64 [R1+0x468], R6 ;  /* 0x0004680601007387 */ /* 0x0001e60000100a00 */
[----:B0-----:R-:W2:Y:S01]  /*6d440*/  LDL.LU.64 R6, [R1+0x3d58] ;  /* 0x003d580001067983 */ /* 0x001ea20000300a00 */
[----:B------:R-:W2:Y:S02]  /*6d450*/  LDL.LU.64 R4, [R1+0x3d50] ;  /* 0x003d500001047983 */ /* 0x000ea40000300a00 */
[----:B------:R-:W-:Y:S02]  /*6d460*/  STL.64 [R1+0x3c58], R26 ;  /* 0x003c581a01007387 */ /* 0x000fe40000100a00 */
[----:B----4-:R0:W-:Y:S02]  /*6d470*/  STL.64 [R1+0x3c50], R24 ;  /* 0x003c501801007387 */ /* 0x0101e40000100a00 */
[----:B0-----:R-:W3:Y:S01]  /*6d480*/  LDL.LU R24, [R1+0x250] ;  /* 0x0002500001187983 */ /* 0x001ee20000300800 */
[----:B------:R-:W3:Y:S02]  /*6d490*/  LDL.LU R25, [R1+0x254] ;  /* 0x0002540001197983 */ /* 0x000ee40000300800 */
[----:B------:R-:W3:Y:S02]  /*6d4a0*/  LDL.LU R26, [R1+0x258] ;  /* 0x00025800011a7983 */ /* 0x000ee40000300800 */
[----:B------:R-:W3:Y:S01]  /*6d4b0*/  LDL.LU R27, [R1+0x25c] ;  /* 0x00025c00011b7983 */ /* 0x000ee20000300800 */
[C---:B--2---:R-:W-:Y:S11]  /*6d4c0*/  HMMA.16816.F32.BF16 R4, R20.reuse, R10, R4 ;  /* 0x0000000a1404723c */ /* 0x044ff60000041804 */
[----:B------:R-:W-:Y:S11]  /*6d4d0*/  @!UPT UIADD3 URZ, URZ, URZ, URZ ;  /* 0x0000003f3f3ff290 */ /* 0x000ff6000fffe03f */
[----:B------:R-:W-:Y:S01]  /*6d4e0*/  @!UPT UIADD3 URZ, URZ, URZ, URZ ;  /* 0x0000003f3f3ff290 */ /* 0x000fe2000fffe03f */
[----:B------:R-:W-:Y:S01]  /*6d4f0*/  STL.64 [R1+0x450], R4 ;  /* 0x0004500401007387 */ /* 0x000fe20000100a00 */
[----:B------:R0:W-:Y:S03]  /*6d500*/  STL.64 [R1+0x458], R6 ;  /* 0x0004580601007387 */ /* 0x0001e60000100a00 */
[----:B0-----:R-:W2:Y:S01]  /*6d510*/  LDL.LU.64 R6, [R1+0x3d48] ;  /* 0x003d480001067983 */ /* 0x001ea20000300a00 */
[----:B------:R0:W-:Y:S02]  /*6d520*/  STL.64 [R1+0x3d18], R10 ;  /* 0x003d180a01007387 */ /* 0x0001e40000100a00 */
[----:B------:R-:W2:Y:S02]  /*6d530*/  LDL.LU R8, [R1+0x260] ;  /* 0x0002600001087983 */ /* 0x000ea40000300800 */
[----:B------:R-:W2:Y:S01]  /*6d540*/  LDL.LU R9, [R1+0x264] ;  /* 0x0002640001097983 */ /* 0x000ea20000300800 */
[----:B0-----:R-:W2:Y:S01]  /*6d550*/  LDL.LU R10, [R1+0x268] ;  /* 0x00026800010a7983 */ /* 0x001ea20000300800 */
[----:B------:R-:W2:Y:S02]  /*6d560*/  LDL.LU R11, [R1+0x26c] ;  /* 0x00026c00010b7983 */ /* 0x000ea40000300800 */
[C---:B--2---:R-:W-:Y:S11]  /*6d570*/  HMMA.16816.F32.BF16 R8, R20.reuse, R6, R8 ;  /* 0x000000061408723c */ /* 0x044ff60000041808 */
[----:B------:R-:W-:Y:S11]  /*6d580*/  @!UPT UIADD3 URZ, URZ, URZ, URZ ;  /* 0x0000003f3f3ff290 */ /* 0x000ff6000fffe03f */
[----:B------:R-:W-:Y:S01]  /*6d590*/  @!UPT UIADD3 URZ, URZ, URZ, URZ ;  /* 0x0000003f3f3ff290 */ /* 0x000fe2000fffe03f */
[----:B------:R-:W-:Y:S01]  /*6d5a0*/  STL.64 [R1+0x440], R8 ;  /* 0x0004400801007387 */ /* 0x000fe20000100a00 */
[----:B------:R-:W-:Y:S02]  /*6d5b0*/  STL [R1+0x448], R10 ;  /* 0x0004480a01007387 */ /* 0x000fe40000100800 */
[----:B------:R3:W-:Y:S02]  /*6d5c0*/  STL.64 [R1+0x3d30], R6 ;  /* 0x003d300601007387 */ /* 0x0007e40000100a00 */
[C---:B---3--:R-:W-:Y:S01]  /*6d5d0*/  HMMA.16816.F32.BF16 R4, R20.reuse, R18, R24 ;  /* 0x000000121404723c */ /* 0x048fe20000041818 */
[----:B------:R-:W-:Y:S01]  /*6d5e0*/  MOV R3, R11 ;  /* 0x0000000b00037202 */ /* 0x000fe20000000f00 */
[----:B------:R-:W0:Y:S04]  /*6d5f0*/  LDSM.16.M88.4 R16, [R15+0x32080] ;  /* 0x032080000f10783b */ /* 0x000e280000000200 */
[----:B------:R-:W-:Y:S01]  /*6d600*/  STL [R1+0x39c0], R3 ;  /* 0x0039c00301007387 */ /* 0x000fe20000100800 */
[----:B------:R-:W2:Y:S11]  /*6d610*/  LDL.LU R8, [R1+0x410] ;  /* 0x0004100001087983 */ /* 0x000eb60000300800 */
[----:B------:R-:W-:Y:S05]  /*6d620*/  @!UPT UIADD3 URZ, URZ, URZ, URZ ;  /* 0x0000003f3f3ff290 */ /* 0x000fea000fffe03f */
[----:B------:R1:W-:Y:S01]  /*6d630*/  STL.64 [R1+0x560], R4 ;  /* 0x0005600401007387 */ /* 0x0003e20000100a00 */
[----:B------:R3:W-:Y:S02]  /*6d640*/  STL.64 [R1+0x568], R6 ;  /* 0x0005680601007387 */ /* 0x0007e40000100a00 */
[----:B------:R-:W2:Y:S02]  /*6d650*/  LDL.LU R9, [R1+0x414] ;  /* 0x0004140001097983 */ /* 0x000ea40000300800 */
[----:B------:R-:W4:Y:S01]  /*6d660*/  LDL.LU R10, [R1+0x418] ;  /* 0x00041800010a7983 */ /* 0x000f220000300800 */
[----:B------:R-:W4:Y:S04]  /*6d670*/  LDL.LU R11, [R1+0x41c] ;  /* 0x00041c00010b7983 */ /* 0x000f280000300800 */
[----:B-1----:R-:W2:Y:S01]  /*6d680*/  LDL.LU R4, [R1+0x420] ;  /* 0x0004200001047983 */ /* 0x002ea20000300800 */
[----:B------:R-:W2:Y:S02]  /*6d690*/  LDL.LU R5, [R1+0x424] ;  /* 0x0004240001057983 */ /* 0x000ea40000300800 */
[----:B---3--:R-:W3:Y:S02]  /*6d6a0*/  LDL.LU R6, [R1+0x428] ;  /* 0x0004280001067983 */ /* 0x008ee40000300800 */
[----:B------:R-:W3:Y:S01]  /*6d6b0*/  LDL.LU R7, [R1+0x42c] ;  /* 0x00042c0001077983 */ /* 0x000ee20000300800 */
[----:B------:R-:W2:Y:S01]  /*6d6c0*/  LDL.LU R24, [R1+0x430] ;  /* 0x0004300001187983 */ /* 0x000ea20000300800 */
[----:B------:R-:W4:Y:S02]  /*6d6d0*/  LDL.LU R25, [R1+0x434] ;  /* 0x0004340001197983 */ /* 0x000f240000300800 */
[----:B------:R-:W4:Y:S02]  /*6d6e0*/  LDL.LU R26, [R1+0x438] ;  /* 0x00043800011a7983 */ /* 0x000f240000300800 */
[----:B------:R-:W4:Y:S01]  /*6d6f0*/  LDL.LU R27, [R1+0x43c] ;  /* 0x00043c00011b7983 */ /* 0x000f220000300800 */
[----:B---3--:R1:W-:Y:S01]  /*6d700*/  STL.64 [R1+0x3d40], R6 ;  /* 0x003d400601007387 */ /* 0x0083e20000100a00 */
[----:B--2---:R-:W-:Y:S03]  /*6d710*/  STL.64 [R1+0x3d38], R4 ;  /* 0x003d380401007387 */ /* 0x004fe60000100a00 */
[----:B-1----:R-:W2:Y:S01]  /*6d720*/  LDL.64 R6, [R1+0x158] ;  /* 0x0001580001067983 */ /* 0x002ea20000100a00 */
[----:B----4-:R1:W-:Y:S02]  /*6d730*/  STL.64 [R1+0x3d28], R10 ;  /* 0x003d280a01007387 */ /* 0x0103e40000100a00 */
[----:B------:R-:W-:Y:S01]  /*6d740*/  STL.64 [R1+0x3d20], R8 ;  /* 0x003d200801007387 */ /* 0x000fe20000100a00 */
[----:B-1----:R-:W3:Y:S01]  /*6d750*/  LDL.64 R10, [R1+0x148] ;  /* 0x00014800010a7983 */ /* 0x002ee20000100a00 */
[----:B------:R1:W-:Y:S02]  /*6d760*/  STL.64 [R1+0x3cb0], R14 ;  /* 0x003cb00e01007387 */ /* 0x0003e40000100a00 */
[----:B------:R-:W-:Y:S01]  /*6d770*/  STL.64 [R1+0x3ca8], R12 ;  /* 0x003ca80c01007387 */ /* 0x000fe20000100a00 */
[----:B-1----:R-:W4:Y:S04]  /*6d780*/  LDL.64 R14, [R1+0xf8] ;  /* 0x0000f800010e7983 */ /* 0x002f280000100a00 */
[----:B----4-:R1:W-:Y:S04]  /*6d790*/  STL.64 [R1+0x3cc8], R14 ;  /* 0x003cc80e01007387 */ /* 0x0103e80000100a00 */
[----:B-1----:R-:W4:Y:S04]  /*6d7a0*/  LDL.64 R14, [R1+0x108] ;  /* 0x00010800010e7983 */ /* 0x002f280000100a00 */
[----:B----4-:R1:W-:Y:S04]  /*6d7b0*/  STL.64 [R1+0x3ce0], R14 ;  /* 0x003ce00e01007387 */ /* 0x0103e80000100a00 */
[----:B-1----:R-:W4:Y:S04]  /*6d7c0*/  LDL.64 R14, [R1+0x118] ;  /* 0x00011800010e7983 */ /* 0x002f280000100a00 */
[----:B----4-:R1:W-:Y:S04]  /*6d7d0*/  STL.64 [R1+0x3cf8], R14 ;  /* 0x003cf80e01007387 */ /* 0x0103e80000100a00 */
[----:B-1----:R-:W4:Y:S04]  /*6d7e0*/  LDL.64 R14, [R1+0x128] ;  /* 0x00012800010e7983 */ /* 0x002f280000100a00 */
[----:B----4-:R1:W-:Y:S04]  /*6d7f0*/  STL.64 [R1+0x3d10], R14 ;  /* 0x003d100e01007387 */ /* 0x0103e80000100a00 */
[----:B-1----:R-:W4:Y:S01]  /*6d800*/  LDL.64 R14, [R1+0x138] ;  /* 0x00013800010e7983 */ /* 0x002f220000100a00 */
[----:B0-----:R-:W-:Y:S02]  /*6d810*/  STL.64 [R1+0x3b50], R18 ;  /* 0x003b501201007387 */ /* 0x001fe40000100a00 */
[----:B------:R0:W-:Y:S02]  /*6d820*/  STL.64 [R1+0x3b48], R16 ;  /* 0x003b481001007387 */ /* 0x0001e40000100a00 */
        /* <DEDUP_REMOVED lines=10> */
[----:B------:R-:W-:Y:S01]  /*6d8d0*/  HMMA.16816.F32.BF16 R24, R20, R6, R24 ;  /* 0x000000061418723c */ /* 0x000fe20000041818 */
[----:B--2---:R-:W-:Y:S01]  /*6d8e0*/  STL.64 [R1+0x3cf0], R18 ;  /* 0x003cf01201007387 */ /* 0x004fe20000100a00 */
        /* <DEDUP_REMOVED lines=10> */
[----:B------:R-:W2:Y:S02]  /*6d990*/  LDL.LU R19, [R1+0x40c] ;  /* 0x00040c0001137983 */ /* 0x000ea40000300800 */
[----:B------:R0:W-:Y:S01]  /*6d9a0*/  STL.64 [R1+0x4c0], R24 ;  /* 0x0004c01801007387 */ /* 0x0001e20000100a00 */
[----:B------:R-:W-:Y:S02]  /*6d9b0*/  STL.64 [R1+0x4c8], R26 ;  /* 0x0004c81a01007387 */ /* 0x000fe40000100a00 */
[----:B0-----:R-:W-:Y:S01]  /*6d9c0*/  IMAD.MOV.U32 R25, RZ, RZ, R6 ;  /* 0x000000ffff197224 */ /* 0x001fe200078e0006 */
[----:B------:R-:W-:-:S02]  /*6d9d0*/  MOV R24, R7 ;  /* 0x0000000700187202 */ /* 0x000fc40000000f00 */
[----:B------:R-:W2:Y:S01]  /*6d9e0*/  LDL.LU.64 R6, [R1+0x3d40] ;  /* 0x003d400001067983 */ /* 0x000ea20000300a00 */
[----:B------:R-:W2:Y:S02]  /*6d9f0*/  LDL.LU.64 R4, [R1+0x3d38] ;  /* 0x003d380001047983 */ /* 0x000ea40000300a00 */
[----:B---3--:R-:W-:Y:S01]  /*6da00*/  IMAD.MOV.U32 R3, RZ, RZ, R11 ;  /* 0x000000ffff037224 */ /* 0x008fe200078e000b */
[C---:B--2---:R-:W-:Y:S11]  /*6da10*/  HMMA.16816.F32.BF16 R4, R20.reuse, R10, R4 ;  /* 0x0000000a1404723c */ /* 0x044ff60000041804 */
[----:B------:R-:W-:Y:S11]  /*6da20*/  @!UPT UIADD3 URZ, URZ, URZ, URZ ;  /* 0x0000003f3f3ff290 */ /* 0x000ff6000fffe03f */
[----:B------:R-:W-:Y:S01]  /*6da30*/  @!UPT UIADD3 URZ, URZ, URZ, URZ ;  /* 0x0000003f3f3ff290 */ /* 0x000fe2000fffe03f */
[----:B------:R0:W-:Y:S01]  /*6da40*/  STL.64 [R1+0x550], R4 ;  /* 0x0005500401007387 */ /* 0x0001e20000100a00 */
[----:B------:R1:W-:Y:S01]  /*6da50*/  STL.64 [R1+0x558], R6 ;  /* 0x0005580601007387 */ /* 0x0003e20000100a00 */
[----:B0-----:R-:W-:Y:S02]  /*6da60*/  MOV R4, R10 ;  /* 0x0000000a00047202 */ /* 0x001fe40000000f00 */
[----:B-1----:R-:W2:Y:S01]  /*6da70*/  LDL.LU.64 R6, [R1+0x3d30] ;  /* 0x003d300001067983 */ /* 0x002ea20000300a00 */
[----:B------:R-:W3:Y:S02]  /*6da80*/  LDL.LU.64 R10, [R1+0x3d28] ;  /* 0x003d2800010a7983 */ /* 0x000ee40000300a00 */
[----:B------:R-:W3:Y:S02]  /*6da90*/  LDL.LU.64 R8, [R1+0x3d20] ;  /* 0x003d200001087983 */ /* 0x000ee40000300a00 */
[----:B------:R-:W-:Y:S01]  /*6daa0*/  STL [R1+0x3c0c], R3 ;  /* 0x003c0c0301007387 */ /* 0x000fe20000100800 */
[----:B------:R-:W-:Y:S01]  /*6dab0*/  STL [R1+0x3c08], R4 ;  /* 0x003c080401007387 */ /* 0x000fe20000100800 */
[----:B----4-:R-:W-:Y:S01]  /*6dac0*/  MOV R5, R15 ;  /* 0x0000000f00057202 */ /* 0x010fe20000000f00 */
[C---:B---3--:R-:W-:Y:S11]  /*6dad0*/  HMMA.16816.F32.BF16 R8, R20.reuse, R14, R8 ;  /* 0x0000000e1408723c */ /* 0x048ff60000041808 */
[----:B------:R-:W-:Y:S11]  /*6dae0*/  @!UPT UIADD3 URZ, URZ, URZ, URZ ;  /* 0x0000003f3f3ff290 */ /* 0x000ff6000fffe03f */
[----:B------:R-:W-:Y:S01]  /*6daf0*/  @!UPT UIADD3 URZ, URZ, URZ, URZ ;  /* 0x0000003f3f3ff290 */ /* 0x000fe2000fffe03f */
[----:B------:R0:W-:Y:S01]  /*6db00*/  STL.64 [R1+0x430], R8 ;  /* 0x0004300801007387 */ /* 0x0001e20000100a00 */
[----:B------:R1:W-:Y:S01]  /*6db10*/  STL.64 [R1+0x438], R10 ;  /* 0x0004380a01007387 */ /* 0x0003e20000100a00 */
[----:B0-----:R-:W-:Y:S02]  /*6db20*/  MOV R8, R14 ;  /* 0x0000000e00087202 */ /* 0x001fe40000000f00 */
[----:B-1----:R-:W3:Y:S01]  /*6db30*/  LDL.LU.64 R10, [R1+0x3d18] ;  /* 0x003d1800010a7983 */ /* 0x002ee20000300a00 */
[----:B------:R-:W4:Y:S03]  /*6db40*/  LDL.LU.64 R14, [R1+0x3d10] ;  /* 0x003d1000010e7983 */ /* 0x000f260000300a00 */
[----:B------:R-:W-:Y:S01]  /*6db50*/  STL [R1+0x3c10], R8 ;  /* 0x003c100801007387 */ /* 0x000fe20000100800 */
[C---:B----4-:R-:W-:Y:S01]  /*6db60*/  HMMA.16816.F32.BF16 R16, R20.reuse, R14, R16 ;  /* 0x0000000e1410723c */ /* 0x050fe20000041810 */
[----:B------:R-:W-:Y:S01]  /*6db70*/  IMAD.MOV.U32 R28, RZ, RZ, R14 ;  /* 0x000000ffff1c7224 */ /* 0x000fe200078e000e */
[----:B------:R-:W-:Y:S11]  /*6db80*/  MOV R9, R15 ;  /* 0x0000000f00097202 */ /* 0x000ff60000000f00 */
[----:B------:R-:W-:Y:S10]  /*6db90*/  @!UPT UIADD3 URZ, URZ, URZ, URZ ;  /* 0x0000003f3f3ff290 */ /* 0x000ff4000fffe03f */
[----:B------:R-:W-:Y:S01]  /*6dba0*/  STL.64 [R1+0x420], R16 ;  /* 0x0004201001007387 */ /* 0x000fe20000100a00 */
[----:B------:R0:W-:Y:S03]  /*6dbb0*/  STL.64 [R1+0x428], R18 ;  /* 0x0004281201007387 */ /* 0x0001e60000100a00 */
[----:B0-----:R-:W4:Y:S01]  /*6dbc0*/  LDL.LU.64 R18, [R1+0x3d08] ;  /* 0x003d080001127983 */ /* 0x001f220000300a00 */
[----:B------:R-:W4:Y:S02]  /*6dbd0*/  LDL.LU.64 R16, [R1+0x3d00] ;  /* 0x003d000001107983 */ /* 0x000f240000300a00 */
[----:B------:R-:W4:Y:S02]  /*6dbe0*/  LDL.LU.64 R14, [R1+0x3cf8] ;  /* 0x003cf800010e7983 */ /* 0x000f240000300a00 */
        /* <DEDUP_REMOVED lines=8> */
[----:B------:R-:W4:Y:S02]  /*6dc70*/  LDL.LU.64 R14, [R1+0x3ce0] ;  /* 0x003ce000010e7983 */ /* 0x000f240000300a00 */
        /* <DEDUP_REMOVED lines=9> */
[----:B--2---:R-:W-:Y:S01]  /*6dd10*/  STL.64 [R1+0x3c38], R6 ;  /* 0x003c380601007387 */ /* 0x004fe20000100a00 */
[----:B------:R4:W-:Y:S02]  /*6dd20*/  STL.64 [R1+0x3c30], R4 ;  /* 0x003c300401007387 */ /* 0x0009e40000100a00 */
[C---:B----4-:R-:W-:Y:S01]  /*6dd30*/  HMMA.16816.F32.BF16 R4, R20.reuse, R14, R16 ;  /* 0x0000000e1404723c */ /* 0x050fe20000041810 */
[----:B------:R-:W-:Y:S11]  /*6dd40*/  IMAD.MOV.U32 R8, RZ, RZ, R14 ;  /* 0x000000ffff087224 */ /* 0x000ff600078e000e */
[----:B------:R-:W-:Y:S11]  /*6dd50*/  @!UPT UIADD3 URZ, URZ, URZ, URZ ;  /* 0x0000003f3f3ff290 */ /* 0x000ff6000fffe03f */
[----:B------:R-:W-:Y:S01]  /*6dd60*/  STL.64 [R1+0x3f0], R4 ;  /* 0x0003f00401007387 */ /* 0x000fe20000100a00 */
[----:B------:R-:W-:Y:S02]  /*6dd70*/  STL.64 [R1+0x3f8], R6 ;  /* 0x0003f80601007387 */ /* 0x000fe40000100a00 */
[----:B---3--:R-:W-:Y:S02]  /*6dd80*/  STL.64 [R1+0x3c48], R10 ;  /* 0x003c480a01007387 */ /* 0x008fe40000100a00 */
[----:B------:R0:W-:Y:S02]  /*6dd90*/  STL.64 [R1+0x3c40], R8 ;  /* 0x003c400801007387 */ /* 0x0001e40000100a00 */
[----:B0-----:R-:W2:Y:S01]  /*6dda0*/  LDL.LU R8, [R1+0x380] ;  /* 0x0003800001087983 */ /* 0x001ea20000300800 */
[----:B------:R-:W2:Y:S02]  /*6ddb0*/  LDL.LU R9, [R1+0x384] ;  /* 0x0003840001097983 */ /* 0x000ea40000300800 */
[----:B------:R-:W3:Y:S02]  /*6ddc0*/  LDL.LU R10, [R1+0x388] ;  /* 0x00038800010a7983 */ /* 0x000ee40000300800 */
[----:B------:R-:W3:Y:S02]  /*6ddd0*/  LDL.LU R11, [R1+0x38c] ;  /* 0x00038c00010b7983 */ /* 0x000ee40000300800 */
[----:B---3--:R-:W-:Y:S01]  /*6dde0*/  STL.64 [R1+0x3c68], R10 ;  /* 0x003c680a01007387 */ /* 0x008fe20000100a00 */
[----:B--2---:R-:W-:Y:S02]  /*6ddf0*/  STL.64 [R1+0x3c60], R8 ;  /* 0x003c600801007387 */ /* 0x004fe40000100a00 */
[----:B------:R-:W2:Y:S02]  /*6de00*/  LDL R26, [R1+0x8] ;  /* 0x00000800011a7983 */ /* 0x000ea40000100800 */
[----:B------:R-:W2:Y:S01]  /*6de10*/  LDL R27, [R1+0xc] ;  /* 0x00000c00011b7983 */ /* 0x000ea20000100800 */
[----:B------:R-:W3:Y:S01]  /*6de20*/  LDL.LU R16, [R1+0x3c0] ;  /* 0x0003c00001107983 */ /* 0x000ee20000300800 */
[----:B------:R-:W3:Y:S02]  /*6de30*/  LDL.LU R17, [R1+0x3c4] ;  /* 0x0003c40001117983 */ /* 0x000ee40000300800 */
[----:B------:R-:W3:Y:S02]  /*6de40*/  LDL.LU R18, [R1+0x3c8] ;  /* 0x0003c80001127983 */ /* 0x000ee40000300800 */
[----:B------:R-:W3:Y:S01]  /*6de50*/  LDL.LU R19, [R1+0x3cc] ;  /* 0x0003cc0001137983 */ /* 0x000ee20000300800 */
[----:B------:R-:W3:Y:S04]  /*6de60*/  LDL.64 R6, [R1+0xe8] ;  /* 0x0000e80001067983 */ /* 0x000ee80000100a00 */
[----:B--2---:R0:W-:Y:S01]  /*6de70*/  STL.64 [R1+0x3c70], R26 ;  /* 0x003c701a01007387 */ /* 0x0041e20000100a00 */
[----:B------:R-:W-:Y:S01]  /*6de80*/  MOV R3, R15 ;  /* 0x0000000f00037202 */ /* 0x000fe20000000f00 */
[----:B------:R-:W2:Y:S02]  /*6de90*/  LDL R14, [R1+0xd8] ;  /* 0x0000d800010e7983 */ /* 0x000ea40000100800 */
[----:B------:R-:W2:Y:S01]  /*6dea0*/  LDL R15, [R1+0xdc] ;  /* 0x0000dc00010f7983 */ /* 0x000ea20000100800 */
[----:B0-----:R-:W4:Y:S04]  /*6deb0*/  LDL R26, [R1+0x18] ;  /* 0x00001800011a7983 */ /* 0x001f280000100800 */
[----:B------:R-:W4:Y:S04]  /*6dec0*/  LDL R27, [R1+0x1c] ;  /* 0x00001c00011b7983 */ /* 0x000f280000100800 */
[----:B----4-:R0:W-:Y:S01]  /*6ded0*/  STL.64 [R1+0x3c88], R26 ;  /* 0x003c881a01007387 */ /* 0x0101e20000100a00 */
[----:B------:R-:W4:Y:S02]  /*6dee0*/  LDL.LU R8, [R1+0x390] ;  /* 0x0003900001087983 */ /* 0x000f240000300800 */
[----:B------:R-:W4:Y:S02]  /*6def0*/  LDL.LU R9, [R1+0x394] ;  /* 0x0003940001097983 */ /* 0x000f240000300800 */
[----:B------:R-:W2:Y:S01]  /*6df00*/  LDL.LU R10, [R1+0x398] ;  /* 0x00039800010a7983 */ /* 0x000ea20000300800 */
[----:B------:R-:W2:Y:S04]  /*6df10*/  LDL.LU R11, [R1+0x39c] ;  /* 0x00039c00010b7983 */ /* 0x000ea80000300800 */
[----:B0-----:R-:W2:Y:S04]  /*6df20*/  LDL R26, [R1+0x28] ;  /* 0x00002800011a7983 */ /* 0x001ea80000100800 */
[----:B------:R-:W2:Y:S01]  /*6df30*/  LDL R27, [R1+0x2c] ;  /* 0x00002c00011b7983 */ /* 0x000ea20000100800 */
[C---:B---3--:R-:W-:Y:S03]  /*6df40*/  HMMA.16816.F32.BF16 R16, R20.reuse, R6, R16 ;  /* 0x000000061410723c */ /* 0x048fe60000041810 */
[----:B--2---:R-:W-:Y:S01]  /*6df50*/  STL.64 [R1+0x3cc0], R26 ;  /* 0x003cc01a01007387 */ /* 0x004fe20000100a00 */
[----:B------:R0:W-:Y:S03]  /*6df60*/  STL.64 [R1+0x3cb8], R24 ;  /* 0x003cb81801007387 */ /* 0x0001e60000100a00 */
[----:B0-----:R-:W2:Y:S01]  /*6df70*/  LDL.LU R24, [R1+0x240] ;  /* 0x0002400001187983 */ /* 0x001ea20000300800 */
[----:B------:R-:W2:Y:S02]  /*6df80*/  LDL.LU R25, [R1+0x244] ;  /* 0x0002440001197983 */ /* 0x000ea40000300800 */
[----:B------:R-:W2:Y:S02]  /*6df90*/  LDL.LU R26, [R1+0x248] ;  /* 0x00024800011a7983 */ /* 0x000ea40000300800 */
[----:B------:R-:W2:Y:S01]  /*6dfa0*/  LDL.LU R27, [R1+0x24c] ;  /* 0x00024c00011b7983 */ /* 0x000ea20000300800 */
[----:B------:R-:W-:Y:S01]  /*6dfb0*/  STL.64 [R1+0x3c80], R10 ;  /* 0x003c800a01007387 */ /* 0x000fe20000100a00 */
[----:B----4-:R0:W-:Y:S03]  /*6dfc0*/  STL.64 [R1+0x3c78], R8 ;  /* 0x003c780801007387 */ /* 0x0101e60000100a00 */
        /* <DEDUP_REMOVED lines=8> */
[----:B------:R-:W3:Y:S02]  /*6e050*/  LDL.LU R10, [R1+0x3b8] ;  /* 0x0003b800010a7983 */ /* 0x000ee40000300800 */
[----:B------:R-:W3:Y:S01]  /*6e060*/  LDL.LU R11, [R1+0x3bc] ;  /* 0x0003bc00010b7983 */ /* 0x000ee20000300800 */
[----:B------:R0:W-:Y:S01]  /*6e070*/  STL.64 [R1+0x3e0], R16 ;  /* 0x0003e01001007387 */ /* 0x0001e20000100a00 */
[----:B------:R1:W-:Y:S02]  /*6e080*/  STL.64 [R1+0x3e8], R18 ;  /* 0x0003e81201007387 */ /* 0x0003e40000100a00 */
[----:B------:R-:W4:Y:S02]  /*6e090*/  LDL.LU R4, [R1+0x370] ;  /* 0x0003700001047983 */ /* 0x000f240000300800 */
[----:B------:R-:W4:Y:S01]  /*6e0a0*/  LDL.LU R5, [R1+0x374] ;  /* 0x0003740001057983 */ /* 0x000f220000300800 */
[----:B0-----:R-:W-:Y:S01]  /*6e0b0*/  MOV R17, R6 ;  /* 0x0000000600117202 */ /* 0x001fe20000000f00 */
[----:B------:R-:W-:Y:S01]  /*6e0c0*/  IMAD.MOV.U32 R16, RZ, RZ, R7 ;  /* 0x000000ffff107224 */ /* 0x000fe200078e0007 */
[----:B------:R-:W4:Y:S01]  /*6e0d0*/  LDL.LU R6, [R1+0x378] ;  /* 0x0003780001067983 */ /* 0x000f220000300800 */
[----:B------:R-:W4:Y:S03]  /*6e0e0*/  LDL.LU R7, [R1+0x37c] ;  /* 0x00037c0001077983 */ /* 0x000f260000300800 */
[----:B------:R0:W-:Y:S01]  /*6e0f0*/  STL.64 [R1+0x3c18], R16 ;  /* 0x003c181001007387 */ /* 0x0001e20000100a00 */
[----:B-1----:R-:W3:Y:S02]  /*6e100*/  LDL R18, [R1+0x38] ;  /* 0x0000380001127983 */ /* 0x002ee40000100800 */
[----:B------:R-:W3:Y:S01]  /*6e110*/  LDL R19, [R1+0x3c] ;  /* 0x00003c0001137983 */ /* 0x000ee20000100800 */
[----:B--2---:R-:W-:Y:S01]  /*6e120*/  HMMA.16816.F32.BF16 R20, R20, R14, R24 ;  /* 0x0000000e1414723c */ /* 0x004fe20000041818 */
[----:B---3--:R1:W-:Y:S01]  /*6e130*/  STL.64 [R1+0x3c28], R18 ;  /* 0x003c281201007387 */ /* 0x0083e20000100a00 */
[----:B0-----:R-:W2:Y:S02]  /*6e140*/  LDL.LU R16, [R1+0x360] ;  /* 0x0003600001107983 */ /* 0x001ea40000300800 */
[----:B------:R-:W2:Y:S01]  /*6e150*/  LDL.LU R17, [R1+0x364] ;  /* 0x0003640001117983 */ /* 0x000ea20000300800 */
[----:B-1----:R-:W2:Y:S01]  /*6e160*/  LDL.LU R18, [R1+0x368] ;  /* 0x0003680001127983 */ /* 0x002ea20000300800 */
[----:B------:R-:W2:Y:S02]  /*6e170*/  LDL.LU R19, [R1+0x36c] ;  /* 0x00036c0001137983 */ /* 0x000ea40000300800 */
[----:B------:R-:W3:Y:S02]  /*6e180*/  LDL.LU.64 R26, [R1+0x3cc0] ;  /* 0x003cc000011a7983 */ /* 0x000ee40000300a00 */
[----:B------:R-:W2:Y:S01]  /*6e190*/  LDL.LU.64 R24, [R1+0x3cb8] ;  /* 0x003cb80001187983 */ /* 0x000ea20000300a00 */
[----:B------:R-:W2:Y:S01]  /*6e1a0*/  LDL.LU.64 R14, [R1+0x3cb0] ;  /* 0x003cb000010e7983 */ /* 0x000ea20000300a00 */
[----:B------:R-:W3:Y:S11]  /*6e1b0*/  LDL.LU.64 R12, [R1+0x3ca8] ;  /* 0x003ca800010c7983 */ /* 0x000ef60000300a00 */
[----:B------:R-:W-:Y:S02]  /*6e1c0*/  STL.64 [R1+0x2c0], R20 ;  /* 0x0002c01401007387 */ /* 0x000fe40000100a00 */
[----:B------:R-:W-:Y:S02]  /*6e1d0*/  STL.64 [R1+0x2c8], R22 ;  /* 0x0002c81601007387 */ /* 0x000fe40000100a00 */
[----:B--2---:R0:W1:Y:S04]  /*6e1e0*/  LDSM.16.M88.4 R20, [R15+0x33080] ;  /* 0x033080000f14783b */ /* 0x0040680000000200 */
[----:B0-----:R-:W3:Y:S04]  /*6e1f0*/  LDL.LU R15, [R1+0x3ca0] ;  /* 0x003ca000010f7983 */ /* 0x001ee80000300800 */
[----:B-1----:R0:W-:Y:S01]  /*6e200*/  STL.64 [R1+0x3a78], R22 ;  /* 0x003a781601007387 */ /* 0x0021e20000100a00 */
[----:B------:R-:W-:Y:S03]  /*6e210*/  STL.64 [R1+0x3a70], R20 ;  /* 0x003a701401007387 */ /* 0x000fe60000100a00 */
[----:B0-----:R-:W2:Y:S04]  /*6e220*/  LDL.LU.64 R22, [R1+0xd8] ;  /* 0x0000d80001167983 */ /* 0x001ea80000300a00 */
[----:B--2---:R0:W-:Y:S02]  /*6e230*/  STL.64 [R1+0x3b58], R22 ;  /* 0x003b581601007387 */ /* 0x0041e40000100a00 */
[----:B0-----:R-:W-:-:S02]  /*6e240*/  MOV R22, R25 ;  /* 0x0000001900167202 */ /* 0x001fc40000000f00 */
[----:B------:R-:W-:Y:S02]  /*6e250*/  MOV R23, R24 ;  /* 0x0000001800177202 */ /* 0x000fe40000000f00 */
[C---:B---3--:R-:W-:Y:S03]  /*6e260*/  HMMA.16816.F32.BF16 R24, R12.reuse, R26, R8 ;  /* 0x0000001a0c18723c */ /* 0x048fe60000041808 */
[----:B------:R0:W-:Y:S01]  /*6e270*/  STL.64 [R1+0x3c20], R22 ;  /* 0x003c201601007387 */ /* 0x0001e20000100a00 */
[----:B------:R-:W2:Y:S02]  /*6e280*/  LDL.LU R20, [R1+0x350] ;  /* 0x0003500001147983 */ /* 0x000ea40000300800 */
[----:B------:R-:W2:Y:S01]  /*6e290*/  LDL.LU R21, [R1+0x354] ;  /* 0x0003540001157983 */ /* 0x000ea20000300800 */
[----:B0-----:R-:W2:Y:S01]  /*6e2a0*/  LDL.LU R22, [R1+0x358] ;  /* 0x0003580001167983 */ /* 0x001ea20000300800 */
[----:B------:R-:W2:Y:S02]  /*6e2b0*/  LDL.LU R23, [R1+0x35c] ;  /* 0x00035c0001177983 */ /* 0x000ea40000300800 */
[----:B------:R-:W3:Y:S02]  /*6e2c0*/  LDL.LU.64 R10, [R1+0x3c98] ;  /* 0x003c9800010a7983 */ /* 0x000ee40000300a00 */
[----:B------:R-:W3:Y:S11]  /*6e2d0*/  LDL.LU.64 R8, [R1+0x3c90] ;  /* 0x003c900001087983 */ /* 0x000ef60000300a00 */
        /* <DEDUP_REMOVED lines=27> */
[----:B0-----:R-:W2:Y:S01]  /*6e490*/  LDL.LU R24, [R1+0x340] ;  /* 0x0003400001187983 */ /* 0x001ea20000300800 */
[----:B------:R-:W2:Y:S02]  /*6e4a0*/  LDL.LU R25, [R1+0x344] ;  /* 0x0003440001197983 */ /* 0x000ea40000300800 */
[----:B------:R-:W2:Y:S02]  /*6e4b0*/  LDL.LU R26, [R1+0x348] ;  /* 0x00034800011a7983 */ /* 0x000ea40000300800 */
[----:B------:R-:W2:Y:S01]  /*6e4c0*/  LDL.LU R27, [R1+0x34c] ;  /* 0x00034c00011b7983 */ /* 0x000ea20000300800 */
[C---:B----4-:R-:W-:Y:S11]  /*6e4d0*/  HMMA.16816.F32.BF16 R4, R12.reuse, R10, R4 ;  /* 0x0000000a0c04723c */ /* 0x050ff60000041804 */
[----:B------:R-:W-:Y:S11]  /*6e4e0*/  @!UPT UIADD3 URZ, URZ, URZ, URZ ;  /* 0x0000003f3f3ff290 */ /* 0x000ff6000fffe03f */
[----:B------:R-:W-:Y:S01]  /*6e4f0*/  @!UPT UIADD3 URZ, URZ, URZ, URZ ;  /* 0x0000003f3f3ff290 */ /* 0x000fe2000fffe03f */
[----:B------:R-:W-:Y:S01]  /*6e500*/  STL.64 [R1+0x270], R4 ;  /* 0x0002700401007387 */ /* 0x000fe20000100a00 */
[----:B------:R0:W-:Y:S03]  /*6e510*/  STL.64 [R1+0x278], R6 ;  /* 0x0002780601007387 */ /* 0x0001e60000100a00 */
[----:B0-----:R-:W4:Y:S01]  /*6e520*/  LDL.LU.64 R6, [R1+0x3c38] ;  /* 0x003c380001067983 */ /* 0x001f220000300a00 */
[----:B------:R-:W2:Y:S02]  /*6e530*/  LDL.LU.64 R4, [R1+0x3c30] ;  /* 0x003c300001047983 */ /* 0x000ea40000300a00 */
[----:B------:R-:W-:Y:S01]  /*6e540*/  STL.64 [R1+0x3b18], R10 ;  /* 0x003b180a01007387 */ /* 0x000fe20000100a00 */
[C---:B----4-:R-:W-:Y:S11]  /*6e550*/  HMMA.16816.F32.BF16 R16, R12.reuse, R6, R16 ;  /* 0x000000060c10723c */ /* 0x050ff60000041810 */
[----:B------:R-:W-:Y:S11]  /*6e560*/  @!UPT UIADD3 URZ, URZ, URZ, URZ ;  /* 0x0000003f3f3ff290 */ /* 0x000ff6000fffe03f */
[----:B------:R-:W-:Y:S01]  /*6e570*/  @!UPT UIADD3 URZ, URZ, URZ, URZ ;  /* 0x0000003f3f3ff290 */ /* 0x000fe2000fffe03f */
[----:B------:R-:W-:Y:S01]  /*6e580*/  STL.64 [R1+0x260], R16 ;  /* 0x0002601001007387 */ /* 0x000fe20000100a00 */
[----:B------:R0:W-:Y:S03]  /*6e590*/  STL.64 [R1+0x268], R18 ;  /* 0x0002681201007387 */ /* 0x0001e60000100a00 */
[----:B0-----:R-:W4:Y:S01]  /*6e5a0*/  LDL.LU.64 R18, [R1+0x3c28] ;  /* 0x003c280001127983 */ /* 0x001f220000300a00 */
[----:B------:R-:W-:Y:S01]  /*6e5b0*/  STL.64 [R1+0x3b20], R6 ;  /* 0x003b200601007387 */ /* 0x000fe20000100a00 */
[C---:B----4-:R-:W-:Y:S02]  /*6e5c0*/  HMMA.16816.F32.BF16 R16, R12.reuse, R18, R20 ;  /* 0x000000120c10723c */ /* 0x050fe40000041814 */
[----:B------:R-:W2:Y:S11]  /*6e5d0*/  LDL.LU.64 R22, [R1+0x3c20] ;  /* 0x003c200001167983 */ /* 0x000eb60000300a00 */
[----:B------:R-:W-:Y:S10]  /*6e5e0*/  @!UPT UIADD3 URZ, URZ, URZ, URZ ;  /* 0x0000003f3f3ff290 */ /* 0x000ff4000fffe03f */
[----:B------:R0:W-:Y:S01]  /*6e5f0*/  STL.64 [R1+0x3d0], R16 ;  /* 0x0003d01001007387 */ /* 0x0001e20000100a00 */
[----:B------:R1:W-:Y:S03]  /*6e600*/  STL.64 [R1+0x3d8], R18 ;  /* 0x0003d81201007387 */ /* 0x0003e60000100a00 */
[----:B0-----:R-:W4:Y:S01]  /*6e610*/  LDL.LU.64 R16, [R1+0x3c18] ;  /* 0x003c180001107983 */ /* 0x001f220000300a00 */
[----:B--2---:R-:W-:Y:S11]  /*6e620*/  HMMA.16816.F32.BF16 R24, R12, R22, R24 ;  /* 0x000000160c18723c */ /* 0x004ff60000041818 */
[----:B------:R-:W-:Y:S11]  /*6e630*/  @!UPT UIADD3 URZ, URZ, URZ, URZ ;  /* 0x0000003f3f3ff290 */ /* 0x000ff6000fffe03f */
[----:B------:R-:W-:Y:S01]  /*6e640*/  @!UPT UIADD3 URZ, URZ, URZ, URZ ;  /* 0x0000003f3f3ff290 */ /* 0x000fe2000fffe03f */
[----:B------:R-:W-:Y:S01]  /*6e650*/  STL.64 [R1+0x3c0], R24 ;  /* 0x0003c01801007387 */ /* 0x000fe20000100a00 */
[----:B------:R-:W-:Y:S02]  /*6e660*/  STL.64 [R1+0x3c8], R26 ;  /* 0x0003c81a01007387 */ /* 0x000fe40000100a00 */
[----:B----4-:R-:W-:Y:S01]  /*6e670*/  IMAD.MOV.U32 R22, RZ, RZ, R17 ;  /* 0x000000ffff167224 */ /* 0x010fe200078e0011 */
[----:B------:R-:W-:-:S05]  /*6e680*/  MOV R23, R16 ;  /* 0x0000001000177202 */ /* 0x000fca0000000f00 */
[----:B------:R3:W-:Y:S01]  /*6e690*/  STL.64 [R1+0x3b70], R22 ;  /* 0x003b701601007387 */ /* 0x0007e20000100a00 */
[----:B------:R-:W2:Y:S02]  /*6e6a0*/  LDL.LU R16, [R1+0x230] ;  /* 0x0002300001107983 */ /* 0x000ea40000300800 */
[----:B------:R-:W2:Y:S02]  /*6e6b0*/  LDL.LU R17, [R1+0x234] ;  /* 0x0002340001117983 */ /* 0x000ea40000300800 */
[----:B-1----:R-:W4:Y:S01]  /*6e6c0*/  LDL.LU R18, [R1+0x238] ;  /* 0x0002380001127983 */ /* 0x002f220000300800 */
[----:B------:R-:W4:Y:S01]  /*6e6d0*/  LDL.LU R19, [R1+0x23c] ;  /* 0x00023c0001137983 */ /* 0x000f220000300800 */
[----:B---3--:R-:W-:Y:S01]  /*6e6e0*/  MOV R22, R8 ;  /* 0x0000000800167202 */ /* 0x008fe20000000f00 */
        /* <DEDUP_REMOVED lines=14> */
[----:B------:R0:W-:Y:S02]  /*6e7d0*/  STL.64 [R1+0x3ba0], R22 ;  /* 0x003ba01601007387 */ /* 0x0001e40000100a00 */
[----:B0-----:R-:W-:Y:S01]  /*6e7e0*/  IMAD.MOV.U32 R22, RZ, RZ, R2 ;  /* 0x000000ffff167224 */ /* 0x001fe200078e0002 */
[----:B------:R-:W-:Y:S01]  /*6e7f0*/  MOV R23, R29 ;  /* 0x0000001d00177202 */ /* 0x000fe20000000f00 */
[----:B------:R-:W3:Y:S04]  /*6e800*/  LDL.LU R2, [R1+0x3c00] ;  /* 0x003c000001027983 */ /* 0x000ee80000300800 */
        /* <DEDUP_REMOVED lines=17> */
[----:B------:R-:W-:-:S05]  /*6e920*/  MOV R23, R5 ;  /* 0x0000000500177202 */ /* 0x000fca0000000f00 */
[----:B------:R-:W-:Y:S04]  /*6e930*/  STL.64 [R1+0x3be8], R22 ;  /* 0x003be81601007387 */ /* 0x000fe80000100a00 */
        /* <DEDUP_REMOVED lines=26> */
[----:B------:R-:W4:Y:S02]  /*6eae0*/  LDL.LU R10, [R1+0x208] ;  /* 0x00020800010a7983 */ /* 0x000f240000300800 */
[----:B------:R-:W4:Y:S02]  /*6eaf0*/  LDL.LU R11, [R1+0x20c] ;  /* 0x00020c00010b7983 */ /* 0x000f240000300800 */
[----:B------:R-:W-:Y:S01]  /*6eb00*/  IMAD.MOV.U32 R22, RZ, RZ, R4 ;  /* 0x000000ffff167224 */ /* 0x000fe200078e0004 */
[----:B------:R-:W-:Y:S01]  /*6eb10*/  MOV R23, R3 ;  /* 0x0000000300177202 */ /* 0x000fe20000000f00 */
[----:B----4-:R-:W-:Y:S01]  /*6eb20*/  STL.64 [R1+0x3b30], R10 ;  /* 0x003b300a01007387 */ /* 0x010fe20000100a00 */
[----:B---3--:R0:W-:Y:S03]  /*6eb30*/  STL.64 [R1+0x3b28], R8 ;  /* 0x003b280801007387 */ /* 0x0081e60000100a00 */
[----:B0-----:R-:W3:Y:S01]  /*6eb40*/  LDL.LU R8, [R1+0x210] ;  /* 0x0002100001087983 */ /* 0x001ee20000300800 */
[----:B------:R-:W3:Y:S01]  /*6eb50*/  LDL.LU R9, [R1+0x214] ;  /* 0x0002140001097983 */ /* 0x000ee20000300800 */
[----:B--2---:R-:W-:Y:S01]  /*6eb60*/  HMMA.16816.F32.BF16 R20, R12, R22, R16 ;  /* 0x000000160c14723c */ /* 0x004fe20000041810 */
[----:B------:R-:W-:Y:S01]  /*6eb70*/  MOV R10, R2 ;  /* 0x00000002000a7202 */ /* 0x000fe20000000f00 */
[----:B------:R-:W-:-:S05]  /*6eb80*/  IMAD.MOV.U32 R11, RZ, RZ, R0 ;  /* 0x000000ffff0b7224 */ /* 0x000fca00078e0000 */
[----:B------:R0:W-:Y:S11]  /*6eb90*/  STL.64 [R1+0x3b40], R10 ;  /* 0x003b400a01007387 */ /* 0x0001f60000100a00 */
[----:B------:R-:W-:Y:S06]  /*6eba0*/  @!UPT UIADD3 URZ, URZ, URZ, URZ ;  /* 0x0000003f3f3ff290 */ /* 0x000fec000fffe03f */
[----:B------:R-:W-:Y:S02]  /*6ebb0*/  MOV R2, R22 ;  /* 0x0000001600027202 */ /* 0x000fe40000000f00 */
[----:B------:R-:W-:Y:S01]  /*6ebc0*/  MOV R0, R23 ;  /* 0x0000001700007202 */ /* 0x000fe20000000f00 */
[----:B---3--:R-:W-:Y:S01]  /*6ebd0*/  STL.64 [R1+0x3b38], R8 ;  /* 0x003b380801007387 */ /* 0x008fe20000100a00 */
[----:B0-----:R-:W2:Y:S02]  /*6ebe0*/  LDL.LU.64 R10, [R1+0x28] ;  /* 0x00002800010a7983 */ /* 0x001ea40000300a00 */
[----:B------:R-:W3:Y:S02]  /*6ebf0*/  LDL.LU.64 R6, [R1+0x18] ;  /* 0x0000180001067983 */ /* 0x000ee40000300a00 */
[----:B------:R-:W4:Y:S01]  /*6ec00*/  LDL.LU.64 R26, [R1+0x8] ;  /* 0x00000800011a7983 */ /* 0x000f220000300a00 */
[----:B------:R-:W2:Y:S01]  /*6ec10*/  LDL.LU.64 R18, [R1+0x3bf8] ;  /* 0x003bf80001127983 */ /* 0x000ea20000300a00 */
[----:B------:R-:W2:Y:S02]  /*6ec20*/  LDL.LU.64 R16, [R1+0x3bf0] ;  /* 0x003bf00001107983 */ /* 0x000ea40000300a00 */
[----:B------:R2:W-:Y:S02]  /*6ec30*/  STL.64 [R1+0x3b0], R20 ;  /* 0x0003b01401007387 */ /* 0x0005e40000100a00 */
[----:B------:R-:W2:Y:S01]  /*6ec40*/  LDL.LU.64 R22, [R1+0x3be8] ;  /* 0x003be80001167983 */ /* 0x000ea20000300a00 */
[----:B------:R-:W-:Y:S01]  /*6ec50*/  STL [R1+0x37ac], R0 ;  /* 0x0037ac0001007387 */ /* 0x000fe20000100800 */
[----:B------:R-:W-:Y:S01]  /*6ec60*/  STL [R1+0x37a8], R2 ;  /* 0x0037a80201007387 */ /* 0x000fe20000100800 */
        /* <DEDUP_REMOVED lines=19> */
[----:B------:R-:W-:Y:S01]  /*6eda0*/  IMAD.MOV.U32 R0, RZ, RZ, R22 ;  /* 0x000000ffff007224 */ /* 0x000fe200078e0016 */
[----:B------:R-:W-:Y:S02]  /*6edb0*/  MOV R2, R23 ;  /* 0x0000001700027202 */ /* 0x000fe40000000f00 */
[----:B------:R-:W2:Y:S03]  /*6edc0*/  LDL.LU.64 R22, [R1+0x3ba0] ;  /* 0x003ba00001167983 */ /* 0x000ea60000300a00 */
        /* <DEDUP_REMOVED lines=25> */
[----:B------:R-:W2:Y:S11]  /*6ef60*/  LDL.LU.64 R16, [R1+0x3b48] ;  /* 0x003b480001107983 */ /* 0x000eb60000300a00 */
[----:B------:R-:W-:Y:S09]  /*6ef70*/  @!UPT UIADD3 URZ, URZ, URZ, URZ ;  /* 0x0000003f3f3ff290 */ /* 0x000ff2000fffe03f */
[----:B------:R0:W-:Y:S01]  /*6ef80*/  STL.64 [R1+0x250], R12 ;  /* 0x0002500c01007387 */ /* 0x0001e20000100a00 */
[----:B------:R1:W-:Y:S03]  /*6ef90*/  STL.64 [R1+0x258], R14 ;  /* 0x0002580e01007387 */ /* 0x0003e60000100a00 */
[----:B0-----:R-:W2:Y:S01]  /*6efa0*/  LDL.LU R12, [R1+0x1f0] ;  /* 0x0001f000010c7983 */ /* 0x001ea20000300800 */
[----:B------:R-:W2:Y:S02]  /*6efb0*/  LDL.LU R13, [R1+0x1f4] ;  /* 0x0001f400010d7983 */ /* 0x000ea40000300800 */
[----:B-1----:R-:W2:Y:S02]  /*6efc0*/  LDL.LU R14, [R1+0x1f8] ;  /* 0x0001f800010e7983 */ /* 0x002ea40000300800 */
[----:B------:R-:W2:Y:S01]  /*6efd0*/  LDL.LU R15, [R1+0x1fc] ;  /* 0x0001fc00010f7983 */ /* 0x000ea20000300800 */
[----:B------:R0:W-:Y:S01]  /*6efe0*/  STL.64 [R1+0x3a88], R22 ;  /* 0x003a881601007387 */ /* 0x0001e20000100a00 */
[----:B------:R-:W2:Y:S02]  /*6eff0*/  LDL.LU R20, [R1+0x220] ;  /* 0x0002200001147983 */ /* 0x000ea40000300800 */
[----:B------:R-:W2:Y:S01]  /*6f000*/  LDL.LU R21, [R1+0x224] ;  /* 0x0002240001157983 */ /* 0x000ea20000300800 */
[----:B0-----:R-:W2:Y:S01]  /*6f010*/  LDL.LU R22, [R1+0x228] ;  /* 0x0002280001167983 */ /* 0x001ea20000300800 */
[----:B------:R-:W2:Y:S02]  /*6f020*/  LDL.LU R23, [R1+0x22c] ;  /* 0x00022c0001177983 */ /* 0x000ea40000300800 */
[C---:B--2---:R-:W-:Y:S11]  /*6f030*/  HMMA.16816.F32.BF16 R20, R16.reuse, R10, R20 ;  /* 0x0000000a1014723c */ /* 0x044ff60000041814 */
[----:B------:R-:W-:Y:S11]  /*6f040*/  @!UPT UIADD3 URZ, URZ, URZ, URZ ;  /* 0x0000003f3f3ff290 */ /* 0x000ff6000fffe03f */
[----:B------:R-:W-:Y:S01]  /*6f050*/  @!UPT UIADD3 URZ, URZ, URZ, URZ ;  /* 0x0000003f3f3ff290 */ /* 0x000fe2000fffe03f */
[----:B------:R0:W-:Y:S01]  /*6f060*/  STL.64 [R1+0x240], R20 ;  /* 0x0002401401007387 */ /* 0x0001e20000100a00 */
[----:B------:R-:W-:Y:S01]  /*6f070*/  STL.64 [R1+0x248], R22 ;  /* 0x0002481601007387 */ /* 0x000fe20000100a00 */
[----:B0-----:R-:W-:Y:S01]  /*6f080*/  MOV R21, R10 ;  /* 0x0000000a00157202 */ /* 0x001fe20000000f00 */
[----:B------:R-:W-:Y:S02]  /*6f090*/  IMAD.MOV.U32 R20, RZ, RZ, R11 ;  /* 0x000000ffff147224 */ /* 0x000fe400078e000b */
[----:B------:R-:W3:Y:S01]  /*6f0a0*/  LDL.LU.64 R10, [R1+0x3b40] ;  /* 0x003b4000010a7983 */ /* 0x000ee20000300a00 */
[----:B------:R-:W3:Y:S02]  /*6f0b0*/  LDL.LU.64 R8, [R1+0x3b38] ;  /* 0x003b380001087983 */ /* 0x000ee40000300a00 */
        /* <DEDUP_REMOVED lines=13> */
[----:B------:R-:W-:Y:S02]  /*6f190*/  MOV R29, R7 ;  /* 0x00000007001d7202 */ /* 0x000fe40000000f00 */
[----:B------:R-:W2:Y:S01]  /*6f1a0*/  LDL.LU.64 R6, [R1+0x3b20] ;  /* 0x003b200001067983 */ /* 0x000ea20000300a00 */
[----:B----4-:R-:W-:Y:S01]  /*6f1b0*/  IMAD.MOV.U32 R5, RZ, RZ, R26 ;  /* 0x000000ffff057224 */ /* 0x010fe200078e001a */
[----:B------:R-:W-:Y:S01]  /*6f1c0*/  MOV R4, R27 ;  /* 0x0000001b00047202 */ /* 0x000fe20000000f00 */
[C---:B---3--:R-:W-:Y:S11]  /*6f1d0*/  HMMA.16816.F32.BF16 R8, R16.reuse, R26, R8 ;  /* 0x0000001a1008723c */ /* 0x048ff60000041808 */
[----:B------:R-:W-:Y:S11]  /*6f1e0*/  @!UPT UIADD3 URZ, URZ, URZ, URZ ;  /* 0x0000003f3f3ff290 */ /* 0x000ff6000fffe03f */
[----:B------:R-:W-:Y:S01]  /*6f1f0*/  @!UPT UIADD3 URZ, URZ, URZ, URZ ;  /* 0x0000003f3f3ff290 */ /* 0x000fe2000fffe03f */
[----:B------:R-:W-:Y:S01]  /*6f200*/  STL.64 [R1+0x220], R8 ;  /* 0x0002200801007387 */ /* 0x000fe20000100a00 */
[----:B------:R0:W-:Y:S03]  /*6f210*/  STL.64 [R1+0x228], R10 ;  /* 0x0002280a01007387 */ /* 0x0001e60000100a00 */
[----:B0-----:R-:W3:Y:S01]  /*6f220*/  LDL.LU.64 R10, [R1+0x3b18] ;  /* 0x003b1800010a7983 */ /* 0x001ee20000300a00 */
[----:B------:R-:W4:Y:S02]  /*6f230*/  LDL.LU.64 R26, [R1+0x3b10] ;  /* 0x003b1000011a7983 */ /* 0x000f240000300a00 */
[----:B------:R-:W2:Y:S02]  /*6f240*/  LDL.LU.64 R24, [R1+0x3b08] ;  /* 0x003b080001187983 */ /* 0x000ea40000300a00 */
[----:B------:R-:W2:Y:S01]  /*6f250*/  LDL R9, [R1+0x1f30] ;  /* 0x001f300001097983 */ /* 0x000ea20000100800 */
[C---:B----4-:R-:W-:Y:S11]  /*6f260*/  HMMA.16816.F32.BF16 R12, R16.reuse, R26, R12 ;  /* 0x0000001a100c723c */ /* 0x050ff6000004180c */
[----:B------:R-:W-:Y:S11]  /*6f270*/  @!UPT UIADD3 URZ, URZ, URZ, URZ ;  /* 0x0000003f3f3ff290 */ /* 0x000ff6000fffe03f */
[----:B------:R-:W-:Y:S01]  /*6f280*/  @!UPT UIADD3 URZ, URZ, URZ, URZ ;  /* 0x0000003f3f3ff290 */ /* 0x000fe2000fffe03f */
[----:B------:R0:W-:Y:S01]  /*6f290*/  STL.64 [R1+0x210], R12 ;  /* 0x0002100c01007387 */ /* 0x0001e20000100a00 */
[----:B------:R1:W-:Y:S03]  /*6f2a0*/  STL.64 [R1+0x218], R14 ;  /* 0x0002180e01007387 */ /* 0x0003e60000100a00 */
[----:B0-----:R-:W4:Y:S01]  /*6f2b0*/  LDL.LU R12, [R1+0x1b0] ;  /* 0x0001b000010c7983 */ /* 0x001f220000300800 */
[----:B------:R-:W4:Y:S02]  /*6f2c0*/  LDL.LU R13, [R1+0x1b4] ;  /* 0x0001b400010d7983 */ /* 0x000f240000300800 */
[----:B-1----:R-:W2:Y:S02]  /*6f2d0*/  LDL.LU R14, [R1+0x1b8] ;  /* 0x0001b800010e7983 */ /* 0x002ea40000300800 */
[----:B------:R-:W2:Y:S02]  /*6f2e0*/  LDL.LU R15, [R1+0x1bc] ;  /* 0x0001bc00010f7983 */ /* 0x000ea40000300800 */
[----:B--2---:R0:W-:Y:S01]  /*6f2f0*/  STL.64 [R1+0x3af8], R14 ;  /* 0x003af80e01007387 */ /* 0x0041e20000100a00 */
[----:B----4-:R-:W-:Y:S03]  /*6f300*/  STL.64 [R1+0x3af0], R12 ;  /* 0x003af00c01007387 */ /* 0x010fe60000100a00 */
[----:B0-----:R-:W2:Y:S01]  /*6f310*/  LDL.LU.64 R14, [R1+0x38] ;  /* 0x00003800010e7983 */ /* 0x001ea20000300a00 */
[----:B------:R-:W-:Y:S02]  /*6f320*/  STL.64 [R1+0x3a20], R26 ;  /* 0x003a201a01007387 */ /* 0x000fe40000100a00 */
[----:B------:R0:W-:Y:S02]  /*6f330*/  STL.64 [R1+0x3aa8], R24 ;  /* 0x003aa81801007387 */ /* 0x0001e40000100a00 */
[----:B0-----:R-:W4:Y:S01]  /*6f340*/  LDL.LU R24, [R1+0x1e0] ;  /* 0x0001e00001187983 */ /* 0x001f220000300800 */
[----:B------:R-:W4:Y:S02]  /*6f350*/  LDL.LU R25, [R1+0x1e4] ;  /* 0x0001e40001197983 */ /* 0x000f240000300800 */
[----:B------:R-:W4:Y:S02]  /*6f360*/  LDL.LU R26, [R1+0x1e8] ;  /* 0x0001e800011a7983 */ /* 0x000f240000300800 */
[----:B------:R-:W4:Y:S01]  /*6f370*/  LDL.LU R27, [R1+0x1ec] ;  /* 0x0001ec00011b7983 */ /* 0x000f220000300800 */
[----:B---3--:R0:W-:Y:S01]  /*6f380*/  STL.64 [R1+0x3ad8], R10 ;  /* 0x003ad80a01007387 */ /* 0x0081e20000100a00 */
[----:B------:R-:W-:Y:S01]  /*6f390*/  STL [R1+0x3ad0], R9 ;  /* 0x003ad00901007387 */ /* 0x000fe20000100800 */
[C---:B----4-:R-:W-:Y:S11]  /*6f3a0*/  HMMA.16816.F32.BF16 R24, R16.reuse, R10, R24 ;  /* 0x0000000a1018723c */ /* 0x050ff60000041818 */
[----:B------:R-:W-:Y:S11]  /*6f3b0*/  @!UPT UIADD3 URZ, URZ, URZ, URZ ;  /* 0x0000003f3f3ff290 */ /* 0x000ff6000fffe03f */
[----:B------:R-:W-:Y:S01]  /*6f3c0*/  @!UPT UIADD3 URZ, URZ, URZ, URZ ;  /* 0x0000003f3f3ff290 */ /* 0x000fe2000fffe03f */
[----:B------:R-:W-:Y:S01]  /*6f3d0*/  STL.64 [R1+0x200], R24 ;  /* 0x0002001801007387 */ /* 0x000fe20000100a00 */
[----:B------:R-:W-:Y:S02]  /*6f3e0*/  STL.64 [R1+0x208], R26 ;  /* 0x0002081a01007387 */ /* 0x000fe40000100a00 */
[----:B0-----:R-:W3:Y:S02]  /*6f3f0*/  LDL.LU.64 R10, [R1+0x138] ;  /* 0x00013800010a7983 */ /* 0x001ee40000300a00 */
[----:B---3--:R0:W-:Y:S04]  /*6f400*/  STL.64 [R1+0x3ae0], R10 ;  /* 0x003ae00a01007387 */ /* 0x0081e80000100a00 */
[----:B0-----:R-:W3:Y:S04]  /*6f410*/  LDL.LU.64 R10, [R1+0x148] ;  /* 0x00014800010a7983 */ /* 0x001ee80000300a00 */
[----:B---3--:R0:W-:Y:S04]  /*6f420*/  STL.64 [R1+0x3ae8], R10 ;  /* 0x003ae80a01007387 */ /* 0x0081e80000100a00 */
[----:B0-----:R-:W3:Y:S01]  /*6f430*/  LDL.LU.64 R10, [R1+0x158] ;  /* 0x00015800010a7983 */ /* 0x001ee20000300a00 */
[C---:B------:R-:W-:Y:S03]  /*6f440*/  HMMA.16816.F32.BF16 R20, R16.reuse, R6, R20 ;  /* 0x000000061014723c */ /* 0x040fe60000041814 */
[----:B---3--:R0:W-:Y:S01]  /*6f450*/  STL.64 [R1+0x3b00], R10 ;  /* 0x003b000a01007387 */ /* 0x0081e20000100a00 */
[----:B------:R-:W2:Y:S02]  /*6f460*/  LDL.LU R8, [R1+0x1c0] ;  /* 0x0001c00001087983 */ /* 0x000ea40000300800 */
[----:B------:R-:W2:Y:S01]  /*6f470*/  LDL.LU R9, [R1+0x1c4] ;  /* 0x0001c40001097983 */ /* 0x000ea20000300800 */
[----:B0-----:R-:W2:Y:S01]  /*6f480*/  LDL.LU R10, [R1+0x1c8] ;  /* 0x0001c800010a7983 */ /* 0x001ea20000300800 */
[----:B------:R-:W2:Y:S02]  /*6f490*/  LDL.LU R11, [R1+0x1cc] ;  /* 0x0001cc00010b7983 */ /* 0x000ea40000300800 */
[----:B------:R-:W3:Y:S02]  /*6f4a0*/  LDL.LU.64 R26, [R1+0x108] ;  /* 0x00010800011a7983 */ /* 0x000ee40000300a00 */
[----:B---3--:R0:W-:Y:S11]  /*6f4b0*/  STL.64 [R1+0x3ab0], R26 ;  /* 0x003ab01a01007387 */ /* 0x0081f60000100a00 */
[----:B------:R-:W-:Y:S02]  /*6f4c0*/  STL.64 [R1+0x1f0], R20 ;  /* 0x0001f01401007387 */ /* 0x000fe40000100a00 */
[----:B------:R-:W-:Y:S01]  /*6f4d0*/  STL.64 [R1+0x1f8], R22 ;  /* 0x0001f81601007387 */ /* 0x000fe20000100a00 */
[----:B0-----:R-:W3:Y:S01]  /*6f4e0*/  LDL.LU.64 R26, [R1+0x118] ;  /* 0x00011800011a7983 */ /* 0x001ee20000300a00 */
[----:B--2---:R-:W-:Y:S03]  /*6f4f0*/  HMMA.16816.F32.BF16 R8, R16, R14, R8 ;  /* 0x0000000e1008723c */ /* 0x004fe60000041808 */
[----:B---3--:R0:W-:Y:S04]  /*6f500*/  STL.64 [R1+0x3ab8], R26 ;  /* 0x003ab81a01007387 */ /* 0x0081e80000100a00 */
[----:B0-----:R-:W2:Y:S01]  /*6f510*/  LDL.64 R26, [R1+0x128] ;  /* 0x00012800011a7983 */ /* 0x001ea20000100a00 */
[----:B------:R-:W3:Y:S02]  /*6f520*/  LDL.LU R20, [R1+0xc0] ;  /* 0x0000c00001147983 */ /* 0x000ee40000300800 */
[----:B------:R-:W3:Y:S02]  /*6f530*/  LDL.LU R21, [R1+0xc4] ;  /* 0x0000c40001157983 */ /* 0x000ee40000300800 */
[----:B------:R-:W4:Y:S01]  /*6f540*/  LDL.LU R22, [R1+0xc8] ;  /* 0x0000c80001167983 */ /* 0x000f220000300800 */
[----:B------:R-:W4:Y:S01]  /*6f550*/  LDL.LU R23, [R1+0xcc] ;  /* 0x0000cc0001177983 */ /* 0x000f220000300800 */
[----:B------:R-:W-:Y:S01]  /*6f560*/  MOV R2, R14 ;  /* 0x0000000e00027202 */ /* 0x000fe20000000f00 */
[----:B------:R-:W-:-:S02]  /*6f570*/  IMAD.MOV.U32 R0, RZ, RZ, R15 ;  /* 0x000000ffff007224 */ /* 0x000fc400078e000f */
[----:B----4-:R-:W-:Y:S01]  /*6f580*/  STL.64 [R1+0x3ac8], R22 ;  /* 0x003ac81601007387 */ /* 0x010fe20000100a00 */
[----:B---3--:R0:W-:Y:S03]  /*6f590*/  STL.64 [R1+0x3ac0], R20 ;  /* 0x003ac01401007387 */ /* 0x0081e60000100a00 */
[----:B0-----:R-:W2:Y:S01]  /*6f5a0*/  LDL.LU R20, [R1+0x180] ;  /* 0x0001800001147983 */ /* 0x001ea20000300800 */
[----:B------:R-:W2:Y:S02]  /*6f5b0*/  LDL.LU R21, [R1+0x184] ;  /* 0x0001840001157983 */ /* 0x000ea40000300800 */
[----:B------:R-:W2:Y:S02]  /*6f5c0*/  LDL.LU R22, [R1+0x188] ;  /* 0x0001880001167983 */ /* 0x000ea40000300800 */
[----:B------:R-:W2:Y:S01]  /*6f5d0*/  LDL.LU R23, [R1+0x18c] ;  /* 0x00018c0001177983 */ /* 0x000ea20000300800 */
[----:B------:R-:W-:Y:S01]  /*6f5e0*/  STL.64 [R1+0x3a90], R6 ;  /* 0x003a900601007387 */ /* 0x000fe20000100a00 */
[----:B------:R-:W-:Y:S02]  /*6f5f0*/  STL.64 [R1+0x1e0], R8 ;  /* 0x0001e00801007387 */ /* 0x000fe40000100a00 */
[----:B------:R0:W-:Y:S02]  /*6f600*/  STL.64 [R1+0x1e8], R10 ;  /* 0x0001e80a01007387 */ /* 0x0001e40000100a00 */
        /* <DEDUP_REMOVED lines=10> */
[----:B------:R-:W3:Y:S01]  /*6f6b0*/  LDL.LU.64 R10, [R1+0x3ae8] ;  /* 0x003ae800010a7983 */ /* 0x000ee20000300a00 */
[----:B------:R0:W-:Y:S02]  /*6f6c0*/  STL [R1+0x39cc], R12 ;  /* 0x0039cc0c01007387 */ /* 0x0001e40000100800 */
[----:B------:R1:W-:Y:S01]  /*6f6d0*/  STL [R1+0x39c8], R13 ;  /* 0x0039c80d01007387 */ /* 0x0003e20000100800 */
[----:B0-----:R-:W3:Y:S01]  /*6f6e0*/  LDL.LU R12, [R1+0x1a0] ;  /* 0x0001a000010c7983 */ /* 0x001ee20000300800 */
[----:B-1----:R-:W3:Y:S02]  /*6f6f0*/  LDL.LU R13, [R1+0x1a4] ;  /* 0x0001a400010d7983 */ /* 0x002ee40000300800 */
[----:B------:R-:W3:Y:S02]  /*6f700*/  LDL.LU R14, [R1+0x1a8] ;  /* 0x0001a800010e7983 */ /* 0x000ee40000300800 */
[----:B------:R-:W3:Y:S02]  /*6f710*/  LDL.LU R15, [R1+0x1ac] ;  /* 0x0001ac00010f7983 */ /* 0x000ee40000300800 */
[C---:B---3--:R-:W-:Y:S11]  /*6f720*/  HMMA.16816.F32.BF16 R12, R16.reuse, R10, R12 ;  /* 0x0000000a100c723c */ /* 0x048ff6000004180c */
[----:B------:R-:W-:Y:S11]  /*6f730*/  @!UPT UIADD3 URZ, URZ, URZ, URZ ;  /* 0x0000003f3f3ff290 */ /* 0x000ff6000fffe03f */
[----:B------:R-:W-:Y:S01]  /*6f740*/  @!UPT UIADD3 URZ, URZ, URZ, URZ ;  /* 0x0000003f3f3ff290 */ /* 0x000fe2000fffe03f */
[----:B------:R-:W-:Y:S01]  /*6f750*/  STL.64 [R1+0x530], R12 ;  /* 0x0005300c01007387 */ /* 0x000fe20000100a00 */
[----:B------:R0:W-:Y:S02]  /*6f760*/  STL.64 [R1+0x538], R14 ;  /* 0x0005380e01007387 */ /* 0x0001e40000100a00 */
[----:B0-----:R-:W-:Y:S01]  /*6f770*/  MOV R14, R11 ;  /* 0x0000000b000e7202 */ /* 0x001fe20000000f00 */
[----:B------:R-:W-:Y:S02]  /*6f780*/  IMAD.MOV.U32 R15, RZ, RZ, R10 ;  /* 0x000000ffff0f7224 */ /* 0x000fe400078e000a */
[----:B------:R-:W3:Y:S02]  /*6f790*/  LDL.LU.64 R10, [R1+0x3ae0] ;  /* 0x003ae000010a7983 */ /* 0x000ee40000300a00 */
[----:B------:R0:W-:Y:S02]  /*6f7a0*/  STL [R1+0x39d4], R14 ;  /* 0x0039d40e01007387 */ /* 0x0001e40000100800 */
[----:B------:R1:W-:Y:S02]  /*6f7b0*/  STL [R1+0x39d0], R15 ;  /* 0x0039d00f01007387 */ /* 0x0003e40000100800 */
[----:B------:R-:W3:Y:S01]  /*6f7c0*/  LDL.LU R12, [R1+0x190] ;  /* 0x00019000010c7983 */ /* 0x000ee20000300800 */
[----:B------:R-:W3:Y:S04]  /*6f7d0*/  LDL.LU R13, [R1+0x194] ;  /* 0x00019400010d7983 */ /* 0x000ee80000300800 */
[----:B0-----:R-:W3:Y:S01]  /*6f7e0*/  LDL.LU R14, [R1+0x198] ;  /* 0x00019800010e7983 */ /* 0x001ee20000300800 */
[----:B-1----:R-:W3:Y:S01]  /*6f7f0*/  LDL.LU R15, [R1+0x19c] ;  /* 0x00019c00010f7983 */ /* 0x002ee20000300800 */
[----:B--2---:R-:W-:Y:S01]  /*6f800*/  HMMA.16816.F32.BF16 R20, R16, R26, R20 ;  /* 0x0000001a1014723c */ /* 0x004fe20000041814 */
[----:B------:R-:W-:-:S07]  /*6f810*/  MOV R3, R27 ;  /* 0x0000001b00037202 */ /* 0x000fce0000000f00 */
[C---:B---3--:R-:W-:Y:S01]  /*6f820*/  HMMA.16816.F32.BF16 R12, R16.reuse, R10, R12 ;  /* 0x0000000a100c723c */ /* 0x048fe2000004180c */
[----:B------:R-:W-:Y:S11]  /*6f830*/  IMAD.MOV.U32 R8, RZ, RZ, R11 ;  /* 0x000000ffff087224 */ /* 0x000ff600078e000b */
[----:B------:R-:W-:Y:S11]  /*6f840*/  @!UPT UIADD3 URZ, URZ, URZ, URZ ;  /* 0x0000003f3f3ff290 */ /* 0x000ff6000fffe03f */
[----:B------:R0:W-:Y:S01]  /*6f850*/  STL.64 [R1+0x520], R12 ;  /* 0x0005200c01007387 */ /* 0x0001e20000100a00 */
[----:B------:R-:W-:Y:S01]  /*6f860*/  STL.64 [R1+0x528], R14 ;  /* 0x0005280e01007387 */ /* 0x000fe20000100a00 */
[----:B0-----:R-:W-:Y:S02]  /*6f870*/  MOV R13, R10 ;  /* 0x0000000a000d7202 */ /* 0x001fe40000000f00 */
[----:B------:R-:W2:Y:S01]  /*6f880*/  LDL.LU.64 R10, [R1+0x3ad8] ;  /* 0x003ad800010a7983 */ /* 0x000ea20000300a00 */
[----:B------:R-:W3:Y:S02]  /*6f890*/  LDL.LU R9, [R1+0x3ad0] ;  /* 0x003ad00001097983 */ /* 0x000ee40000300800 */
[----:B------:R-:W-:Y:S02]  /*6f8a0*/  STL [R1+0x39dc], R8 ;  /* 0x0039dc0801007387 */ /* 0x000fe40000100800 */
[----:B------:R0:W-:Y:S01]  /*6f8b0*/  STL [R1+0x39d8], R13 ;  /* 0x0039d80d01007387 */ /* 0x0001e20000100800 */
[----:B------:R-:W4:Y:S04]  /*6f8c0*/  LDL.LU R12, [R1+0x170] ;  /* 0x00017000010c7983 */ /* 0x000f280000300800 */
[----:B0-----:R-:W4:Y:S01]  /*6f8d0*/  LDL.LU R13, [R1+0x174] ;  /* 0x00017400010d7983 */ /* 0x001f220000300800 */
[----:B------:R-:W4:Y:S02]  /*6f8e0*/  LDL.LU R14, [R1+0x178] ;  /* 0x00017800010e7983 */ /* 0x000f240000300800 */
[----:B------:R-:W4:Y:S02]  /*6f8f0*/  LDL.LU R15, [R1+0x17c] ;  /* 0x00017c00010f7983 */ /* 0x000f240000300800 */
[----:B------:R-:W-:Y:S01]  /*6f900*/  STL.64 [R1+0x510], R20 ;  /* 0x0005101401007387 */ /* 0x000fe20000100a00 */
[----:B------:R0:W-:Y:S04]  /*6f910*/  STL.64 [R1+0x518], R22 ;  /* 0x0005181601007387 */ /* 0x0001e80000100a00 */
[----:B0-----:R-:W2:Y:S01]  /*6f920*/  LDL.LU.64 R22, [R1+0x3ac8] ;  /* 0x003ac80001167983 */ /* 0x001ea20000300a00 */
[----:B------:R-:W2:Y:S02]  /*6f930*/  LDL.LU.64 R20, [R1+0x3ac0] ;  /* 0x003ac00001147983 */ /* 0x000ea40000300a00 */
[----:B------:R-:W4:Y:S02]  /*6f940*/  LDL.LU.64 R26, [R1+0x3ab8] ;  /* 0x003ab800011a7983 */ /* 0x000f240000300a00 */
[----:B------:R-:W-:Y:S01]  /*6f950*/  STL [R1+0x39e0], R3 ;  /* 0x0039e00301007387 */ /* 0x000fe20000100800 */
[C---:B----4-:R-:W-:Y:S11]  /*6f960*/  HMMA.16816.F32.BF16 R12, R16.reuse, R26, R12 ;  /* 0x0000001a100c723c */ /* 0x050ff6000004180c */
[----:B------:R-:W-:Y:S11]  /*6f970*/  @!UPT UIADD3 URZ, URZ, URZ, URZ ;  /* 0x0000003f3f3ff290 */ /* 0x000ff6000fffe03f */
[----:B------:R-:W-:Y:S01]  /*6f980*/  @!UPT UIADD3 URZ, URZ, URZ, URZ ;  /* 0x0000003f3f3ff290 */ /* 0x000fe2000fffe03f */
[----:B------:R0:W-:Y:S01]  /*6f990*/  STL.64 [R1+0x500], R12 ;  /* 0x0005000c01007387 */ /* 0x0001e20000100a00 */
[----:B------:R1:W-:Y:S02]  /*6f9a0*/  STL.64 [R1+0x508], R14 ;  /* 0x0005080e01007387 */ /* 0x0003e40000100a00 */
[----:B0-----:R-:W-:Y:S01]  /*6f9b0*/  IMAD.MOV.U32 R12, RZ, RZ, R27 ;  /* 0x000000ffff0c7224 */ /* 0x001fe200078e001b */
[----:B-1----:R-:W-:Y:S02]  /*6f9c0*/  MOV R15, R26 ;  /* 0x0000001a000f7202 */ /* 0x002fe40000000f00 */
[----:B------:R-:W4:Y:S02]  /*6f9d0*/  LDL.LU.64 R26, [R1+0x3ab0] ;  /* 0x003ab000011a7983 */ /* 0x000f240000300a00 */
[----:B------:R0:W-:Y:S02]  /*6f9e0*/  STL [R1+0x39e8], R12 ;  /* 0x0039e80c01007387 */ /* 0x0001e40000100800 */
[----:B------:R1:W-:Y:S01]  /*6f9f0*/  STL [R1+0x39e4], R15 ;  /* 0x0039e40f01007387 */ /* 0x0003e20000100800 */
[----:B0-----:R-:W4:Y:S01]  /*6fa00*/  LDL.LU R12, [R1+0x160] ;  /* 0x00016000010c7983 */ /* 0x001f220000300800 */
[----:B------:R-:W4:Y:S02]  /*6fa10*/  LDL.LU R13, [R1+0x164] ;  /* 0x00016400010d7983 */ /* 0x000f240000300800 */
[----:B------:R-:W4:Y:S02]  /*6fa20*/  LDL.LU R14, [R1+0x168] ;  /* 0x00016800010e7983 */ /* 0x000f240000300800 */
[----:B-1----:R-:W4:Y:S02]  /*6fa30*/  LDL.LU R15, [R1+0x16c] ;  /* 0x00016c00010f7983 */ /* 0x002f240000300800 */
[----:B----4-:R-:W-:Y:S11]  /*6fa40*/  HMMA.16816.F32.BF16 R12, R16, R26, R12 ;  /* 0x0000001a100c723c */ /* 0x010ff6000004180c */
[----:B------:R-:W-:Y:S11]  /*6fa50*/  @!UPT UIADD3 URZ, URZ, URZ, URZ ;  /* 0x0000003f3f3ff290 */ /* 0x000ff6000fffe03f */
[----:B------:R-:W-:Y:S01]  /*6fa60*/  @!UPT UIADD3 URZ, URZ, URZ, URZ ;  /* 0x0000003f3f3ff290 */ /* 0x000fe2000fffe03f */
[----:B------:R0:W-:Y:S01]  /*6fa70*/  STL.64 [R1+0x4f0], R12 ;  /* 0x0004f00c01007387 */ /* 0x0001e20000100a00 */
[----:B------:R1:W-:Y:S02]  /*6fa80*/  STL.64 [R1+0x4f8], R14 ;  /* 0x0004f80e01007387 */ /* 0x0003e40000100a00 */
[----:B------:R-:W4:Y:S01]  /*6fa90*/  LDL.LU.64 R24, [R1+0x3aa8] ;  /* 0x003aa80001187983 */ /* 0x000f220000300a00 */
[----:B0-----:R-:W-:Y:S02]  /*6faa0*/  MOV R13, R26 ;  /* 0x0000001a000d7202 */ /* 0x001fe40000000f00 */
[----:B-1----:R-:W-:-:S05]  /*6fab0*/  MOV R14, R27 ;  /* 0x0000001b000e7202 */ /* 0x002fca0000000f00 */
[----:B------:R0:W-:Y:S01]  /*6fac0*/  STL [R1+0x3a84], R14 ;  /* 0x003a840e01007387 */ /* 0x0001e20000100800 */
[----:B------:R-:W-:Y:S03]  /*6fad0*/  STL [R1+0x3a80], R13 ;  /* 0x003a800d01007387 */ /* 0x000fe60000100800 */
[----:B0-----:R-:W2:Y:S01]  /*6fae0*/  LDL.LU.64 R14, [R1+0xf8] ;  /* 0x0000f800010e7983 */ /* 0x001ea20000300a00 */
[----:B------:R-:W-:Y:S01]  /*6faf0*/  IMAD.MOV.U32 R27, RZ, RZ, R4 ;  /* 0x000000ffff1b7224 */ /* 0x000fe200078e0004 */
[----:B------:R-:W-:Y:S01]  /*6fb00*/  MOV R26, R5 ;  /* 0x00000005001a7202 */ /* 0x000fe20000000f00 */
[----:B--2---:R-:W-:Y:S01]  /*6fb10*/  HMMA.16816.F32.BF16 R20, R16, R14, R20 ;  /* 0x0000000e1014723c */ /* 0x004fe20000041814 */
[----:B------:R-:W-:Y:S01]  /*6fb20*/  IMAD.MOV.U32 R3, RZ, RZ, R14 ;  /* 0x000000ffff037224 */ /* 0x000fe200078e000e */
[----:B------:R-:W-:Y:S11]  /*6fb30*/  MOV R8, R15 ;  /* 0x0000000f00087202 */ /* 0x000ff60000000f00 */
[----:B------:R-:W-:Y:S10]  /*6fb40*/  @!UPT UIADD3 URZ, URZ, URZ, URZ ;  /* 0x0000003f3f3ff290 */ /* 0x000ff4000fffe03f */
[----:B------:R0:W-:Y:S01]  /*6fb50*/  STL.64 [R1+0x4e0], R20 ;  /* 0x0004e01401007387 */ /* 0x0001e20000100a00 */
[----:B------:R1:W-:Y:S03]  /*6fb60*/  STL.64 [R1+0x4e8], R22 ;  /* 0x0004e81601007387 */ /* 0x0003e60000100a00 */
[----:B0-----:R-:W2:Y:S01]  /*6fb70*/  LDL.LU.64 R20, [R1+0x3aa0] ;  /* 0x003aa00001147983 */ /* 0x001ea20000300a00 */
[----:B------:R-:W2:Y:S02]  /*6fb80*/  LDL.LU R12, [R1+0xa0] ;  /* 0x0000a000010c7983 */ /* 0x000ea40000300800 */
[----:B------:R-:W2:Y:S02]  /*6fb90*/  LDL.LU R13, [R1+0xa4] ;  /* 0x0000a400010d7983 */ /* 0x000ea40000300800 */
[----:B------:R-:W2:Y:S01]  /*6fba0*/  LDL.LU R14, [R1+0xa8] ;  /* 0x0000a800010e7983 */ /* 0x000ea20000300800 */
[----:B------:R-:W2:Y:S01]  /*6fbb0*/  LDL.LU R15, [R1+0xac] ;  /* 0x0000ac00010f7983 */ /* 0x000ea20000300800 */
[----:B------:R-:W2:Y:S02]  /*6fbc0*/  LDL.LU R4, [R1+0xb0] ;  /* 0x0000b00001047983 */ /* 0x000ea40000300800 */
[----:B------:R-:W2:Y:S02]  /*6fbd0*/  LDL.LU R5, [R1+0xb4] ;  /* 0x0000b40001057983 */ /* 0x000ea40000300800 */
[----:B------:R-:W2:Y:S01]  /*6fbe0*/  LDL.LU R6, [R1+0xb8] ;  /* 0x0000b80001067983 */ /* 0x000ea20000300800 */
[----:B------:R-:W2:Y:S01]  /*6fbf0*/  LDL.LU R7, [R1+0xbc] ;  /* 0x0000bc0001077983 */ /* 0x000ea20000300800 */
[----:B-1----:R-:W2:Y:S02]  /*6fc00*/  LDL.LU.64 R22, [R1+0xe8] ;  /* 0x0000e80001167983 */ /* 0x002ea40000300a00 */
[----:B------:R-:W-:Y:S02]  /*6fc10*/  STL.64 [R1+0x3a38], R26 ;  /* 0x003a381a01007387 */ /* 0x000fe40000100a00 */
[----:B------:R-:W-:Y:S01]  /*6fc20*/  STL.64 [R1+0x3a18], R10 ;  /* 0x003a180a01007387 */ /* 0x000fe20000100a00 */
[----:B---3--:R0:W-:Y:S04]  /*6fc30*/  STL.64 [R1+0x3a10], R8 ;  /* 0x003a100801007387 */ /* 0x0081e80000100a00 */
[----:B0-----:R-:W3:Y:S01]  /*6fc40*/  LDL.LU R8, [R1+0x60] ;  /* 0x0000600001087983 */ /* 0x001ee20000300800 */
[----:B------:R-:W3:Y:S02]  /*6fc50*/  LDL.LU R9, [R1+0x64] ;  /* 0x0000640001097983 */ /* 0x000ee40000300800 */
[----:B------:R-:W2:Y:S02]  /*6fc60*/  LDL.LU R10, [R1+0x68] ;  /* 0x00006800010a7983 */ /* 0x000ea40000300800 */
[----:B------:R-:W2:Y:S01]  /*6fc70*/  LDL.LU R11, [R1+0x6c] ;  /* 0x00006c00010b7983 */ /* 0x000ea20000300800 */
[----:B------:R-:W-:-:S02]  /*6fc80*/  MOV R26, R28 ;  /* 0x0000001c001a7202 */ /* 0x000fc40000000f00 */
[----:B------:R-:W-:Y:S01]  /*6fc90*/  MOV R27, R29 ;  /* 0x0000001d001b7202 */ /* 0x000fe20000000f00 */
[----:B------:R-:W4:Y:S01]  /*6fca0*/  LDL.LU R28, [R1+0x3a9c] ;  /* 0x003a9c00011c7983 */ /* 0x000f220000300800 */
[----:B------:R-:W4:Y:S03]  /*6fcb0*/  LDL.LU R29, [R1+0x3a98] ;  /* 0x003a9800011d7983 */ /* 0x000f260000300800 */
[----:B------:R-:W-:Y:S04]  /*6fcc0*/  STL.64 [R1+0x3a50], R26 ;  /* 0x003a501a01007387 */ /* 0x000fe80000100a00 */
[----:B--2---:R-:W-:Y:S01]  /*6fcd0*/  STL.64 [R1+0x3a30], R10 ;  /* 0x003a300a01007387 */ /* 0x004fe20000100a00 */
[----:B---3--:R0:W-:Y:S03]  /*6fce0*/  STL.64 [R1+0x3a28], R8 ;  /* 0x003a280801007387 */ /* 0x0081e60000100a00 */
[----:B0-----:R-:W2:Y:S01]  /*6fcf0*/  LDL.LU R8, [R1+0x70] ;  /* 0x0000700001087983 */ /* 0x001ea20000300800 */
[----:B------:R-:W2:Y:S02]  /*6fd00*/  LDL.LU R9, [R1+0x74] ;  /* 0x0000740001097983 */ /* 0x000ea40000300800 */
[----:B------:R-:W3:Y:S02]  /*6fd10*/  LDL.LU R10, [R1+0x78] ;  /* 0x00007800010a7983 */ /* 0x000ee40000300800 */
[----:B------:R-:W3:Y:S01]  /*6fd20*/  LDL.LU R11, [R1+0x7c] ;  /* 0x00007c00010b7983 */ /* 0x000ee20000300800 */
[----:B------:R-:W-:Y:S01]  /*6fd30*/  HMMA.16816.F32.BF16 R4, R16, R22, R4 ;  /* 0x000000161004723c */ /* 0x000fe20000041804 */
        /* <DEDUP_REMOVED lines=12> */
[----:B------:R0:W-:Y:S01]  /*6fe00*/  STL.64 [R1+0x4d0], R4 ;  /* 0x0004d00401007387 */ /* 0x0001e20000100a00 */
[----:B------:R1:W-:Y:S01]  /*6fe10*/  STL.64 [R1+0x4d8], R6 ;  /* 0x0004d80601007387 */ /* 0x0003e20000100a00 */
[----:B0-----:R-:W-:-:S02]  /*6fe20*/  MOV R5, R22 ;  /* 0x0000001600057202 */ /* 0x001fc40000000f00 */
[----:B-1----:R-:W3:Y:S01]  /*6fe30*/  LDL.LU.64 R6, [R1+0x3a90] ;  /* 0x003a900001067983 */ /* 0x002ee20000300a00 */
[----:B------:R-:W-:Y:S02]  /*6fe40*/  IMAD.MOV.U32 R4, RZ, RZ, R23 ;  /* 0x000000ffff047224 */ /* 0x000fe400078e0017 */
[----:B------:R-:W2:Y:S02]  /*6fe50*/  LDL.LU.64 R22, [R1+0x3a88] ;  /* 0x003a880001167983 */ /* 0x000ea40000300a00 */
[----:B------:R-:W-:Y:S01]  /*6fe60*/  IMAD.MOV.U32 R26, RZ, RZ, R21 ;  /* 0x000000ffff1a7224 */ /* 0x000fe200078e0015 */
[----:B------:R-:W-:Y:S01]  /*6fe70*/  MOV R27, R20 ;  /* 0x00000014001b7202 */ /* 0x000fe20000000f00 */
[----:B--2---:R-:W-:Y:S01]  /*6fe80*/  HMMA.16816.F32.BF16 R16, R16, R22, R12 ;  /* 0x000000161010723c */ /* 0x004fe2000004180c */
[----:B------:R-:W2:Y:S01]  /*6fe90*/  LDL.LU R14, [R1+0x3a84] ;  /* 0x003a8400010e7983 */ /* 0x000ea20000300800 */
[----:B------:R-:W3:Y:S05]  /*6fea0*/  LDL.LU R13, [R1+0x3a80] ;  /* 0x003a8000010d7983 */ /* 0x000eea0000300800 */
[----:B------:R-:W-:-:S02]  /*6feb0*/  MOV R12, R22 ;  /* 0x00000016000c7202 */ /* 0x000fc40000000f00 */
[----:B------:R-:W-:Y:S11]  /*6fec0*/  MOV R15, R23 ;  /* 0x00000017000f7202 */ /* 0x000ff60000000f00 */
[----:B------:R-:W-:Y:S03]  /*6fed0*/  @!UPT UIADD3 URZ, URZ, URZ, URZ ;  /* 0x0000003f3f3ff290 */ /* 0x000fe6000fffe03f */
[----:B------:R0:W-:Y:S01]  /*6fee0*/  STL.64 [R1+0x1d0], R16 ;  /* 0x0001d01001007387 */ /* 0x0001e20000100a00 */
[----:B------:R1:W-:Y:S02]  /*6fef0*/  STL.64 [R1+0x1d8], R18 ;  /* 0x0001d81201007387 */ /* 0x0003e40000100a00 */
[----:B------:R-:W4:Y:S02]  /*6ff00*/  LDL.LU.64 R22, [R1+0x3a78] ;  /* 0x003a780001167983 */ /* 0x000f240000300a00 */
[----:B------:R-:W4:Y:S01]  /*6ff10*/  LDL.LU.64 R20, [R1+0x3a70] ;  /* 0x003a700001147983 */ /* 0x000f220000300a00 */
[----:B0-----:R-:W4:Y:S01]  /*6ff20*/  LDL.LU R16, [R1+0x40] ;  /* 0x0000400001107983 */ /* 0x001f220000300800 */
[----:B------:R-:W4:Y:S02]  /*6ff30*/  LDL.LU R17, [R1+0x44] ;  /* 0x0000440001117983 */ /* 0x000f240000300800 */
[----:B-1----:R-:W4:Y:S02]  /*6ff40*/  LDL.LU R18, [R1+0x48] ;  /* 0x0000480001127983 */ /* 0x002f240000300800 */
[----:B------:R-:W4:Y:S01]  /*6ff50*/  LDL.LU R19, [R1+0x4c] ;  /* 0x00004c0001137983 */ /* 0x000f220000300800 */
[----:B--2---:R-:W-:Y:S01]  /*6ff60*/  STL.64 [R1+0x39f8], R14 ;  /* 0x0039f80e01007387 */ /* 0x004fe20000100a00 */
[----:B---3--:R4:W-:Y:S02]  /*6ff70*/  STL.64 [R1+0x39f0], R12 ;  /* 0x0039f00c01007387 */ /* 0x0089e40000100a00 */
[----:B----4-:R-:W-:-:S02]  /*6ff80*/  IMAD.MOV.U32 R12, RZ, RZ, R25 ;  /* 0x000000ffff0c7224 */ /* 0x010fc400078e0019 */
[----:B------:R-:W2:Y:S01]  /*6ff90*/  LDL.LU R25, [R1+0x3a68] ;  /* 0x003a680001197983 */ /* 0x000ea20000300800 */
[----:B------:R-:W3:Y:S02]  /*6ffa0*/  LDL.LU R13, [R1+0x4a4] ;  /* 0x0004a400010d7983 */ /* 0x000ee40000300800 */
[----:B------:R-:W4:Y:S02]  /*6ffb0*/  LDL.LU R14, [R1+0x4a8] ;  /* 0x0004a800010e7983 */ /* 0x000f240000300800 */
[----:B------:R-:W4:Y:S02]  /*6ffc0*/  LDL.LU R15, [R1+0x4ac] ;  /* 0x0004ac00010f7983 */ /* 0x000f240000300800 */
[----:B----4-:R2:W-:Y:S02]  /*6ffd0*/  STL.64 [R1+0x3a08], R14 ;  /* 0x003a080e01007387 */ /* 0x0105e40000100a00 */
[----:B--2---:R-:W-:Y:S01]  /*6ffe0*/  IMAD.MOV.U32 R14, RZ, RZ, R25 ;  /* 0x000000ffff0e7224 */ /* 0x004fe200078e0019 */
[----:B------:R-:W-:-:S02]  /*6fff0*/  MOV R15, R24 ;  /* 0x00000018000f7202 */ /* 0x000fc40000000f00 */
[C---:B------:R-:W-:Y:S01]  /*70000*/  HMMA.16816.F32.BF16 R24, R20.reuse, R26, R8 ;  /* 0x0000001a1418723c */ /* 0x040fe20000041808 */
[----:B---3--:R0:W-:Y:S01]  /*70010*/  STL.64 [R1+0x3a00], R12 ;  /* 0x003a000c01007387 */ /* 0x0081e20000100a00 */
[----:B------:R-:W2:Y:S02]  /*70020*/  LDL.LU.64 R10, [R1+0x3a60] ;  /* 0x003a6000010a7983 */ /* 0x000ea40000300a00 */
[----:B------:R-:W2:Y:S01]  /*70030*/  LDL.LU.64 R8, [R1+0x3a58] ;  /* 0x003a580001087983 */ /* 0x000ea20000300a00 */
[----:B0-----:R-:W-:Y:S11]  /*70040*/  MOV R13, R28 ;  /* 0x0000001c000d7202 */ /* 0x001ff60000000f00 */
[----:B------:R-:W-:Y:S07]  /*70050*/  @!UPT UIADD3 URZ, URZ, URZ, URZ ;  /* 0x0000003f3f3ff290 */ /* 0x000fee000fffe03f */
[----:B------:R-:W-:Y:S01]  /*70060*/  STL.64 [R1+0x1c0], R24 ;  /* 0x0001c01801007387 */ /* 0x000fe20000100a00 */
[----:B------:R0:W-:Y:S01]  /*70070*/  STL [R1+0x1c8], R26 ;  /* 0x0001c81a01007387 */ /* 0x0001e20000100800 */
[----:B------:R-:W-:Y:S02]  /*70080*/  MOV R28, R27 ;  /* 0x0000001b001c7202 */ /* 0x000fe40000000f00 */
[----:B0-----:R-:W2:Y:S03]  /*70090*/  LDL.LU.64 R26, [R1+0x3a50] ;  /* 0x003a5000011a7983 */ /* 0x001ea60000300a00 */
[----:B------:R0:W-:Y:S01]  /*700a0*/  STL [R1+0x3668], R28 ;  /* 0x0036681c01007387 */ /* 0x0001e20000100800 */
[----:B------:R-:W-:Y:S01]  /*700b0*/  MOV R12, R29 ;  /* 0x0000001d000c7202 */ /* 0x000fe20000000f00 */
[----:B0-----:R-:W3:Y:S01]  /*700c0*/  LDL R28, [R1+0x1f54] ;  /* 0x001f5400011c7983 */ /* 0x001ee20000100800 */
[C---:B--2---:R-:W-:Y:S03]  /*700d0*/  HMMA.16816.F32.BF16 R24, R20.reuse, R26, R8 ;  /* 0x0000001a1418723c */ /* 0x044fe60000041808 */
[----:B------:R-:W2:Y:S01]  /*700e0*/  LDL.LU.64 R10, [R1+0x3a48] ;  /* 0x003a4800010a7983 */ /* 0x000ea20000300a00 */
[----:B------:R-:W2:Y:S11]  /*700f0*/  LDL.LU.64 R8, [R1+0x3a40] ;  /* 0x003a400001087983 */ /* 0x000eb60000300a00 */
[----:B------:R-:W-:Y:S08]  /*70100*/  @!UPT UIADD3 URZ, URZ, URZ, URZ ;  /* 0x0000003f3f3ff290 */ /* 0x000ff0000fffe03f */
[----:B------:R-:W-:Y:S01]  /*70110*/  STL.64 [R1+0x1b0], R24 ;  /* 0x0001b01801007387 */ /* 0x000fe20000100a00 */
[----:B------:R0:W-:Y:S02]  /*70120*/  STL [R1+0x1b8], R26 ;  /* 0x0001b81a01007387 */ /* 0x0001e40000100800 */
[----:B------:R-:W-:Y:S02]  /*70130*/  IMAD.MOV.U32 R29, RZ, RZ, R27 ;  /* 0x000000ffff1d7224 */ /* 0x000fe400078e001b */
[----:B0-----:R-:W2:Y:S03]  /*70140*/  LDL.LU.64 R26, [R1+0x3a38] ;  /* 0x003a3800011a7983 */ /* 0x001ea60000300a00 */
        /* <DEDUP_REMOVED lines=10> */
[----:B------:R-:W4:Y:S11]  /*701f0*/  LDL.LU.64 R8, [R1+0x3a10] ;  /* 0x003a100001087983 */ /* 0x000f360000300a00 */
[----:B------:R-:W-:Y:S09]  /*70200*/  @!UPT UIADD3 URZ, URZ, URZ, URZ ;  /* 0x0000003f3f3ff290 */ /* 0x000ff2000fffe03f */
[----:B------:R-:W-:Y:S01]  /*70210*/  STL.64 [R1+0x190], R24 ;  /* 0x0001901801007387 */ /* 0x000fe20000100a00 */
[----:B------:R0:W-:Y:S02]  /*70220*/  STL.64 [R1+0x198], R26 ;  /* 0x0001981a01007387 */ /* 0x0001e40000100a00 */
[----:B0-----:R-:W-:Y:S02]  /*70230*/  MOV R26, R2 ;  /* 0x00000002001a7202 */ /* 0x001fe40000000f00 */
[----:B------:R-:W-:Y:S01]  /*70240*/  MOV R27, R0 ;  /* 0x00000000001b7202 */ /* 0x000fe20000000f00 */
[C---:B--2---:R-:W-:Y:S11]  /*70250*/  HMMA.16816.F32.BF16 R12, R20.reuse, R10, R12 ;  /* 0x0000000a140c723c */ /* 0x044ff6000004180c */
[----:B------:R-:W-:Y:S11]  /*70260*/  @!UPT UIADD3 URZ, URZ, URZ, URZ ;  /* 0x0000003f3f3ff290 */ /* 0x000ff6000fffe03f */
[----:B------:R-:W-:Y:S01]  /*70270*/  @!UPT UIADD3 URZ, URZ, URZ, URZ ;  /* 0x0000003f3f3ff290 */ /* 0x000fe2000fffe03f */
[----:B------:R-:W-:Y:S01]  /*70280*/  STL.64 [R1+0x180], R12 ;  /* 0x0001800c01007387 */ /* 0x000fe20000100a00 */
[----:B------:R0:W-:Y:S02]  /*70290*/  STL.64 [R1+0x188], R14 ;  /* 0x0001880e01007387 */ /* 0x0001e40000100a00 */
[----:B0-----:R-:W-:Y:S01]  /*702a0*/  HMMA.16816.F32.BF16 R12, R20, R6, R16 ;  /* 0x00000006140c723c */ /* 0x001fe20000041810 */
[----:B---3--:R-:W0:Y:S04]  /*702b0*/  LDSM.16.M88.4 R16, [R28+0x30080] ;  /* 0x030080001c10783b */ /* 0x008e280000000200 */
[----:B0-----:R-:W-:Y:S11]  /*702c0*/  STL.64 [R1+0x3920], R18 ;  /* 0x0039201201007387 */ /* 0x001ff60000100a00 */
[----:B------:R-:W-:Y:S07]  /*702d0*/  @!UPT UIADD3 URZ, URZ, URZ, URZ ;  /* 0x0000003f3f3ff290 */ /* 0x000fee000fffe03f */
[----:B------:R-:W-:Y:S02]  /*702e0*/  STL.64 [R1+0x170], R12 ;  /* 0x0001700c01007387 */ /* 0x000fe40000100a00 */
[----:B------:R-:W-:Y:S02]  /*702f0*/  STL.64 [R1+0x178], R14 ;  /* 0x0001780e01007387 */ /* 0x000fe40000100a00 */
[----:B------:R-:W-:Y:S02]  /*70300*/  STL.64 [R1+0x3918], R16 ;  /* 0x0039181001007387 */ /* 0x000fe40000100a00 */
[----:B----4-:R-:W0:Y:S04]  /*70310*/  LDSM.16.M88.4 R16, [R9+0x80] ;  /* 0x000080000910783b */ /* 0x010e280000000200 */
[----:B------:R-:W1:Y:S04]  /*70320*/  LDSM.16.M88.4 R12, [R9+0x2080] ;  /* 0x00208000090c783b */ /* 0x000e680000000200 */
[----:B0-----:R-:W-:Y:S01]  /*70330*/  STL.64 [R1+0xc0], R16 ;  /* 0x0000c01001007387 */ /* 0x001fe20000100a00 */
[----:B------:R-:W-:Y:S02]  /*70340*/  STL.64 [R1+0xc8], R18 ;  /* 0x0000c81201007387 */ /* 0x000fe40000100a00 */
[----:B------:R-:W0:Y:S04]  /*70350*/  LDSM.16.M88.4 R16, [R9+0x4080] ;  /* 0x004080000910783b */ /* 0x000e280000000200 */
[----:B-1----:R-:W-:Y:S01]  /*70360*/  STL.64 [R1+0xb0], R12 ;  /* 0x0000b00c01007387 */ /* 0x002fe20000100a00 */
[----:B------:R-:W-:Y:S02]  /*70370*/  STL.64 [R1+0xb8], R14 ;  /* 0x0000b80e01007387 */ /* 0x000fe40000100a00 */
[----:B------:R-:W1:Y:S02]  /*70380*/  LDSM.16.M88.4 R12, [R9+0x6080] ;  /* 0x00608000090c783b */ /* 0x000e640000000200 */
[----:B0-----:R-:W-:Y:S02]  /*70390*/  STL.64 [R1+0xa0], R16 ;  /* 0x0000a01001007387 */ /* 0x001fe40000100a00 */
[----:B------:R-:W-:Y:S02]  /*703a0*/  STL.64 [R1+0xa8], R18 ;  /* 0x0000a81201007387 */ /* 0x000fe40000100a00 */
[----:B-1----:R-:W-:Y:S02]  /*703b0*/  STL.64 [R1+0x90], R12 ;  /* 0x0000900c01007387 */ /* 0x002fe40000100a00 */
[----:B------:R-:W0:Y:S04]  /*703c0*/  LDSM.16.M88.4 R16, [R9+0x8080] ;  /* 0x008080000910783b */ /* 0x000e280000000200 */
[----:B------:R-:W-:Y:S01]  /*703d0*/  IMAD.MOV.U32 R2, RZ, RZ, R12 ;  /* 0x000000ffff027224 */ /* 0x000fe200078e000c */
[----:B------:R-:W-:Y:S01]  /*703e0*/  STL.64 [R1+0x98], R14 ;  /* 0x0000980e01007387 */ /* 0x000fe20000100a00 */
[----:B------:R-:W-:-:S02]  /*703f0*/  MOV R0, R13 ;  /* 0x0000000d00007202 */ /* 0x000fc40000000f00 */
[----:B------:R-:W1:Y:S01]  /*70400*/  LDSM.16.M88.4 R12, [R9+0xa080] ;  /* 0x00a08000090c783b */ /* 0x000e620000000200 */
[----:B0-----:R0:W-:Y:S03]  /*70410*/  STL.64 [R1+0x80], R16 ;  /* 0x0000801001007387 */ /* 0x0011e60000100a00 */
[----:B------:R-:W-:Y:S01]  /*70420*/  STL.64 [R1+0x88], R18 ;  /* 0x0000881201007387 */ /* 0x000fe20000100a00 */
[----:B-1----:R-:W-:Y:S01]  /*70430*/  STL.64 [R1+0x70], R12 ;  /* 0x0000700c01007387 */ /* 0x002fe20000100a00 */
[----:B------:R1:W-:Y:S01]  /*70440*/  STL.64 [R1+0x78], R14 ;  /* 0x0000780e01007387 */ /* 0x0003e20000100a00 */
[----:B0-----:R-:W-:Y:S01]  /*70450*/  MOV R17, R12 ;  /* 0x0000000c00117202 */ /* 0x001fe20000000f00 */
[----:B------:R-:W-:Y:S01]  /*70460*/  IMAD.MOV.U32 R16, RZ, RZ, R13 ;  /* 0x000000ffff107224 */ /* 0x000fe200078e000d */
[----:B-1----:R-:W2:Y:S01]  /*70470*/  LDL.LU.64 R14, [R1+0x3a08] ;  /* 0x003a0800010e7983 */ /* 0x002ea20000300a00 */
[----:B------:R-:W2:Y:S02]  /*70480*/  LDL.LU.64 R12, [R1+0x3a00] ;  /* 0x003a0000010c7983 */ /* 0x000ea40000300a00 */
[----:B--2---:R-:W-:Y:S01]  /*70490*/  HMMA.16816.F32.BF16 R24, R20, R26, R12 ;  /* 0x0000001a1418723c */ /* 0x004fe2000004180c */
[----:B------:R-:W2:Y:S01]  /*704a0*/  LDL.LU.64 R14, [R1+0x39f8] ;  /* 0x0039f800010e7983 */ /* 0x000ea20000300a00 */
[----:B------:R-:W3:Y:S11]  /*704b0*/  LDL.LU.64 R12, [R1+0x39f0] ;  /* 0x0039f000010c7983 */ /* 0x000ef60000300a00 */
[----:B------:R-:W-:Y:S10]  /*704c0*/  @!UPT UIADD3 URZ, URZ, URZ, URZ ;  /* 0x0000003f3f3ff290 */ /* 0x000ff4000fffe03f */
        /* <DEDUP_REMOVED lines=21> */
[----:B0-----:R-:W-:Y:S02]  /*70620*/  STL.64 [R1], R24 ;  /* 0x0000001801007387 */ /* 0x001fe40000100a00 */
[----:B------:R-:W-:Y:S02]  /*70630*/  STL.64 [R1+0x8], R26 ;  /* 0x0000081a01007387 */ /* 0x000fe40000100a00 */
[----:B------:R-:W0:Y:S04]  /*70640*/  LDSM.16.M88.4 R24, [R9+0x1a080] ;  /* 0x01a080000918783b */ /* 0x000e280000000200 */
[----:B------:R-:W-:Y:S01]  /*70650*/  IMAD.MOV.U32 R18, RZ, RZ, R3 ;  /* 0x000000ffff127224 */ /* 0x000fe200078e0003 */
[----:B------:R-:W-:Y:S01]  /*70660*/  MOV R19, R8 ;  /* 0x0000000800137202 */ /* 0x000fe20000000f00 */
[----:B0-----:R3:W-:Y:S01]  /*70670*/  STL.64 [R1+0x3818], R26 ;  /* 0x0038181a01007387 */ /* 0x0017e20000100a00 */
[----:B------:R0:W-:Y:S01]  /*70680*/  STL.64 [R1+0x3810], R24 ;  /* 0x0038101801007387 */ /* 0x0001e20000100a00 */
[----:B---3--:R-:W-:-:S02]  /*70690*/  MOV R26, R12 ;  /* 0x0000000c001a7202 */ /* 0x008fc40000000f00 */
[----:B--2---:R-:W-:Y:S01]  /*706a0*/  MOV R27, R15 ;  /* 0x0000000f001b7202 */ /* 0x004fe20000000f00 */
[----:B------:R-:W2:Y:S01]  /*706b0*/  LDL.LU R12, [R1+0x39e8] ;  /* 0x0039e800010c7983 */ /* 0x000ea20000300800 */
[----:B------:R-:W3:Y:S03]  /*706c0*/  LDL.LU R15, [R1+0x39e4] ;  /* 0x0039e400010f7983 */ /* 0x000ee60000300800 */
[----:B------:R1:W-:Y:S01]  /*706d0*/  STL.64 [R1+0x3928], R26 ;  /* 0x0039281a01007387 */ /* 0x0003e20000100a00 */
[----:B------:R-:W4:Y:S02]  /*706e0*/  LDL.LU R3, [R1+0x39e0] ;  /* 0x0039e00001037983 */ /* 0x000f240000300800 */
[----:B------:R-:W2:Y:S02]  /*706f0*/  LDL.LU R8, [R1+0x39dc] ;  /* 0x0039dc0001087983 */ /* 0x000ea40000300800 */
[----:B------:R1:W-:Y:S01]  /*70700*/  STL.64 [R1+0x3930], R18 ;  /* 0x0039301201007387 */ /* 0x0003e20000100a00 */
[----:B0-----:R-:W2:Y:S01]  /*70710*/  LDL.LU R24, [R1+0x580] ;  /* 0x0005800001187983 */ /* 0x001ea20000300800 */
[----:B------:R-:W2:Y:S03]  /*70720*/  LDL.LU R25, [R1+0x584] ;  /* 0x0005840001197983 */ /* 0x000ea60000300800 */
[----:B-1----:R-:W2:Y:S01]  /*70730*/  LDL.LU R26, [R1+0x588] ;  /* 0x00058800011a7983 */ /* 0x002ea20000300800 */
[----:B------:R-:W2:Y:S01]  /*70740*/  LDL.LU R27, [R1+0x58c] ;  /* 0x00058c00011b7983 */ /* 0x000ea20000300800 */
[----:B------:R-:W-:Y:S01]  /*70750*/  MOV R18, R13 ;  /* 0x0000000d00127202 */ /* 0x000fe20000000f00 */
[----:B------:R-:W-:Y:S01]  /*70760*/  IMAD.MOV.U32 R19, RZ, RZ, R14 ;  /* 0x000000ffff137224 */ /* 0x000fe200078e000e */
[----:B--2---:R-:W-:Y:S01]  /*70770*/  STL.64 [R1+0x3940], R26 ;  /* 0x0039401a01007387 */ /* 0x004fe20000100a00 */
[----:B------:R-:W-:Y:S02]  /*70780*/  STL.64 [R1+0x3938], R24 ;  /* 0x0039381801007387 */ /* 0x000fe40000100a00 */
[----:B------:R-:W2:Y:S02]  /*70790*/  LDL.LU R13, [R1+0x39d8] ;  /* 0x0039d800010d7983 */ /* 0x000ea40000300800 */
[----:B------:R-:W2:Y:S01]  /*707a0*/  LDL.LU R14, [R1+0x39d4] ;  /* 0x0039d400010e7983 */ /* 0x000ea20000300800 */
[----:B------:R3:W-:Y:S02]  /*707b0*/  STL.64 [R1+0x3948], R18 ;  /* 0x0039481201007387 */ /* 0x0007e40000100a00 */
[----:B---3--:R-:W-:-:S02]  /*707c0*/  MOV R18, R15 ;  /* 0x0000000f00127202 */ /* 0x008fc40000000f00 */
[----:B------:R-:W-:Y:S01]  /*707d0*/  MOV R19, R12 ;  /* 0x0000000c00137202 */ /* 0x000fe20000000f00 */
[----:B------:R-:W3:Y:S01]  /*707e0*/  LDL.LU R15, [R1+0x39d0] ;  /* 0x0039d000010f7983 */ /* 0x000ee20000300800 */
[----:B------:R-:W2:Y:S03]  /*707f0*/  LDL.LU R12, [R1+0x39cc] ;  /* 0x0039cc00010c7983 */ /* 0x000ea60000300800 */
[----:B------:R-:W-:Y:S01]  /*70800*/  STL.64 [R1+0x3968], R18 ;  /* 0x0039681201007387 */ /* 0x000fe20000100a00 */
[----:B------:R0:W-:Y:S03]  /*70810*/  STL.64 [R1+0x3960], R16 ;  /* 0x0039601001007387 */ /* 0x0001e60000100a00 */
[----:B0-----:R-:W2:Y:S01]  /*70820*/  LDL.LU R16, [R1+0x5b0] ;  /* 0x0005b00001107983 */ /* 0x001ea20000300800 */
[----:B------:R-:W2:Y:S02]  /*70830*/  LDL.LU R17, [R1+0x5b4] ;  /* 0x0005b40001117983 */ /* 0x000ea40000300800 */
[----:B------:R-:W2:Y:S02]  /*70840*/  LDL.LU R18, [R1+0x5b8] ;  /* 0x0005b80001127983 */ /* 0x000ea40000300800 */
[----:B------:R-:W2:Y:S02]  /*70850*/  LDL.LU R19, [R1+0x5bc] ;  /* 0x0005bc0001137983 */ /* 0x000ea40000300800 */
[----:B--2---:R0:W-:Y:S01]  /*70860*/  STL.64 [R1+0x3978], R18 ;  /* 0x0039781201007387 */ /* 0x0041e20000100a00 */
[----:B------:R-:W-:Y:S02]  /*70870*/  STL.64 [R1+0x3970], R16 ;  /* 0x0039701001007387 */ /* 0x000fe40000100a00 */
[----:B0-----:R-:W-:Y:S01]  /*70880*/  IMAD.MOV.U32 R18, RZ, RZ, R13 ;  /* 0x000000ffff127224 */ /* 0x001fe200078e000d */
[----:B------:R-:W-:Y:S01]  /*70890*/  MOV R19, R8 ;  /* 0x0000000800137202 */ /* 0x000fe20000000f00 */
[----:B------:R-:W2:Y:S01]  /*708a0*/  LDL.LU R13, [R1+0x39c8] ;  /* 0x0039c800010d7983 */ /* 0x000ea20000300800 */
[----:B------:R-:W2:Y:S03]  /*708b0*/  LDL.LU R8, [R1+0x39c4] ;  /* 0x0039c40001087983 */ /* 0x000ea60000300800 */
[----:B------:R3:W-:Y:S01]  /*708c0*/  STL.64 [R1+0x3990], R18 ;  /* 0x0039901201007387 */ /* 0x0007e20000100a00 */
[----:B------:R-:W2:Y:S02]  /*708d0*/  LDL.LU R24, [R1+0x590] ;  /* 0x0005900001187983 */ /* 0x000ea40000300800 */
[----:B------:R-:W2:Y:S02]  /*708e0*/  LDL.LU R25, [R1+0x594] ;  /* 0x0005940001197983 */ /* 0x000ea40000300800 */
[----:B------:R-:W2:Y:S01]  /*708f0*/  LDL.LU R26, [R1+0x598] ;  /* 0x00059800011a7983 */ /* 0x000ea20000300800 */
[----:B------:R-:W2:Y:S01]  /*70900*/  LDL.LU R27, [R1+0x59c] ;  /* 0x00059c00011b7983 */ /* 0x000ea20000300800 */
[----:B---3--:R-:W-:Y:S01]  /*70910*/  MOV R18, R15 ;  /* 0x0000000f00127202 */ /* 0x008fe20000000f00 */
[----:B------:R-:W-:-:S05]  /*70920*/  IMAD.MOV.U32 R19, RZ, RZ, R14 ;  /* 0x000000ffff137224 */ /* 0x000fca00078e000e */
[----:B------:R-:W-:Y:S04]  /*70930*/  STL.64 [R1+0x39a8], R18 ;  /* 0x0039a81201007387 */ /* 0x000fe80000100a00 */
[----:B--2---:R-:W-:Y:S01]  /*70940*/  STL.64 [R1+0x3958], R26 ;  /* 0x0039581a01007387 */ /* 0x004fe20000100a00 */
[----:B------:R0:W-:Y:S03]  /*70950*/  STL.64 [R1+0x3950], R24 ;  /* 0x0039501801007387 */ /* 0x0001e60000100a00 */
        /* <DEDUP_REMOVED lines=16> */
[----:B------:R-:W-:-:S02]  /*70a60*/  MOV R18, R13 ;  /* 0x0000000d00127202 */ /* 0x000fc40000000f00 */
[----:B------:R-:W-:Y:S02]  /*70a70*/  MOV R19, R12 ;  /* 0x0000000c00137202 */ /* 0x000fe40000000f00 */
[----:B------:R-:W0:Y:S04]  /*70a80*/  LDSM.16.M88.4 R12, [R9+0x1c080] ;  /* 0x01c08000090c783b */ /* 0x000e280000000200 */
[----:B---3--:R-:W-:Y:S01]  /*70a90*/  STL.64 [R1+0x39b8], R26 ;  /* 0x0039b81a01007387 */ /* 0x008fe20000100a00 */
[----:B--2---:R1:W-:Y:S03]  /*70aa0*/  STL.64 [R1+0x39b0], R24 ;  /* 0x0039b01801007387 */ /* 0x0043e60000100a00 */
[----:B-1----:R-:W2:Y:S01]  /*70ab0*/  LDL.LU R24, [R1+0x5e0] ;  /* 0x0005e00001187983 */ /* 0x002ea20000300800 */
[----:B------:R-:W2:Y:S02]  /*70ac0*/  LDL.LU R25, [R1+0x5e4] ;  /* 0x0005e40001197983 */ /* 0x000ea40000300800 */
[----:B------:R-:W2:Y:S02]  /*70ad0*/  LDL.LU R26, [R1+0x5e8] ;  /* 0x0005e800011a7983 */ /* 0x000ea40000300800 */
[----:B------:R-:W2:Y:S01]  /*70ae0*/  LDL.LU R27, [R1+0x5ec] ;  /* 0x0005ec00011b7983 */ /* 0x000ea20000300800 */
[----:B0-----:R-:W-:Y:S01]  /*70af0*/  STL [R1+0x37fc], R13 ;  /* 0x0037fc0d01007387 */ /* 0x001fe20000100800 */
[----:B------:R-:W-:Y:S02]  /*70b00*/  STL [R1+0x3464], R14 ;  /* 0x0034640e01007387 */ /* 0x000fe40000100800 */
[----:B------:R0:W-:Y:S02]  /*70b10*/  STL [R1+0x3460], R15 ;  /* 0x0034600f01007387 */ /* 0x0001e40000100800 */
[----:B0-----:R-:W-:-:S02]  /*70b20*/  IMAD.MOV.U32 R15, RZ, RZ, R8 ;  /* 0x000000ffff0f7224 */ /* 0x001fc400078e0008 */
[----:B------:R-:W0:Y:S04]  /*70b30*/  LDSM.16.M88.4 R8, [R9+0x1e080] ;  /* 0x01e080000908783b */ /* 0x000e280000000200 */
[----:B------:R1:W-:Y:S04]  /*70b40*/  STL [R1+0x3900], R12 ;  /* 0x0039000c01007387 */ /* 0x0003e80000100800 */
[----:B-1----:R-:W3:Y:S01]  /*70b50*/  LDL.LU R12, [R1+0x4b0] ;  /* 0x0004b000010c7983 */ /* 0x002ee20000300800 */
[----:B------:R-:W3:Y:S02]  /*70b60*/  LDL.LU R13, [R1+0x4b4] ;  /* 0x0004b400010d7983 */ /* 0x000ee40000300800 */
[----:B------:R-:W3:Y:S01]  /*70b70*/  LDL.LU R14, [R1+0x4b8] ;  /* 0x0004b800010e7983 */ /* 0x000ee20000300800 */
[----:B0-----:R0:W-:Y:S01]  /*70b80*/  STL [R1+0x346c], R10 ;  /* 0x00346c0a01007387 */ /* 0x0011e20000100800 */
[----:B------:R1:W-:Y:S01]  /*70b90*/  STL [R1+0x3468], R11 ;  /* 0x0034680b01007387 */ /* 0x0003e20000100800 */
[----:B0-----:R-:W-:-:S02]  /*70ba0*/  MOV R10, R5 ;  /* 0x00000005000a7202 */ /* 0x001fc40000000f00 */
[----:B-1----:R-:W-:Y:S02]  /*70bb0*/  MOV R11, R4 ;  /* 0x00000004000b7202 */ /* 0x002fe40000000f00 */
[----:B------:R-:W0:Y:S04]  /*70bc0*/  LDSM.16.M88.4 R4, [R28+0x31080] ;  /* 0x031080001c04783b */ /* 0x000e280000000200 */
[----:B------:R-:W-:Y:S04]  /*70bd0*/  STL.64 [R1+0x3908], R8 ;  /* 0x0039080801007387 */ /* 0x000fe80000100a00 */
[----:B0-----:R0:W-:Y:S01]  /*70be0*/  STL.64 [R1+0x37e0], R6 ;  /* 0x0037e00601007387 */ /* 0x0011e20000100a00 */
[----:B------:R-:W-:Y:S03]  /*70bf0*/  STL.64 [R1+0x37d8], R4 ;  /* 0x0037d80401007387 */ /* 0x000fe60000100a00 */
[----:B0-----:R-:W3:Y:S01]  /*70c00*/  LDL.LU R6, [R1+0x128] ;  /* 0x0001280001067983 */ /* 0x001ee20000300800 */
[----:B----4-:R-:W-:-:S02]  /*70c10*/  IMAD.MOV.U32 R7, RZ, RZ, R3 ;  /* 0x000000ffff077224 */ /* 0x010fc400078e0003 */
[----:B------:R-:W4:Y:S01]  /*70c20*/  LDL.LU R3, [R1+0x39c0] ;  /* 0x0039c00001037983 */ /* 0x000f220000300800 */
        /* <DEDUP_REMOVED lines=20> */
[----:B0-----:R-:W3:Y:S01]  /*70d70*/  LDL.LU.64 R18, [R1+0x3978] ;  /* 0x0039780001127983 */ /* 0x001ee20000300a00 */
[----:B------:R-:W3:Y:S02]  /*70d80*/  LDL.LU.64 R16, [R1+0x3970] ;  /* 0x0039700001107983 */ /* 0x000ee40000300a00 */
[C---:B---3--:R-:W-:Y:S01]  /*70d90*/  HMMA.16816.F32.BF16 R4, R20.reuse, R6, R16 ;  /* 0x000000061404723c */ /* 0x048fe20000041810 */
[----:B------:R-:W2:Y:S01]  /*70da0*/  LDL.LU.64 R18, [R1+0x3968] ;  /* 0x0039680001127983 */ /* 0x000ea20000300a00 */
[----:B------:R-:W3:Y:S11]  /*70db0*/  LDL.LU.64 R16, [R1+0x3960] ;  /* 0x0039600001107983 */ /* 0x000ef60000300a00 */
[----:B------:R-:W-:Y:S10]  /*70dc0*/  @!UPT UIADD3 URZ, URZ, URZ, URZ ;  /* 0x0000003f3f3ff290 */ /* 0x000ff4000fffe03f */
[----:B------:R3:W-:Y:S01]  /*70dd0*/  STL.64 [R1+0x120], R4 ;  /* 0x0001200401007387 */ /* 0x0007e20000100a00 */
[----:B------:R-:W-:Y:S01]  /*70de0*/  STL.64 [R1+0x128], R6 ;  /* 0x0001280601007387 */ /* 0x000fe20000100a00 */
[----:B---3--:R-:W-:Y:S02]  /*70df0*/  MOV R4, R17 ;  /* 0x0000001100047202 */ /* 0x008fe40000000f00 */
[----:B------:R-:W-:Y:S02]  /*70e00*/  MOV R5, R16 ;  /* 0x0000001000057202 */ /* 0x000fe40000000f00 */
[C---:B--2---:R-:W-:Y:S03]  /*70e10*/  HMMA.16816.F32.BF16 R16, R20.reuse, R18, R24 ;  /* 0x000000121410723c */ /* 0x044fe60000041818 */
[----:B------:R0:W-:Y:S04]  /*70e20*/  STL.64 [R1+0x38a8], R4 ;  /* 0x0038a80401007387 */ /* 0x0001e80000100a00 */
[----:B0-----:R-:W2:Y:S01]  /*70e30*/  LDL.LU R4, [R1+0x570] ;  /* 0x0005700001047983 */ /* 0x001ea20000300800 */
[----:B------:R-:W2:Y:S02]  /*70e40*/  LDL.LU R5, [R1+0x574] ;  /* 0x0005740001057983 */ /* 0x000ea40000300800 */
[----:B------:R-:W2:Y:S02]  /*70e50*/  LDL.LU R6, [R1+0x578] ;  /* 0x0005780001067983 */ /* 0x000ea40000300800 */
[----:B------:R-:W2:Y:S01]  /*70e60*/  LDL.LU R7, [R1+0x57c] ;  /* 0x00057c0001077983 */ /* 0x000ea20000300800 */
[----:B------:R-:W3:Y:S01]  /*70e70*/  LDL.LU.64 R26, [R1+0x3958] ;  /* 0x00395800011a7983 */ /* 0x000ee20000300a00 */
[----:B------:R-:W3:Y:S09]  /*70e80*/  LDL.LU.64 R24, [R1+0x3950] ;  /* 0x0039500001187983 */ /* 0x000ef20000300a00 */
        /* <DEDUP_REMOVED lines=10> */
[C---:B--2---:R-:W-:Y:S08]  /*70f30*/  HMMA.16816.F32.BF16 R4, R20.reuse, R10, R4 ;  /* 0x0000000a1404723c */ /* 0x044ff00000041804 */
[C---:B---3--:R-:W-:Y:S01]  /*70f40*/  HMMA.16816.F32.BF16 R16, R20.reuse, R18, R24 ;  /* 0x000000121410723c */ /* 0x048fe20000041818 */
[----:B------:R-:W2:Y:S11]  /*70f50*/  LDL.LU.64 R26, [R1+0x3928] ;  /* 0x00392800011a7983 */ /* 0x000eb60000300a00 */
[----:B------:R-:W-:Y:S11]  /*70f60*/  @!UPT UIADD3 URZ, URZ, URZ, URZ ;  /* 0x0000003f3f3ff290 */ /* 0x000ff6000fffe03f */
[----:B------:R-:W-:Y:S01]  /*70f70*/  STL.64 [R1+0xf0], R16 ;  /* 0x0000f01001007387 */ /* 0x000fe20000100a00 */
[----:B------:R0:W-:Y:S03]  /*70f80*/  STL.64 [R1+0xf8], R18 ;  /* 0x0000f81201007387 */ /* 0x0001e60000100a00 */
[----:B0-----:R-:W3:Y:S01]  /*70f90*/  LDL.LU.64 R18, [R1+0x3920] ;  /* 0x0039200001127983 */ /* 0x001ee20000300a00 */
[----:B------:R-:W3:Y:S02]  /*70fa0*/  LDL.LU.64 R16, [R1+0x3918] ;  /* 0x0039180001107983 */ /* 0x000ee40000300a00 */
[----:B------:R0:W-:Y:S02]  /*70fb0*/  STL.64 [R1+0xe0], R4 ;  /* 0x0000e00401007387 */ /* 0x0001e40000100a00 */
[----:B------:R1:W-:Y:S01]  /*70fc0*/  STL.64 [R1+0xe8], R6 ;  /* 0x0000e80601007387 */ /* 0x0003e20000100a00 */
[----:B0-----:R-:W3:Y:S01]  /*70fd0*/  LDL.LU R4, [R1+0x450] ;  /* 0x0004500001047983 */ /* 0x001ee20000300800 */
[----:B--2---:R-:W-:Y:S11]  /*70fe0*/  HMMA.16816.F32.BF16 R8, R20, R26, R12 ;  /* 0x0000001a1408723c */ /* 0x004ff6000004180c */
[----:B------:R-:W-:Y:S11]  /*70ff0*/  @!UPT UIADD3 URZ, URZ, URZ, URZ ;  /* 0x0000003f3f3ff290 */ /* 0x000ff6000fffe03f */
[----:B------:R-:W-:Y:S01]  /*71000*/  @!UPT UIADD3 URZ, URZ, URZ, URZ ;  /* 0x0000003f3f3ff290 */ /* 0x000fe2000fffe03f */
[----:B------:R0:W-:Y:S01]  /*71010*/  STL.64 [R1+0xd0], R8 ;  /* 0x0000d00801007387 */ /* 0x0001e20000100a00 */
[----:B------:R-:W-:Y:S02]  /*71020*/  STL.64 [R1+0xd8], R10 ;  /* 0x0000d80a01007387 */ /* 0x000fe40000100a00 */
[----:B------:R-:W3:Y:S02]  /*71030*/  LDL.LU R5, [R1+0x454] ;  /* 0x0004540001057983 */ /* 0x000ee40000300800 */
[----:B-1----:R-:W2:Y:S01]  /*71040*/  LDL.LU R6, [R1+0x458] ;  /* 0x0004580001067983 */ /* 0x002ea20000300800 */
[----:B------:R-:W2:Y:S01]  /*71050*/  LDL.LU R7, [R1+0x45c] ;  /* 0x00045c0001077983 */ /* 0x000ea20000300800 */
[----:B------:R-:W3:Y:S02]  /*71060*/  LDL.LU R24, [R1+0x490] ;  /* 0x0004900001187983 */ /* 0x000ee40000300800 */
[----:B------:R-:W4:Y:S02]  /*71070*/  LDL.LU R25, [R1+0x494] ;  /* 0x0004940001197983 */ /* 0x000f240000300800 */
[----:B------:R-:W4:Y:S01]  /*71080*/  LDL.LU R26, [R1+0x498] ;  /* 0x00049800011a7983 */ /* 0x000f220000300800 */
[----:B------:R-:W4:Y:S04]  /*71090*/  LDL.LU R27, [R1+0x49c] ;  /* 0x00049c00011b7983 */ /* 0x000f280000300800 */
[----:B0-----:R-:W4:Y:S04]  /*710a0*/  LDL.64 R8, [R1+0xc0] ;  /* 0x0000c00001087983 */ /* 0x001f280000100a00 */
[----:B--2---:R-:W-:Y:S01]  /*710b0*/  STL.64 [R1+0x38b8], R6 ;  /* 0x0038b80601007387 */ /* 0x004fe20000100a00 */
[----:B---3--:R0:W-:Y:S02]  /*710c0*/  STL.64 [R1+0x38b0], R4 ;  /* 0x0038b00401007387 */ /* 0x0081e40000100a00 */
[----:B0-----:R-:W-:Y:S01]  /*710d0*/  IMAD.MOV.U32 R4, RZ, RZ, R2 ;  /* 0x000000ffff047224 */ /* 0x001fe200078e0002 */
[----:B------:R-:W-:-:S05]  /*710e0*/  MOV R5, R0 ;  /* 0x0000000000057202 */ /* 0x000fca0000000f00 */
[----:B------:R0:W-:Y:S04]  /*710f0*/  STL.64 [R1+0x38d0], R4 ;  /* 0x0038d00401007387 */ /* 0x0001e80000100a00 */
[----:B0-----:R-:W2:Y:S04]  /*71100*/  LDL.64 R4, [R1+0xa0] ;  /* 0x0000a00001047983 */ /* 0x001ea80000100a00 */
[----:B--2---:R0:W-:Y:S04]  /*71110*/  STL.64 [R1+0x38e8], R4 ;  /* 0x0038e80401007387 */ /* 0x0041e80000100a00 */
[----:B0-----:R-:W2:Y:S01]  /*71120*/  LDL.LU R4, [R1+0x480] ;  /* 0x0004800001047983 */ /* 0x001ea20000300800 */
[----:B------:R-:W2:Y:S02]  /*71130*/  LDL.LU R5, [R1+0x484] ;  /* 0x0004840001057983 */ /* 0x000ea40000300800 */
[----:B------:R-:W2:Y:S02]  /*71140*/  LDL.LU R6, [R1+0x488] ;  /* 0x0004880001067983 */ /* 0x000ea40000300800 */
[----:B------:R-:W2:Y:S01]  /*71150*/  LDL.LU R7, [R1+0x48c] ;  /* 0x00048c0001077983 */ /* 0x000ea20000300800 */
[----:B------:R-:W3:Y:S01]  /*71160*/  LDL.LU R20, [R1+0x440] ;  /* 0x0004400001147983 */ /* 0x000ee20000300800 */
[----:B------:R-:W3:Y:S02]  /*71170*/  LDL.LU R21, [R1+0x444] ;  /* 0x0004440001157983 */ /* 0x000ee40000300800 */
[----:B------:R-:W2:Y:S01]  /*71180*/  LDL.LU R22, [R1+0x448] ;  /* 0x0004480001167983 */ /* 0x000ea20000300800 */
[----:B----4-:R-:W-:-:S02]  /*71190*/  MOV R23, R3 ;  /* 0x0000000300177202 */ /* 0x010fc40000000f00 */
[----:B------:R-:W4:Y:S04]  /*711a0*/  LDL.LU R3, [R1+0x3910] ;  /* 0x0039100001037983 */ /* 0x000f280000300800 */
        /* <DEDUP_REMOVED lines=11> */
[----:B----4-:R-:W-:Y:S01]  /*71260*/  IMAD.MOV.U32 R23, RZ, RZ, R3 ;  /* 0x000000ffff177224 */ /* 0x010fe200078e0003 */
[C---:B------:R-:W-:Y:S04]  /*71270*/  HMMA.16816.F32.BF16 R12, R16.reuse, R8, R24 ;  /* 0x00000008100c723c */ /* 0x040fe80000041818 */
[----:B---3--:R-:W-:Y:S01]  /*71280*/  STL.64 [R1+0x38f8], R22 ;  /* 0x0038f81601007387 */ /* 0x008fe20000100a00 */
[----:B--2---:R0:W-:Y:S03]  /*71290*/  STL.64 [R1+0x38f0], R20 ;  /* 0x0038f01401007387 */ /* 0x0041e60000100a00 */
[----:B0-----:R-:W2:Y:S11]  /*712a0*/  LDL.64 R20, [R1+0xb0] ;  /* 0x0000b00001147983 */ /* 0x001eb60000100a00 */
[----:B------:R-:W-:Y:S05]  /*712b0*/  @!UPT UIADD3 URZ, URZ, URZ, URZ ;  /* 0x0000003f3f3ff290 */ /* 0x000fea000fffe03f */
[----:B------:R-:W-:Y:S01]  /*712c0*/  MOV R11, R14 ;  /* 0x0000000e000b7202 */ /* 0x000fe20000000f00 */
[----:B------:R-:W-:Y:S01]  /*712d0*/  MOV R14, R15 ;  /* 0x0000000f000e7202 */ /* 0x000fe20000000f00 */
[----:B------:R-:W-:Y:S02]  /*712e0*/  MOV R27, R8 ;  /* 0x00000008001b7202 */ /* 0x000fe40000000f00 */
[----:B------:R-:W-:Y:S01]  /*712f0*/  MOV R26, R9 ;  /* 0x00000009001a7202 */ /* 0x000fe20000000f00 */
[----:B------:R-:W-:Y:S01]  /*71300*/  IMAD.MOV.U32 R10, RZ, RZ, R13 ;  /* 0x000000ffff0a7224 */ /* 0x000fe200078e000d */
[----:B------:R-:W3:Y:S01]  /*71310*/  LDL.LU.64 R8, [R1+0x3908] ;  /* 0x0039080001087983 */ /* 0x000ee20000300a00 */
[----:B------:R0:W-:Y:S03]  /*71320*/  STL [R1+0x350], R12 ;  /* 0x0003500c01007387 */ /* 0x0001e60000100800 */
[----:B0-----:R-:W4:Y:S01]  /*71330*/  LDL.LU R12, [R1+0x3900] ;  /* 0x00390000010c7983 */ /* 0x001f220000300800 */
[----:B------:R-:W-:Y:S02]  /*71340*/  STL [R1+0x3478], R14 ;  /* 0x0034780e01007387 */ /* 0x000fe40000100800 */
[----:B------:R-:W-:Y:S02]  /*71350*/  STL [R1+0x3474], R10 ;  /* 0x0034740a01007387 */ /* 0x000fe40000100800 */
[----:B------:R-:W-:Y:S01]  /*71360*/  STL [R1+0x3470], R11 ;  /* 0x0034700b01007387 */ /* 0x000fe20000100800 */
[----:B------:R-:W3:Y:S01]  /*71370*/  LDL.LU.64 R22, [R1+0x38f8] ;  /* 0x0038f80001167983 */ /* 0x000ee20000300a00 */
[----:B--2---:R-:W-:Y:S01]  /*71380*/  HMMA.16816.F32.BF16 R4, R16, R20, R4 ;  /* 0x000000141004723c */ /* 0x004fe20000041804 */
[----:B------:R-:W-:Y:S01]  /*71390*/  IMAD.MOV.U32 R0, RZ, RZ, R20 ;  /* 0x000000ffff007224 */ /* 0x000fe200078e0014 */
[----:B------:R-:W-:-:S02]  /*713a0*/  MOV R29, R21 ;  /* 0x00000015001d7202 */ /* 0x000fc40000000f00 */
[----:B------:R-:W3:Y:S11]  /*713b0*/  LDL.LU.64 R20, [R1+0x38f0] ;  /* 0x0038f00001147983 */ /* 0x000ef60000300a00 */
[----:B------:R-:W-:Y:S08]  /*713c0*/  @!UPT UIADD3 URZ, URZ, URZ, URZ ;  /* 0x0000003f3f3ff290 */ /* 0x000ff0000fffe03f */
[----:B------:R0:W-:Y:S01]  /*713d0*/  STL.64 [R1+0x340], R4 ;  /* 0x0003400401007387 */ /* 0x0001e20000100a00 */
[----:B------:R-:W-:Y:S03]  /*713e0*/  STL [R1+0x348], R6 ;  /* 0x0003480601007387 */ /* 0x000fe60000100800 */
[----:B0-----:R-:W3:Y:S01]  /*713f0*/  LDL.LU.64 R4, [R1+0x38e8] ;  /* 0x0038e80001047983 */ /* 0x001ee20000300a00 */
[----:B------:R-:W-:-:S05]  /*71400*/  MOV R3, R7 ;  /* 0x0000000700037202 */ /* 0x000fca0000000f00 */
[----:B------:R-:W-:Y:S01]  /*71410*/  STL [R1+0x3590], R3 ;  /* 0x0035900301007387 */ /* 0x000fe20000100800 */
[C---:B---3--:R-:W-:Y:S01]  /*71420*/  HMMA.16816.F32.BF16 R20, R16.reuse, R4, R20 ;  /* 0x000000041014723c */ /* 0x048fe20000041814 */
        /* <DEDUP_REMOVED lines=11> */
[----:B------:R-:W-:Y:S11]  /*714e0*/  @!UPT UIADD3 URZ, URZ, URZ, URZ ;  /* 0x0000003f3f3ff290 */ /* 0x000ff6000fffe03f */
[----:B------:R-:W-:Y:S01]  /*714f0*/  IMAD.MOV.U32 R10, RZ, RZ, R6 ;  /* 0x000000ffff0a7224 */ /* 0x000fe200078e0006 */
[----:B------:R-:W-:Y:S01]  /*71500*/  MOV R11, R7 ;  /* 0x00000007000b7202 */ /* 0x000fe20000000f00 */
[----:B------:R0:W-:Y:S01]  /*71510*/  STL [R1+0x320], R4 ;  /* 0x0003200401007387 */ /* 0x0001e20000100800 */
[----:B------:R-:W-:Y:S01]  /*71520*/  MOV R14, R5 ;  /* 0x00000005000e7202 */ /* 0x000fe20000000f00 */
[----:B------:R-:W3:Y:S02]  /*71530*/  LDL.LU.64 R6, [R1+0x38b8] ;  /* 0x0038b80001067983 */ /* 0x000ee40000300a00 */
[----:B0-----:R-:W3:Y:S01]  /*71540*/  LDL.LU.64 R4, [R1+0x38b0] ;  /* 0x0038b00001047983 */ /* 0x001ee20000300a00 */
[----:B------:R-:W-:Y:S02]  /*71550*/  STL [R1+0x35b4], R10 ;  /* 0x0035b40a01007387 */ /* 0x000fe40000100800 */
[----:B------:R-:W-:Y:S02]  /*71560*/  STL [R1+0x3858], R11 ;  /* 0x0038580b01007387 */ /* 0x000fe40000100800 */
[----:B------:R0:W-:Y:S02]  /*71570*/  STL.64 [R1+0x3850], R8 ;  /* 0x0038500801007387 */ /* 0x0001e40000100a00 */
[----:B0-----:R-:W3:Y:S04]  /*71580*/  LDL R8, [R1+0x80] ;  /* 0x0000800001087983 */ /* 0x001ee80000100800 */
[----:B------:R-:W3:Y:S02]  /*71590*/  LDL R9, [R1+0x84] ;  /* 0x0000840001097983 */ /* 0x000ee40000100800 */
[C---:B---3--:R-:W-:Y:S02]  /*715a0*/  HMMA.16816.F32.BF16 R8, R16.reuse, R8, R4 ;  /* 0x000000081008723c */ /* 0x048fe40000041804 */
[----:B------:R-:W2:Y:S06]  /*715b0*/  LDL.LU.64 R4, [R1+0x38a8] ;  /* 0x0038a80001047983 */ /* 0x000eac0000300a00 */
[C---:B--2---:R-:W-:Y:S01]  /*715c0*/  HMMA.16816.F32.BF16 R4, R16.reuse, R4, R20 ;  /* 0x000000041004723c */ /* 0x044fe20000041814 */
[----:B------:R-:W0:Y:S11]  /*715d0*/  LDSM.16.M88.4 R20, [R28+0x32080] ;  /* 0x032080001c14783b */ /* 0x000e360000000200 */
[----:B------:R-:W-:Y:S11]  /*715e0*/  @!UPT UIADD3 URZ, URZ, URZ, URZ ;  /* 0x0000003f3f3ff290 */ /* 0x000ff6000fffe03f */
[----:B------:R-:W-:Y:S01]  /*715f0*/  STL [R1+0x304], R5 ;  /* 0x0003040501007387 */ /* 0x000fe20000100800 */
[----:B------:R-:W-:Y:S01]  /*71600*/  MOV R15, R4 ;  /* 0x00000004000f7202 */ /* 0x000fe20000000f00 */
[----:B------:R-:W-:Y:S02]  /*71610*/  STL.64 [R1+0x310], R8 ;  /* 0x0003100801007387 */ /* 0x000fe40000100a00 */
[----:B------:R-:W-:Y:S01]  /*71620*/  STL.64 [R1+0x318], R10 ;  /* 0x0003180a01007387 */ /* 0x000fe20000100a00 */
[----:B------:R-:W-:Y:S01]  /*71630*/  STL.64 [R1+0x308], R6 ;  /* 0x0003080601007387 */ /* 0x000fe20000100a00 */
[----:B------:R-:W-:Y:S02]  /*71640*/  STL.64 [R1+0x3808], R14 ;  /* 0x0038080e01007387 */ /* 0x000fe40000100a00 */
[----:B----4-:R1:W-:Y:S02]  /*71650*/  STL.64 [R1+0x3800], R12 ;  /* 0x0038000c01007387 */ /* 0x0103e40000100a00 */
[----:B-1----:R-:W2:Y:S01]  /*71660*/  LDL.LU R12, [R1+0x3f0] ;  /* 0x0003f000010c7983 */ /* 0x002ea20000300800 */
[----:B------:R-:W2:Y:S02]  /*71670*/  LDL.LU R13, [R1+0x3f4] ;  /* 0x0003f400010d7983 */ /* 0x000ea40000300800 */
[----:B------:R-:W3:Y:S02]  /*71680*/  LDL.LU R14, [R1+0x3f8] ;  /* 0x0003f800010e7983 */ /* 0x000ee40000300800 */
[----:B------:R-:W3:Y:S01]  /*71690*/  LDL.LU R15, [R1+0x3fc] ;  /* 0x0003fc00010f7983 */ /* 0x000ee20000300800 */
[----:B------:R-:W4:Y:S01]  /*716a0*/  LDL.LU R8, [R1+0x430] ;  /* 0x0004300001087983 */ /* 0x000f220000300800 */
[----:B------:R-:W4:Y:S02]  /*716b0*/  LDL.LU R9, [R1+0x434] ;  /* 0x0004340001097983 */ /* 0x000f240000300800 */
[----:B------:R-:W2:Y:S02]  /*716c0*/  LDL.LU R10, [R1+0x438] ;  /* 0x00043800010a7983 */ /* 0x000ea40000300800 */
[----:B------:R-:W2:Y:S02]  /*716d0*/  LDL.LU R11, [R1+0x43c] ;  /* 0x00043c00010b7983 */ /* 0x000ea40000300800 */
[----:B--2---:R-:W-:Y:S01]  /*716e0*/  STL.64 [R1+0x3868], R10 ;  /* 0x0038680a01007387 */ /* 0x004fe20000100a00 */
[----:B----4-:R1:W-:Y:S03]  /*716f0*/  STL.64 [R1+0x3860], R8 ;  /* 0x0038600801007387 */ /* 0x0103e60000100a00 */
[----:B-1----:R-:W2:Y:S04]  /*71700*/  LDL R8, [R1+0x40] ;  /* 0x0000400001087983 */ /* 0x002ea80000100800 */
[----:B------:R-:W2:Y:S04]  /*71710*/  LDL R9, [R1+0x44] ;  /* 0x0000440001097983 */ /* 0x000ea80000100800 */
[----:B--2---:R1:W-:Y:S01]  /*71720*/  STL.64 [R1+0x3878], R8 ;  /* 0x0038780801007387 */ /* 0x0043e20000100a00 */
[----:B------:R-:W2:Y:S02]  /*71730*/  LDL R4, [R1+0x20] ;  /* 0x0000200001047983 */ /* 0x000ea40000100800 */
[----:B------:R-:W2:Y:S01]  /*71740*/  LDL R5, [R1+0x24] ;  /* 0x0000240001057983 */ /* 0x000ea20000100800 */
[----:B-1----:R-:W4:Y:S04]  /*71750*/  LDL R8, [R1+0x50] ;  /* 0x0000500001087983 */ /* 0x002f280000100800 */
[----:B------:R-:W4:Y:S04]  /*71760*/  LDL R9, [R1+0x54] ;  /* 0x0000540001097983 */ /* 0x000f280000100800 */
[----:B----4-:R1:W-:Y:S04]  /*71770*/  STL.64 [R1+0x3890], R8 ;  /* 0x0038900801007387 */ /* 0x0103e80000100a00 */
[----:B-1----:R-:W4:Y:S04]  /*71780*/  LDL R8, [R1+0x60] ;  /* 0x0000600001087983 */ /* 0x002f280000100800 */
[----:B------:R-:W4:Y:S01]  /*71790*/  LDL R9, [R1+0x64] ;  /* 0x0000640001097983 */ /* 0x000f220000100800 */
[----:B--2---:R1:W-:Y:S03]  /*717a0*/  STL.64 [R1+0x3848], R4 ;  /* 0x0038480401007387 */ /* 0x0043e60000100a00 */
[----:B-1----:R-:W2:Y:S04]  /*717b0*/  LDL.64 R4, [R1+0x30] ;  /* 0x0000300001047983 */ /* 0x002ea80000100a00 */
[----:B--2---:R1:W-:Y:S04]  /*717c0*/  STL.64 [R1+0x3870], R4 ;  /* 0x0038700401007387 */ /* 0x0043e80000100a00 */
[----:B-1----:R-:W2:Y:S01]  /*717d0*/  LDL.LU R4, [R1+0x550] ;  /* 0x0005500001047983 */ /* 0x002ea20000300800 */
[----:B------:R-:W2:Y:S02]  /*717e0*/  LDL.LU R5, [R1+0x554] ;  /* 0x0005540001057983 */ /* 0x000ea40000300800 */
[----:B------:R-:W2:Y:S02]  /*717f0*/  LDL.LU R6, [R1+0x558] ;  /* 0x0005580001067983 */ /* 0x000ea40000300800 */
[----:B------:R-:W2:Y:S02]  /*71800*/  LDL.LU R7, [R1+0x55c] ;  /* 0x00055c0001077983 */ /* 0x000ea40000300800 */
[----:B--2---:R-:W-:Y:S01]  /*71810*/  STL.64 [R1+0x3888], R6 ;  /* 0x0038880601007387 */ /* 0x004fe20000100a00 */
[----:B------:R1:W-:Y:S03]  /*71820*/  STL.64 [R1+0x3880], R4 ;  /* 0x0038800401007387 */ /* 0x0003e60000100a00 */
[----:B-1----:R-:W2:Y:S01]  /*71830*/  LDL.LU R4, [R1+0x4c0] ;  /* 0x0004c00001047983 */ /* 0x002ea20000300800 */
[----:B------:R-:W2:Y:S02]  /*71840*/  LDL.LU R5, [R1+0x4c4] ;  /* 0x0004c40001057983 */ /* 0x000ea40000300800 */
[----:B------:R-:W2:Y:S02]  /*71850*/  LDL.LU R6, [R1+0x4c8] ;  /* 0x0004c80001067983 */ /* 0x000ea40000300800 */
[----:B------:R-:W2:Y:S02]  /*71860*/  LDL.LU R7, [R1+0x4cc] ;  /* 0x0004cc0001077983 */ /* 0x000ea40000300800 */
[----:B--2---:R-:W-:Y:S01]  /*71870*/  STL.64 [R1+0x38a0], R6 ;  /* 0x0038a00601007387 */ /* 0x004fe20000100a00 */
[----:B------:R1:W-:Y:S03]  /*71880*/  STL.64 [R1+0x3898], R4 ;  /* 0x0038980401007387 */ /* 0x0003e60000100a00 */
[----:B-1----:R-:W4:Y:S01]  /*71890*/  LDL.LU R4, [R1+0x560] ;  /* 0x0005600001047983 */ /* 0x002f220000300800 */
[----:B------:R-:W4:Y:S02]  /*718a0*/  LDL.LU R5, [R1+0x564] ;  /* 0x0005640001057983 */ /* 0x000f240000300800 */
[----:B------:R-:W4:Y:S02]  /*718b0*/  LDL.LU R6, [R1+0x568] ;  /* 0x0005680001067983 */ /* 0x000f240000300800 */
[----:B------:R-:W4:Y:S01]  /*718c0*/  LDL.LU R7, [R1+0x56c] ;  /* 0x00056c0001077983 */ /* 0x000f220000300800 */
[----:B---3--:R-:W-:Y:S01]  /*718d0*/  STL.64 [R1+0x3828], R14 ;  /* 0x0038280e01007387 */ /* 0x008fe20000100a00 */
[----:B------:R-:W-:Y:S02]  /*718e0*/  STL.64 [R1+0x3820], R12 ;  /* 0x0038200c01007387 */ /* 0x000fe40000100a00 */
[----:B------:R-:W2:Y:S02]  /*718f0*/  LDL R24, [R1] ;  /* 0x0000000001187983 */ /* 0x000ea40000100800 */
[----:B------:R-:W2:Y:S01]  /*71900*/  LDL R25, [R1+0x4] ;  /* 0x0000040001197983 */ /* 0x000ea20000100800 */
[----:B------:R-:W-:Y:S04]  /*71910*/  STL.64 [R1+0x3838], R26 ;  /* 0x0038381a01007387 */ /* 0x000fe80000100a00 */
[----:B--2---:R1:W-:Y:S04]  /*71920*/  STL.64 [R1+0x3830], R24 ;  /* 0x0038301801007387 */ /* 0x0043e80000100a00 */
[----:B-1----:R-:W2:Y:S01]  /*71930*/  LDL.64 R24, [R1+0x10] ;  /* 0x0000100001187983 */ /* 0x002ea20000100a00 */
[C---:B----4-:R-:W-:Y:S03]  /*71940*/  HMMA.16816.F32.BF16 R8, R16.reuse, R8, R4 ;  /* 0x000000081008723c */ /* 0x050fe60000041804 */
[----:B--2---:R1:W-:Y:S04]  /*71950*/  STL.64 [R1+0x3840], R24 ;  /* 0x0038401801007387 */ /* 0x0043e80000100a00 */
[----:B-1----:R-:W2:Y:S01]  /*71960*/  LDL.LU R24, [R1+0x420] ;  /* 0x0004200001187983 */ /* 0x002ea20000300800 */
[----:B------:R-:W2:Y:S02]  /*71970*/  LDL.LU R25, [R1+0x424] ;  /* 0x0004240001197983 */ /* 0x000ea40000300800 */
[----:B------:R-:W2:Y:S02]  /*71980*/  LDL.LU R26, [R1+0x428] ;  /* 0x00042800011a7983 */ /* 0x000ea40000300800 */
[----:B------:R-:W2:Y:S01]  /*71990*/  LDL.LU R27, [R1+0x42c] ;  /* 0x00042c00011b7983 */ /* 0x000ea20000300800 */
[----:B------:R-:W3:Y:S01]  /*719a0*/  LDL.LU R12, [R1+0x400] ;  /* 0x00040000010c7983 */ /* 0x000ee20000300800 */
[----:B------:R-:W3:Y:S02]  /*719b0*/  LDL.LU R13, [R1+0x404] ;  /* 0x00040400010d7983 */ /* 0x000ee40000300800 */
[----:B------:R-:W3:Y:S02]  /*719c0*/  LDL.LU R14, [R1+0x408] ;  /* 0x00040800010e7983 */ /* 0x000ee40000300800 */
[----:B------:R-:W3:Y:S01]  /*719d0*/  LDL.LU R15, [R1+0x40c] ;  /* 0x00040c00010f7983 */ /* 0x000ee20000300800 */
[----:B0-----:R-:W-:Y:S01]  /*719e0*/  STL.64 [R1+0x36f0], R22 ;  /* 0x0036f01601007387 */ /* 0x001fe20000100a00 */
[----:B------:R0:W-:Y:S03]  /*719f0*/  STL.64 [R1+0x36e8], R20 ;  /* 0x0036e81401007387 */ /* 0x0001e60000100a00 */
[----:B0-----:R-:W4:Y:S01]  /*71a00*/  LDL.LU R20, [R1+0x410] ;  /* 0x0004100001147983 */ /* 0x001f220000300800 */
[----:B------:R-:W4:Y:S02]  /*71a10*/  LDL.LU R21, [R1+0x414] ;  /* 0x0004140001157983 */ /* 0x000f240000300800 */
[----:B------:R-:W4:Y:S02]  /*71a20*/  LDL.LU R22, [R1+0x418] ;  /* 0x0004180001167983 */ /* 0x000f240000300800 */
[----:B------:R-:W4:Y:S01]  /*71a30*/  LDL.LU R23, [R1+0x41c] ;  /* 0x00041c0001177983 */ /* 0x000f220000300800 */
[----:B------:R-:W2:Y:S01]  /*71a40*/  LDL.LU.64 R6, [R1+0x38a0] ;  /* 0x0038a00001067983 */ /* 0x000ea20000300a00 */
[----:B------:R-:W2:Y:S02]  /*71a50*/  LDL.LU.64 R4, [R1+0x3898] ;  /* 0x0038980001047983 */ /* 0x000ea40000300a00 */
[----:B------:R0:W-:Y:S02]  /*71a60*/  STL.64 [R1+0x2f0], R8 ;  /* 0x0002f00801007387 */ /* 0x0001e40000100a00 */
[----:B------:R2:W-:Y:S01]  /*71a70*/  STL.64 [R1+0x2f8], R10 ;  /* 0x0002f80a01007387 */ /* 0x0005e20000100a00 */
[----:B0-----:R-:W2:Y:S02]  /*71a80*/  LDL.LU.64 R8, [R1+0x3890] ;  /* 0x0038900001087983 */ /* 0x001ea40000300a00 */
        /* <DEDUP_REMOVED lines=8> */
[----:B------:R-:W2:Y:S11]  /*71b10*/  LDL.LU.64 R4, [R1+0x3870] ;  /* 0x0038700001047983 */ /* 0x000eb60000300a00 */
[----:B------:R-:W-:Y:S10]  /*71b20*/  @!UPT UIADD3 URZ, URZ, URZ, URZ ;  /* 0x0000003f3f3ff290 */ /* 0x000ff4000fffe03f */
[----:B------:R-:W-:Y:S01]  /*71b30*/  STL.64 [R1+0x4b0], R8 ;  /* 0x0004b00801007387 */ /* 0x000fe20000100a00 */
[----:B------:R0:W-:Y:S03]  /*71b40*/  STL.64 [R1+0x4b8], R10 ;  /* 0x0004b80a01007387 */ /* 0x0001e60000100a00 */
[----:B0-----:R-:W3:Y:S01]  /*71b50*/  LDL.LU.64 R10, [R1+0x3868] ;  /* 0x00386800010a7983 */ /* 0x001ee20000300a00 */
[----:B------:R-:W3:Y:S01]  /*71b60*/  LDL.LU.64 R8, [R1+0x3860] ;  /* 0x0038600001087983 */ /* 0x000ee20000300a00 */
[----:B--2---:R-:W-:Y:S01]  /*71b70*/  MOV R3, R5 ;  /* 0x0000000500037202 */ /* 0x004fe20000000f00 */
[C---:B---3--:R-:W-:Y:S11]  /*71b80*/  HMMA.16816.F32.BF16 R8, R16.reuse, R4, R8 ;  /* 0x000000041008723c */ /* 0x048ff60000041808 */
[----:B------:R-:W-:Y:S11]  /*71b90*/  @!UPT UIADD3 URZ, URZ, URZ, URZ ;  /* 0x0000003f3f3ff290 */ /* 0x000ff6000fffe03f */
[----:B------:R-:W-:Y:S01]  /*71ba0*/  @!UPT UIADD3 URZ, URZ, URZ, URZ ;  /* 0x0000003f3f3ff290 */ /* 0x000fe2000fffe03f */
[----:B------:R-:W-:Y:S01]  /*71bb0*/  STL.64 [R1+0x4a0], R8 ;  /* 0x0004a00801007387 */ /* 0x000fe20000100a00 */
[----:B------:R0:W-:Y:S03]  /*71bc0*/  STL.64 [R1+0x4a8], R10 ;  /* 0x0004a80a01007387 */ /* 0x0001e60000100a00 */
[----:B0-----:R-:W2:Y:S01]  /*71bd0*/  LDL.LU R11, [R1+0x3858] ;  /* 0x00385800010b7983 */ /* 0x001ea20000300800 */
[----:B------:R-:W3:Y:S02]  /*71be0*/  LDL.LU.64 R8, [R1+0x3850] ;  /* 0x0038500001087983 */ /* 0x000ee40000300a00 */
[----:B------:R-:W-:Y:S02]  /*71bf0*/  IMAD.MOV.U32 R10, RZ, RZ, R4 ;  /* 0x000000ffff0a7224 */ /* 0x000fe400078e0004 */
[----:B------:R-:W4:Y:S04]  /*71c00*/  LDL.LU.64 R4, [R1+0x3848] ;  /* 0x0038480001047983 */ /* 0x000f280000300a00 */
[----:B--2---:R-:W-:Y:S01]  /*71c10*/  STL.64 [R1+0x37f0], R10 ;  /* 0x0037f00a01007387 */ /* 0x004fe20000100a00 */
[----:B---3--:R0:W-:Y:S01]  /*71c20*/  STL.64 [R1+0x37e8], R8 ;  /* 0x0037e80801007387 */ /* 0x0081e20000100a00 */
[C---:B----4-:R-:W-:Y:S02]  /*71c30*/  HMMA.16816.F32.BF16 R4, R16.reuse, R4, R24 ;  /* 0x000000041004723c */ /* 0x050fe40000041818 */
[----:B0-----:R-:W2:Y:S01]  /*71c40*/  LDL.LU R8, [R1+0x3e0] ;  /* 0x0003e00001087983 */ /* 0x001ea20000300800 */
[----:B------:R-:W2:Y:S02]  /*71c50*/  LDL.LU R9, [R1+0x3e4] ;  /* 0x0003e40001097983 */ /* 0x000ea40000300800 */
[----:B------:R-:W2:Y:S02]  /*71c60*/  LDL.LU R10, [R1+0x3e8] ;  /* 0x0003e800010a7983 */ /* 0x000ea40000300800 */
[----:B------:R-:W2:Y:S01]  /*71c70*/  LDL.LU R11, [R1+0x3ec] ;  /* 0x0003ec00010b7983 */ /* 0x000ea20000300800 */
[----:B------:R-:W3:Y:S11]  /*71c80*/  LDL.LU.64 R24, [R1+0x3840] ;  /* 0x0038400001187983 */ /* 0x000ef60000300a00 */
[----:B------:R-:W-:Y:S04]  /*71c90*/  @!UPT UIADD3 URZ, URZ, URZ, URZ ;  /* 0x0000003f3f3ff290 */ /* 0x000fe8000fffe03f */
[----:B------:R0:W-:Y:S01]  /*71ca0*/  STL.64 [R1+0x490], R4 ;  /* 0x0004900401007387 */ /* 0x0001e20000100a00 */
[----:B------:R1:W-:Y:S03]  /*71cb0*/  STL.64 [R1+0x498], R6 ;  /* 0x0004980601007387 */ /* 0x0003e60000100a00 */
[----:B0-----:R-:W4:Y:S01]  /*71cc0*/  LDL.LU R4, [R1+0x2c0] ;  /* 0x0002c00001047983 */ /* 0x001f220000300800 */
[----:B------:R-:W4:Y:S02]  /*71cd0*/  LDL.LU R5, [R1+0x2c4] ;  /* 0x0002c40001057983 */ /* 0x000f240000300800 */
[----:B-1----:R-:W4:Y:S02]  /*71ce0*/  LDL.LU R6, [R1+0x2c8] ;  /* 0x0002c80001067983 */ /* 0x002f240000300800 */
[----:B------:R-:W4:Y:S01]  /*71cf0*/  LDL.LU R7, [R1+0x2cc] ;  /* 0x0002cc0001077983 */ /* 0x000f220000300800 */
[----:B---3--:R-:W-:Y:S11]  /*71d00*/  HMMA.16816.F32.BF16 R20, R16, R24, R20 ;  /* 0x000000181014723c */ /* 0x008ff60000041814 */
[----:B------:R-:W-:Y:S11]  /*71d10*/  @!UPT UIADD3 URZ, URZ, URZ, URZ ;  /* 0x0000003f3f3ff290 */ /* 0x000ff6000fffe03f */
[----:B------:R-:W-:Y:S01]  /*71d20*/  @!UPT UIADD3 URZ, URZ, URZ, URZ ;  /* 0x0000003f3f3ff290 */ /* 0x000fe2000fffe03f */
[----:B------:R0:W-:Y:S01]  /*71d30*/  STL.64 [R1+0x480], R20 ;  /* 0x0004801401007387 */ /* 0x0001e20000100a00 */
[----:B------:R-:W-:Y:S02]  /*71d40*/  STL.64 [R1+0x488], R22 ;  /* 0x0004881601007387 */ /* 0x000fe40000100a00 */
[----:B------:R-:W3:Y:S01]  /*71d50*/  LDL.LU.64 R26, [R1+0x3838] ;  /* 0x00383800011a7983 */ /* 0x000ee20000300a00 */
[----:B0-----:R-:W-:Y:S01]  /*71d60*/  MOV R21, R24 ;  /* 0x0000001800157202 */ /* 0x001fe20000000f00 */
[----:B------:R-:W-:Y:S02]  /*71d70*/  IMAD.MOV.U32 R20, RZ, RZ, R25 ;  /* 0x000000ffff147224 */ /* 0x000fe400078e0019 */
[----:B------:R-:W2:Y:S03]  /*71d80*/  LDL.LU.64 R24, [R1+0x3830] ;  /* 0x0038300001187983 */ /* 0x000ea60000300a00 */
[----:B------:R0:W-:Y:S02]  /*71d90*/  STL.64 [R1+0x37b0], R20 ;  /* 0x0037b01401007387 */ /* 0x0001e40000100a00 */
[----:B0-----:R-:W2:Y:S01]  /*71da0*/  LDL.LU R20, [R1+0x2a0] ;  /* 0x0002a00001147983 */ /* 0x001ea20000300800 */
[----:B------:R-:W2:Y:S02]  /*71db0*/  LDL.LU R21, [R1+0x2a4] ;  /* 0x0002a40001157983 */ /* 0x000ea40000300800 */
[----:B------:R-:W2:Y:S02]  /*71dc0*/  LDL.LU R22, [R1+0x2a8] ;  /* 0x0002a80001167983 */ /* 0x000ea40000300800 */
[----:B------:R-:W2:Y:S02]  /*71dd0*/  LDL.LU R23, [R1+0x2ac] ;  /* 0x0002ac0001177983 */ /* 0x000ea40000300800 */
[----:B--2---:R-:W-:Y:S01]  /*71de0*/  STL.64 [R1+0x37c0], R22 ;  /* 0x0037c01601007387 */ /* 0x004fe20000100a00 */
[----:B------:R3:W-:Y:S02]  /*71df0*/  STL.64 [R1+0x37b8], R20 ;  /* 0x0037b81401007387 */ /* 0x0007e40000100a00 */
[----:B---3--:R-:W-:-:S02]  /*71e00*/  MOV R20, R27 ;  /* 0x0000001b00147202 */ /* 0x008fc40000000f00 */
[----:B------:R-:W-:Y:S02]  /*71e10*/  MOV R21, R26 ;  /* 0x0000001a00157202 */ /* 0x000fe40000000f00 */
[C---:B------:R-:W-:Y:S01]  /*71e20*/  HMMA.16816.F32.BF16 R24, R16.reuse, R24, R12 ;  /* 0x000000181018723c */ /* 0x040fe2000004180c */
[----:B------:R-:W2:Y:S01]  /*71e30*/  LDL.LU.64 R14, [R1+0x3828] ;  /* 0x00382800010e7983 */ /* 0x000ea20000300a00 */
[----:B------:R-:W2:Y:S11]  /*71e40*/  LDL.LU.64 R12, [R1+0x3820] ;  /* 0x00382000010c7983 */ /* 0x000eb60000300a00 */
[----:B------:R-:W-:Y:S10]  /*71e50*/  @!UPT UIADD3 URZ, URZ, URZ, URZ ;  /* 0x0000003f3f3ff290 */ /* 0x000ff4000fffe03f */
[----:B------:R-:W-:Y:S01]  /*71e60*/  STL.64 [R1+0x470], R24 ;  /* 0x0004701801007387 */ /* 0x000fe20000100a00 */
[----:B------:R0:W-:Y:S03]  /*71e70*/  STL.64 [R1+0x478], R26 ;  /* 0x0004781a01007387 */ /* 0x0001e60000100a00 */
[----:B0-----:R-:W3:Y:S01]  /*71e80*/  LDL.LU.64 R26, [R1+0x3818] ;  /* 0x00381800011a7983 */ /* 0x001ee20000300a00 */
[----:B------:R-:W2:Y:S02]  /*71e90*/  LDL.LU.64 R24, [R1+0x3810] ;  /* 0x0038100001187983 */ /* 0x000ea40000300a00 */
[----:B--2---:R-:W-:Y:S11]  /*71ea0*/  HMMA.16816.F32.BF16 R12, R16, R24, R12 ;  /* 0x00000018100c723c */ /* 0x004ff6000004180c */
[----:B------:R-:W-:Y:S11]  /*71eb0*/  @!UPT UIADD3 URZ, URZ, URZ, URZ ;  /* 0x0000003f3f3ff290 */ /* 0x000ff6000fffe03f */
[----:B------:R-:W-:Y:S01]  /*71ec0*/  @!UPT UIADD3 URZ, URZ, URZ, URZ ;  /* 0x0000003f3f3ff290 */ /* 0x000fe2000fffe03f */
[----:B------:R-:W-:Y:S01]  /*71ed0*/  STL.64 [R1+0x460], R12 ;  /* 0x0004600c01007387 */ /* 0x000fe20000100a00 */
[----:B------:R0:W-:Y:S03]  /*71ee0*/  STL.64 [R1+0x468], R14 ;  /* 0x0004680e01007387 */ /* 0x0001e60000100a00 */
[----:B0-----:R-:W2:Y:S01]  /*71ef0*/  LDL.LU.64 R14, [R1+0x3808] ;  /* 0x00380800010e7983 */ /* 0x001ea20000300a00 */
[----:B------:R-:W2:Y:S02]  /*71f00*/  LDL.LU.64 R12, [R1+0x3800] ;  /* 0x00380000010c7983 */ /* 0x000ea40000300a00 */
[----:B---3--:R-:W-:Y:S02]  /*71f10*/  STL.64 [R1+0x3710], R26 ;  /* 0x0037101a01007387 */ /* 0x008fe40000100a00 */
[----:B------:R2:W-:Y:S02]  /*71f20*/  STL.64 [R1+0x3708], R24 ;  /* 0x0037081801007387 */ /* 0x0005e40000100a00 */
[----:B--2---:R-:W-:-:S02]  /*71f30*/  IMAD.MOV.U32 R24, RZ, RZ, R13 ;  /* 0x000000ffff187224 */ /* 0x004fc400078e000d */
[----:B------:R-:W2:Y:S01]  /*71f40*/  LDL.LU R13, [R1+0x37fc] ;  /* 0x0037fc00010d7983 */ /* 0x000ea20000300800 */
[----:B------:R-:W-:Y:S02]  /*71f50*/  MOV R25, R2 ;  /* 0x0000000200197202 */ /* 0x000fe40000000f00 */
[----:B------:R-:W3:Y:S03]  /*71f60*/  LDL.LU R2, [R1+0x37f8] ;  /* 0x0037f80001027983 */ /* 0x000ee60000300800 */
[----:B------:R0:W-:Y:S04]  /*71f70*/  STL.64 [R1+0x37c8], R24 ;  /* 0x0037c81801007387 */ /* 0x0001e80000100a00 */
        /* <DEDUP_REMOVED lines=10> */
[----:B------:R-:W4:Y:S02]  /*72020*/  LDL.LU.64 R8, [R1+0x37e8] ;  /* 0x0037e80001087983 */ /* 0x000f240000300a00 */
[----:B------:R-:W-:Y:S02]  /*72030*/  STL.64 [R1+0x3720], R14 ;  /* 0x0037200e01007387 */ /* 0x000fe40000100a00 */
[----:B------:R0:W-:Y:S02]  /*72040*/  STL.64 [R1+0x3718], R12 ;  /* 0x0037180c01007387 */ /* 0x0001e40000100a00 */
[----:B0-----:R-:W2:Y:S01]  /*72050*/  LDL.LU R12, [R1+0x290] ;  /* 0x00029000010c7983 */ /* 0x001ea20000300800 */
[----:B------:R-:W2:Y:S02]  /*72060*/  LDL.LU R13, [R1+0x294] ;  /* 0x00029400010d7983 */ /* 0x000ea40000300800 */
[----:B------:R-:W2:Y:S02]  /*72070*/  LDL.LU R14, [R1+0x298] ;  /* 0x00029800010e7983 */ /* 0x000ea40000300800 */
[----:B------:R-:W2:Y:S01]  /*72080*/  LDL.LU R15, [R1+0x29c] ;  /* 0x00029c00010f7983 */ /* 0x000ea20000300800 */
[----:B----4-:R-:W-:Y:S01]  /*72090*/  HMMA.16816.F32.BF16 R16, R16, R8, R4 ;  /* 0x000000081010723c */ /* 0x010fe20000041804 */
[----:B------:R-:W3:Y:S01]  /*720a0*/  LDL.LU.64 R6, [R1+0x37e0] ;  /* 0x0037e00001067983 */ /* 0x000ee20000300a00 */
[----:B------:R-:W3:Y:S11]  /*720b0*/  LDL.LU.64 R4, [R1+0x37d8] ;  /* 0x0037d80001047983 */ /* 0x000ef60000300a00 */
[----:B------:R-:W-:Y:S10]  /*720c0*/  @!UPT UIADD3 URZ, URZ, URZ, URZ ;  /* 0x0000003f3f3ff290 */ /* 0x000ff4000fffe03f */
[----:B------:R0:W-:Y:S01]  /*720d0*/  STL.64 [R1+0x2e0], R16 ;  /* 0x0002e01001007387 */ /* 0x0001e20000100a00 */
[----:B------:R-:W-:Y:S01]  /*720e0*/  STL.64 [R1+0x2e8], R18 ;  /* 0x0002e81201007387 */ /* 0x000fe20000100a00 */
[----:B0-----:R-:W-:Y:S02]  /*720f0*/  MOV R16, R0 ;  /* 0x0000000000107202 */ /* 0x001fe40000000f00 */
[----:B------:R-:W4:Y:S01]  /*72100*/  LDL.LU R0, [R1+0x37d0] ;  /* 0x0037d00001007983 */ /* 0x000f220000300800 */
[----:B--2---:R-:W-:Y:S02]  /*72110*/  STL [R1+0x3700], R11 ;  /* 0x0037000b01007387 */ /* 0x004fe40000100800 */
[----:B------:R-:W-:Y:S01]  /*72120*/  STL.64 [R1+0x36f8], R8 ;  /* 0x0036f80801007387 */ /* 0x000fe20000100a00 */
[----:B---3--:R-:W-:Y:S01]  /*72130*/  HMMA.16816.F32.BF16 R20, R4, R20, R24 ;  /* 0x000000140414723c */ /* 0x008fe20000041818 */
[----:B------:R-:W2:Y:S11]  /*72140*/  LDL.LU.64 R24, [R1+0x37c8] ;  /* 0x0037c80001187983 */ /* 0x000eb60000300a00 */
[----:B------:R-:W-:Y:S11]  /*72150*/  @!UPT UIADD3 URZ, URZ, URZ, URZ ;  /* 0x0000003f3f3ff290 */ /* 0x000ff6000fffe03f */
[----:B------:R-:W-:Y:S01]  /*72160*/  STL.64 [R1+0x440], R20 ;  /* 0x0004401401007387 */ /* 0x000fe20000100a00 */
[----:B------:R0:W-:Y:S03]  /*72170*/  STL.64 [R1+0x448], R22 ;  /* 0x0004481601007387 */ /* 0x0001e60000100a00 */
[----:B0-----:R-:W3:Y:S01]  /*72180*/  LDL.LU.64 R22, [R1+0x37c0] ;  /* 0x0037c00001167983 */ /* 0x001ee20000300a00 */
[----:B------:R-:W3:Y:S02]  /*72190*/  LDL.LU.64 R20, [R1+0x37b8] ;  /* 0x0037b80001147983 */ /* 0x000ee40000300a00 */
[----:B------:R-:W-:-:S07]  /*721a0*/  IMAD.MOV.U32 R17, RZ, RZ, R29 ;  /* 0x000000ffff117224 */ /* 0x000fce00078e001d */
[C---:B---3--:R-:W-:Y:S01]  /*721b0*/  HMMA.16816.F32.BF16 R16, R4.reuse, R16, R20 ;  /* 0x000000100410723c */ /* 0x048fe20000041814 */
[----:B------:R-:W3:Y:S11]  /*721c0*/  LDL.LU.64 R20, [R1+0x37b0] ;  /* 0x0037b00001147983 */ /* 0x000ef60000300a00 */
[----:B------:R-:W-:Y:S11]  /*721d0*/  @!UPT UIADD3 URZ, URZ, URZ, URZ ;  /* 0x0000003f3f3ff290 */ /* 0x000ff6000fffe03f */
[----:B------:R-:W-:Y:S01]  /*721e0*/  STL.64 [R1+0x430], R16 ;  /* 0x0004301001007387 */ /* 0x000fe20000100a00 */
[----:B------:R2:W-:Y:S02]  /*721f0*/  STL.64 [R1+0x438], R18 ;  /* 0x0004381201007387 */ /* 0x0005e40000100a00 */
[----:B--2---:R-:W-:Y:S01]  /*72200*/  HMMA.16816.F32.BF16 R16, R4, R24, R12 ;  /* 0x000000180410723c */ /* 0x004fe2000004180c */
[----:B------:R-:W2:Y:S11]  /*72210*/  LDL.LU R12, [R1+0x370] ;  /* 0x00037000010c7983 */ /* 0x000eb60000300800 */
[----:B------:R-:W-:Y:S11]  /*72220*/  @!UPT UIADD3 URZ, URZ, URZ, URZ ;  /* 0x0000003f3f3ff290 */ /* 0x000ff6000fffe03f */
[----:B------:R-:W-:Y:S01]  /*72230*/  STL.64 [R1+0x420], R16 ;  /* 0x0004201001007387 */ /* 0x000fe20000100a00 */
[----:B------:R-:W-:Y:S02]  /*72240*/  STL.64 [R1+0x428], R18 ;  /* 0x0004281201007387 */ /* 0x000fe40000100a00 */
[----:B------:R-:W2:Y:S02]  /*72250*/  LDL.LU R13, [R1+0x374] ;  /* 0x00037400010d7983 */ /* 0x000ea40000300800 */
[----:B------:R-:W2:Y:S01]  /*72260*/  LDL.LU R14, [R1+0x378] ;  /* 0x00037800010e7983 */ /* 0x000ea20000300800 */
[----:B------:R-:W2:Y:S04]  /*72270*/  LDL.LU R15, [R1+0x37c] ;  /* 0x00037c00010f7983 */ /* 0x000ea80000300800 */
[----:B--2---:R-:W-:Y:S01]  /*72280*/  STL.64 [R1+0x3730], R14 ;  /* 0x0037300e01007387 */ /* 0x004fe20000100a00 */
[----:B------:R3:W-:Y:S02]  /*72290*/  STL.64 [R1+0x3728], R12 ;  /* 0x0037280c01007387 */ /* 0x0007e40000100a00 */
[----:B---3--:R-:W-:-:S02]  /*722a0*/  MOV R12, R21 ;  /* 0x00000015000c7202 */ /* 0x008fc40000000f00 */
[----:B------:R-:W-:-:S05]  /*722b0*/  MOV R13, R20 ;  /* 0x00000014000d7202 */ /* 0x000fca0000000f00 */
[----:B------:R0:W-:Y:S04]  /*722c0*/  STL.64 [R1+0x3740], R12 ;  /* 0x0037400c01007387 */ /* 0x0001e80000100a00 */
[----:B0-----:R-:W2:Y:S04]  /*722d0*/  LDL.64 R12, [R1+0x20] ;  /* 0x00002000010c7983 */ /* 0x001ea80000100a00 */
[----:B--2---:R0:W-:Y:S01]  /*722e0*/  STL.64 [R1+0x3748], R12 ;  /* 0x0037480c01007387 */ /* 0x0041e20000100a00 */
[----:B------:R-:W2:Y:S02]  /*722f0*/  LDL.LU R20, [R1+0x260] ;  /* 0x0002600001147983 */ /* 0x000ea40000300800 */
[----:B------:R-:W2:Y:S02]  /*72300*/  LDL.LU R21, [R1+0x264] ;  /* 0x0002640001157983 */ /* 0x000ea40000300800 */
[----:B------:R-:W3:Y:S01]  /*72310*/  LDL.LU R22, [R1+0x268] ;  /* 0x0002680001167983 */ /* 0x000ee20000300800 */
[----:B------:R-:W3:Y:S01]  /*72320*/  LDL.LU R23, [R1+0x26c] ;  /* 0x00026c0001177983 */ /* 0x000ee20000300800 */
[----:B------:R-:W2:Y:S02]  /*72330*/  LDL.LU R8, [R1+0x280] ;  /* 0x0002800001087983 */ /* 0x000ea40000300800 */
[----:B------:R-:W4:Y:S02]  /*72340*/  LDL.LU R9, [R1+0x284] ;  /* 0x0002840001097983 */ /* 0x000f240000300800 */
[----:B0-----:R-:W-:-:S02]  /*72350*/  IMAD.MOV.U32 R12, RZ, RZ, R10 ;  /* 0x000000ffff0c7224 */ /* 0x001fc400078e000a */
[----:B------:R-:W4:Y:S01]  /*72360*/  LDL.LU R10, [R1+0x288] ;  /* 0x00028800010a7983 */ /* 0x000f220000300800 */
[----:B------:R-:W4:Y:S03]  /*72370*/  LDL.LU R11, [R1+0x28c] ;  /* 0x00028c00010b7983 */ /* 0x000f260000300800 */
[----:B---3--:R-:W-:Y:S01]  /*72380*/  STL.64 [R1+0x3790], R22 ;  /* 0x0037901601007387 */ /* 0x008fe20000100a00 */
[----:B--2---:R0:W-:Y:S03]  /*72390*/  STL.64 [R1+0x3788], R20 ;  /* 0x0037881401007387 */ /* 0x0041e60000100a00 */
[----:B0-----:R-:W2:Y:S04]  /*723a0*/  LDL.64 R20, [R1+0x80] ;  /* 0x0000800001147983 */ /* 0x001ea80000100a00 */
[----:B--2---:R0:W-:Y:S01]  /*723b0*/  STL.64 [R1+0x37a0], R20 ;  /* 0x0037a01401007387 */ /* 0x0041e20000100a00 */
[----:B------:R-:W2:Y:S01]  /*723c0*/  LDL.64 R16, [R1+0x70] ;  /* 0x0000700001107983 */ /* 0x000ea20000100a00 */
[----:B------:R-:W-:-:S02]  /*723d0*/  MOV R13, R3 ;  /* 0x00000003000d7202 */ /* 0x000fc40000000f00 */
[----:B0-----:R-:W3:Y:S04]  /*723e0*/  LDL.64 R20, [R1+0x90] ;  /* 0x0000900001147983 */ /* 0x001ee80000100a00 */
[----:B--2---:R0:W-:Y:S04]  /*723f0*/  STL.64 [R1+0x3798], R16 ;  /* 0x0037981001007387 */ /* 0x0041e80000100a00 */
[----:B0-----:R-:W2:Y:S01]  /*72400*/  LDL.LU R16, [R1+0x270] ;  /* 0x0002700001107983 */ /* 0x001ea20000300800 */
[----:B------:R-:W2:Y:S02]  /*72410*/  LDL.LU R17, [R1+0x274] ;  /* 0x0002740001117983 */ /* 0x000ea40000300800 */
[----:B------:R-:W2:Y:S02]  /*72420*/  LDL.LU R18, [R1+0x278] ;  /* 0x0002780001127983 */ /* 0x000ea40000300800 */
[----:B------:R-:W2:Y:S01]  /*72430*/  LDL.LU R19, [R1+0x27c] ;  /* 0x00027c0001137983 */ /* 0x000ea20000300800 */
[----:B------:R-:W-:Y:S01]  /*72440*/  STL.64 [R1+0x3760], R12 ;  /* 0x0037600c01007387 */ /* 0x000fe20000100a00 */
[----:B------:R-:W2:Y:S01]  /*72450*/  LDL.64 R24, [R1] ;  /* 0x0000000001187983 */ /* 0x000ea20000100a00 */
[----:B----4-:R-:W-:Y:S01]  /*72460*/  MOV R26, R0 ;  /* 0x00000000001a7202 */ /* 0x010fe20000000f00 */
[----:B------:R-:W-:Y:S01]  /*72470*/  IMAD.MOV.U32 R27, RZ, RZ, R2 ;  /* 0x000000ffff1b7224 */ /* 0x000fe200078e0002 */
[----:B--2---:R0:W-:Y:S04]  /*72480*/  STL.64 [R1+0x3738], R24 ;  /* 0x0037381801007387 */ /* 0x0041e80000100a00 */
[----:B0-----:R-:W2:Y:S01]  /*72490*/  LDL.LU R24, [R1+0x380] ;  /* 0x0003800001187983 */ /* 0x001ea20000300800 */
[----:B------:R-:W2:Y:S02]  /*724a0*/  LDL.LU R25, [R1+0x384] ;  /* 0x0003840001197983 */ /* 0x000ea40000300800 */
[----:B------:R-:W4:Y:S02]  /*724b0*/  LDL.LU R0, [R1+0x37ac] ;  /* 0x0037ac0001007983 */ /* 0x000f240000300800 */
[----:B------:R-:W2:Y:S01]  /*724c0*/  LDL.LU R2, [R1+0x37a8] ;  /* 0x0037a80001027983 */ /* 0x000ea20000300800 */
[----:B------:R-:W2:Y:S04]  /*724d0*/  LDL.64 R12, [R1+0x40] ;  /* 0x00004000010c7983 */ /* 0x000ea80000100a00 */
[----:B--2---:R0:W-:Y:S04]  /*724e0*/  STL.64 [R1+0x3778], R12 ;  /* 0x0037780c01007387 */ /* 0x0041e80000100a00 */
[----:B0-----:R-:W2:Y:S01]  /*724f0*/  LDL.64 R12, [R1+0x50] ;  /* 0x00005000010c7983 */ /* 0x001ea20000100a00 */
[----:B---3--:R-:W-:Y:S03]  /*72500*/  HMMA.16816.F32.BF16 R8, R4, R20, R8 ;  /* 0x000000140408723c */ /* 0x008fe60000041808 */
[----:B--2---:R0:W-:Y:S04]  /*72510*/  STL.64 [R1+0x3780], R12 ;  /* 0x0037800c01007387 */ /* 0x0041e80000100a00 */
[----:B0-----:R-:W2:Y:S01]  /*72520*/  LDL.64 R12, [R1+0x60] ;  /* 0x00006000010c7983 */ /* 0x001ea20000100a00 */
[----:B------:R-:W-:Y:S02]  /*72530*/  STL.64 [R1+0x3758], R26 ;  /* 0x0037581a01007387 */ /* 0x000fe40000100a00 */
        /* <DEDUP_REMOVED lines=9> */
[----:B------:R0:W-:Y:S02]  /*725d0*/  STL.64 [R1+0x410], R8 ;  /* 0x0004100801007387 */ /* 0x0001e40000100a00 */
[----:B------:R-:W-:Y:S02]  /*725e0*/  STL.64 [R1+0x418], R10 ;  /* 0x0004180a01007387 */ /* 0x000fe40000100a00 */
[----:B0-----:R-:W-:Y:S01]  /*725f0*/  IMAD.MOV.U32 R9, RZ, RZ, R20 ;  /* 0x000000ffff097224 */ /* 0x001fe200078e0014 */
[----:B------:R-:W-:-:S02]  /*72600*/  MOV R8, R21 ;  /* 0x0000001500087202 */ /* 0x000fc40000000f00 */
[----:B------:R-:W3:Y:S01]  /*72610*/  LDL.LU.64 R20, [R1+0x37a0] ;  /* 0x0037a00001147983 */ /* 0x000ee20000300a00 */
[----:B------:R-:W-:Y:S02]  /*72620*/  MOV R26, R2 ;  /* 0x00000002001a7202 */ /* 0x000fe40000000f00 */
[----:B----4-:R-:W-:Y:S01]  /*72630*/  MOV R27, R0 ;  /* 0x00000000001b7202 */ /* 0x010fe20000000f00 */
        /* <DEDUP_REMOVED lines=12> */
[----:B------:R0:W-:Y:S02]  /*72700*/  STL.64 [R1+0x3f0], R20 ;  /* 0x0003f01401007387 */ /* 0x0001e40000100a00 */
[----:B0-----:R-:W-:Y:S02]  /*72710*/  MOV R21, R16 ;  /* 0x0000001000157202 */ /* 0x001fe40000000f00 */
[----:B------:R-:W-:Y:S02]  /*72720*/  MOV R20, R17 ;  /* 0x0000001100147202 */ /* 0x000fe40000000f00 */
[----:B------:R-:W0:Y:S04]  /*72730*/  LDSM.16.M88.4 R16, [R28+0x33080] ;  /* 0x033080001c10783b */ /* 0x000e280000000200 */
[----:B------:R-:W-:Y:S04]  /*72740*/  STL.64 [R1+0x3f8], R22 ;  /* 0x0003f81601007387 */ /* 0x000fe80000100a00 */
[----:B0-----:R-:W-:Y:S01]  /*72750*/  STL.64 [R1+0x35a8], R18 ;  /* 0x0035a81201007387 */ /* 0x001fe20000100a00 */
[----:B------:R0:W-:Y:S03]  /*72760*/  STL.64 [R1+0x35a0], R16 ;  /* 0x0035a01001007387 */ /* 0x0001e60000100a00 */
[----:B0-----:R-:W3:Y:S01]  /*72770*/  LDL.LU R16, [R1+0x3d0] ;  /* 0x0003d00001107983 */ /* 0x001ee20000300800 */
[----:B------:R-:W3:Y:S02]  /*72780*/  LDL.LU R17, [R1+0x3d4] ;  /* 0x0003d40001117983 */ /* 0x000ee40000300800 */
        /* <DEDUP_REMOVED lines=15> */
[----:B-1----:R-:W3:Y:S02]  /*72880*/  LDL.LU R19, [R1+0x3cc] ;  /* 0x0003cc0001137983 */ /* 0x002ee40000300800 */
[C---:B---3--:R-:W-:Y:S11]  /*72890*/  HMMA.16816.F32.BF16 R16, R4.reuse, R12, R16 ;  /* 0x0000000c0410723c */ /* 0x048ff60000041810 */
[----:B------:R-:W-:Y:S11]  /*728a0*/  @!UPT UIADD3 URZ, URZ, URZ, URZ ;  /* 0x0000003f3f3ff290 */ /* 0x000ff6000fffe03f */
[----:B------:R-:W-:Y:S01]  /*728b0*/  @!UPT UIADD3 URZ, URZ, URZ, URZ ;  /* 0x0000003f3f3ff290 */ /* 0x000fe2000fffe03f */
[----:B------:R0:W-:Y:S01]  /*728c0*/  STL.64 [R1+0x3d0], R16 ;  /* 0x0003d01001007387 */ /* 0x0001e20000100a00 */
[----:B------:R-:W-:Y:S01]  /*728d0*/  STL.64 [R1+0x3d8], R18 ;  /* 0x0003d81201007387 */ /* 0x000fe20000100a00 */
[----:B0-----:R-:W-:Y:S01]  /*728e0*/  MOV R17, R12 ;  /* 0x0000000c00117202 */ /* 0x001fe20000000f00 */
[----:B------:R-:W-:Y:S02]  /*728f0*/  IMAD.MOV.U32 R16, RZ, RZ, R13 ;  /* 0x000000ffff107224 */ /* 0x000fe400078e000d */
[----:B------:R-:W2:Y:S03]  /*72900*/  LDL.LU.64 R12, [R1+0x3778] ;  /* 0x00377800010c7983 */ /* 0x000ea60000300a00 */
[----:B------:R0:W-:Y:S02]  /*72910*/  STL [R1+0x3678], R16 ;  /* 0x0036781001007387 */ /* 0x0001e40000100800 */
[----:B------:R1:W-:Y:S01]  /*72920*/  STL [R1+0x3674], R17 ;  /* 0x0036741101007387 */ /* 0x0003e20000100800 */
[----:B0-----:R-:W3:Y:S01]  /*72930*/  LDL.LU R16, [R1+0x390] ;  /* 0x0003900001107983 */ /* 0x001ee20000300800 */
[----:B-1----:R-:W3:Y:S02]  /*72940*/  LDL.LU R17, [R1+0x394] ;  /* 0x0003940001117983 */ /* 0x002ee40000300800 */
[----:B------:R-:W3:Y:S02]  /*72950*/  LDL.LU R18, [R1+0x398] ;  /* 0x0003980001127983 */ /* 0x000ee40000300800 */
[----:B------:R-:W3:Y:S01]  /*72960*/  LDL.LU R19, [R1+0x39c] ;  /* 0x00039c0001137983 */ /* 0x000ee20000300800 */
        /* <DEDUP_REMOVED lines=15> */
[----:B0-----:R-:W3:Y:S02]  /*72a60*/  LDL.LU.64 R12, [R1+0x3748] ;  /* 0x00374800010c7983 */ /* 0x001ee40000300a00 */
[C---:B---3--:R-:W-:Y:S11]  /*72a70*/  HMMA.16816.F32.BF16 R16, R4.reuse, R12, R16 ;  /* 0x0000000c0410723c */ /* 0x048ff60000041810 */
[----:B------:R-:W-:Y:S11]  /*72a80*/  @!UPT UIADD3 URZ, URZ, URZ, URZ ;  /* 0x0000003f3f3ff290 */ /* 0x000ff6000fffe03f */
[----:B------:R-:W-:Y:S01]  /*72a90*/  @!UPT UIADD3 URZ, URZ, URZ, URZ ;  /* 0x0000003f3f3ff290 */ /* 0x000fe2000fffe03f */
[----:B------:R0:W-:Y:S01]  /*72aa0*/  STL.64 [R1+0x3a0], R16 ;  /* 0x0003a01001007387 */ /* 0x0001e20000100a00 */
[----:B------:R-:W-:Y:S02]  /*72ab0*/  STL.64 [R1+0x3a8], R18 ;  /* 0x0003a81201007387 */ /* 0x000fe40000100a00 */
[----:B0-----:R-:W-:Y:S01]  /*72ac0*/  IMAD.MOV.U32 R16, RZ, RZ, R12 ;  /* 0x000000ffff107224 */ /* 0x001fe200078e000c */
[----:B------:R-:W-:Y:S02]  /*72ad0*/  MOV R17, R13 ;  /* 0x0000000d00117202 */ /* 0x000fe40000000f00 */
        /* <DEDUP_REMOVED lines=16> */
[----:B------:R-:W3:Y:S02]  /*72be0*/  LDL.LU.64 R12, [R1+0x3718] ;  /* 0x00371800010c7983 */ /* 0x000ee40000300a00 */
[----:B------:R-:W4:Y:S02]  /*72bf0*/  LDL.LU.64 R26, [R1+0x3710] ;  /* 0x00371000011a7983 */ /* 0x000f240000300a00 */
[----:B------:R-:W2:Y:S01]  /*72c00*/  LDL.LU.64 R24, [R1+0x3708] ;  /* 0x0037080001187983 */ /* 0x000ea20000300a00 */
[----:B------:R-:W-:Y:S01]  /*72c10*/  STL.64 [R1+0x3690], R18 ;  /* 0x0036901201007387 */ /* 0x000fe20000100a00 */
[----:B------:R0:W-:Y:S03]  /*72c20*/  STL.64 [R1+0x3688], R16 ;  /* 0x0036881001007387 */ /* 0x0001e60000100a00 */
[----:B0-----:R-:W2:Y:S01]  /*72c30*/  LDL.LU R16, [R1+0x360] ;  /* 0x0003600001107983 */ /* 0x001ea20000300800 */
[----:B------:R-:W2:Y:S02]  /*72c40*/  LDL.LU R17, [R1+0x364] ;  /* 0x0003640001117983 */ /* 0x000ea40000300800 */
[----:B------:R-:W2:Y:S02]  /*72c50*/  LDL.LU R18, [R1+0x368] ;  /* 0x0003680001127983 */ /* 0x000ea40000300800 */
[----:B------:R-:W2:Y:S02]  /*72c60*/  LDL.LU R19, [R1+0x36c] ;  /* 0x00036c0001137983 */ /* 0x000ea40000300800 */
[----:B--2---:R-:W-:Y:S11]  /*72c70*/  HMMA.16816.F32.BF16 R16, R4, R24, R16 ;  /* 0x000000180410723c */ /* 0x004ff60000041810 */
[----:B------:R-:W-:Y:S11]  /*72c80*/  @!UPT UIADD3 URZ, URZ, URZ, URZ ;  /* 0x0000003f3f3ff290 */ /* 0x000ff6000fffe03f */
[----:B------:R-:W-:Y:S01]  /*72c90*/  @!UPT UIADD3 URZ, URZ, URZ, URZ ;  /* 0x0000003f3f3ff290 */ /* 0x000fe2000fffe03f */
[----:B------:R0:W-:Y:S01]  /*72ca0*/  STL.64 [R1+0x370], R16 ;  /* 0x0003701001007387 */ /* 0x0001e20000100a00 */
[----:B------:R-:W-:Y:S01]  /*72cb0*/  STL.64 [R1+0x378], R18 ;  /* 0x0003781201007387 */ /* 0x000fe20000100a00 */
[----:B0-----:R-:W-:Y:S02]  /*72cc0*/  MOV R16, R9 ;  /* 0x0000000900107202 */ /* 0x001fe40000000f00 */
[----:B------:R-:W-:Y:S02]  /*72cd0*/  MOV R17, R8 ;  /* 0x0000000800117202 */ /* 0x000fe40000000f00 */
[----:B------:R-:W3:Y:S01]  /*72ce0*/  LDL.LU R8, [R1+0x2d0] ;  /* 0x0002d00001087983 */ /* 0x000ee20000300800 */
[----:B------:R-:W3:Y:S02]  /*72cf0*/  LDL.LU R9, [R1+0x2d4] ;  /* 0x0002d40001097983 */ /* 0x000ee40000300800 */
[----:B------:R-:W3:Y:S02]  /*72d00*/  LDL.LU R10, [R1+0x2d8] ;  /* 0x0002d800010a7983 */ /* 0x000ee40000300800 */
[----:B------:R-:W3:Y:S01]  /*72d10*/  LDL.LU R11, [R1+0x2dc] ;  /* 0x0002dc00010b7983 */ /* 0x000ee20000300800 */
[----:B------:R0:W-:Y:S04]  /*72d20*/  STL.64 [R1+0x36a0], R16 ;  /* 0x0036a01001007387 */ /* 0x0001e80000100a00 */
[----:B0-----:R-:W2:Y:S04]  /*72d30*/  LDL.LU.64 R16, [R1+0xa0] ;  /* 0x0000a00001107983 */ /* 0x001ea80000300a00 */
[----:B--2---:R0:W-:Y:S04]  /*72d40*/  STL.64 [R1+0x36b8], R16 ;  /* 0x0036b81001007387 */ /* 0x0041e80000100a00 */
[----:B0-----:R-:W2:Y:S04]  /*72d50*/  LDL.LU.64 R16, [R1+0xb0] ;  /* 0x0000b00001107983 */ /* 0x001ea80000300a00 */
[----:B--2---:R0:W-:Y:S04]  /*72d60*/  STL.64 [R1+0x36d0], R16 ;  /* 0x0036d01001007387 */ /* 0x0041e80000100a00 */
[----:B0-----:R-:W2:Y:S01]  /*72d70*/  LDL.LU.64 R16, [R1+0xc0] ;  /* 0x0000c00001107983 */ /* 0x001ea20000300a00 */
[----:B----4-:R-:W-:Y:S02]  /*72d80*/  STL.64 [R1+0x35e0], R26 ;  /* 0x0035e01a01007387 */ /* 0x010fe40000100a00 */
[----:B------:R0:W-:Y:S02]  /*72d90*/  STL.64 [R1+0x35d8], R24 ;  /* 0x0035d81801007387 */ /* 0x0001e40000100a00 */
[----:B0-----:R-:W-:Y:S01]  /*72da0*/  IMAD.MOV.U32 R24, RZ, RZ, R21 ;  /* 0x000000ffff187224 */ /* 0x001fe200078e0015 */
[----:B------:R-:W-:-:S02]  /*72db0*/  MOV R25, R20 ;  /* 0x0000001400197202 */ /* 0x000fc40000000f00 */
[----:B------:R-:W4:Y:S01]  /*72dc0*/  LDL.LU R20, [R1+0x250] ;  /* 0x0002500001147983 */ /* 0x000f220000300800 */
[----:B------:R-:W4:Y:S02]  /*72dd0*/  LDL.LU R21, [R1+0x254] ;  /* 0x0002540001157983 */ /* 0x000f240000300800 */
[----:B------:R-:W4:Y:S02]  /*72de0*/  LDL.LU R22, [R1+0x258] ;  /* 0x0002580001167983 */ /* 0x000f240000300800 */
[----:B------:R-:W4:Y:S01]  /*72df0*/  LDL.LU R23, [R1+0x25c] ;  /* 0x00025c0001177983 */ /* 0x000f220000300800 */
[----:B------:R0:W-:Y:S04]  /*72e00*/  STL.64 [R1+0x3698], R24 ;  /* 0x0036981801007387 */ /* 0x0001e80000100a00 */
        /* <DEDUP_REMOVED lines=25> */
[----:B0-----:R-:W3:Y:S01]  /*72fa0*/  LDL.LU R11, [R1+0x3700] ;  /* 0x00370000010b7983 */ /* 0x001ee20000300800 */
        /* <DEDUP_REMOVED lines=8> */
[----:B------:R-:W2:Y:S01]  /*73030*/  LDL.LU.64 R22, [R1+0x36f0] ;  /* 0x0036f00001167983 */ /* 0x000ea20000300a00 */
[----:B------:R-:W2:Y:S11]  /*73040*/  LDL.LU.64 R20, [R1+0x36e8] ;  /* 0x0036e80001147983 */ /* 0x000eb60000300a00 */
[----:B------:R-:W-:Y:S10]  /*73050*/  @!UPT UIADD3 URZ, URZ, URZ, URZ ;  /* 0x0000003f3f3ff290 */ /* 0x000ff4000fffe03f */
[----:B------:R0:W-:Y:S01]  /*73060*/  STL.64 [R1+0x2d0], R4 ;  /* 0x0002d00401007387 */ /* 0x0001e20000100a00 */
[----:B------:R-:W-:Y:S01]  /*73070*/  STL.64 [R1+0x2d8], R6 ;  /* 0x0002d80601007387 */ /* 0x000fe20000100a00 */
[----:B0-----:R-:W-:Y:S01]  /*73080*/  MOV R4, R2 ;  /* 0x0000000200047202 */ /* 0x001fe20000000f00 */
[----:B------:R-:W-:Y:S01]  /*73090*/  IMAD.MOV.U32 R5, RZ, RZ, R0 ;  /* 0x000000ffff057224 */ /* 0x000fe200078e0000 */
        /* <DEDUP_REMOVED lines=21> */
[----:B---3--:R-:W-:Y:S01]  /*731f0*/  STL.64 [R1+0x35c0], R10 ;  /* 0x0035c00a01007387 */ /* 0x008fe20000100a00 */
[----:B------:R0:W-:Y:S04]  /*73200*/  STL.64 [R1+0x35b8], R8 ;  /* 0x0035b80801007387 */ /* 0x0001e80000100a00 */
[----:B0-----:R-:W3:Y:S01]  /*73210*/  LDL.LU R8, [R1+0x200] ;  /* 0x0002000001087983 */ /* 0x001ee20000300800 */
[----:B------:R-:W3:Y:S02]  /*73220*/  LDL.LU R9, [R1+0x204] ;  /* 0x0002040001097983 */ /* 0x000ee40000300800 */
[----:B------:R-:W3:Y:S02]  /*73230*/  LDL.LU R10, [R1+0x208] ;  /* 0x00020800010a7983 */ /* 0x000ee40000300800 */
        /* <DEDUP_REMOVED lines=16> */
[C---:B---3--:R-:W-:Y:S01]  /*73340*/  HMMA.16816.F32.BF16 R8, R20.reuse, R4, R8 ;  /* 0x000000041408723c */ /* 0x048fe20000041808 */
[----:B------:R-:W3:Y:S11]  /*73350*/  LDL.LU.64 R16, [R1+0x3688] ;  /* 0x0036880001107983 */ /* 0x000ef60000300a00 */
[----:B------:R-:W-:Y:S11]  /*73360*/  @!UPT UIADD3 URZ, URZ, URZ, URZ ;  /* 0x0000003f3f3ff290 */ /* 0x000ff6000fffe03f */
[----:B------:R-:W-:Y:S01]  /*73370*/  STL.64 [R1+0x280], R8 ;  /* 0x0002800801007387 */ /* 0x000fe20000100a00 */
[----:B------:R-:W-:Y:S01]  /*73380*/  STL.64 [R1+0x288], R10 ;  /* 0x0002880a01007387 */ /* 0x000fe20000100a00 */
[----:B--2---:R-:W-:Y:S07]  /*73390*/  HMMA.16816.F32.BF16 R4, R20, R24, R12 ;  /* 0x000000181404723c */ /* 0x004fee000004180c */
[----:B----4-:R-:W-:Y:S02]  /*733a0*/  MOV R24, R18 ;  /* 0x0000001200187202 */ /* 0x010fe40000000f00 */
[----:B------:R-:W-:Y:S01]  /*733b0*/  MOV R25, R19 ;  /* 0x0000001300197202 */ /* 0x000fe20000000f00 */
[----:B------:R-:W2:Y:S11]  /*733c0*/  LDL.LU R18, [R1+0x3680] ;  /* 0x0036800001127983 */ /* 0x000eb60000300800 */
[----:B------:R-:W-:Y:S02]  /*733d0*/  @!UPT UIADD3 URZ, URZ, URZ, URZ ;  /* 0x0000003f3f3ff290 */ /* 0x000fe4000fffe03f */
[----:B------:R-:W-:Y:S02]  /*733e0*/  STL.64 [R1+0x270], R4 ;  /* 0x0002700401007387 */ /* 0x000fe40000100a00 */
[----:B------:R-:W-:Y:S02]  /*733f0*/  STL.64 [R1+0x278], R6 ;  /* 0x0002780601007387 */ /* 0x000fe40000100a00 */
[----:B------:R-:W4:Y:S01]  /*73400*/  LDL.LU R19, [R1+0x367c] ;  /* 0x00367c0001137983 */ /* 0x000f220000300800 */
[----:B------:R0:W-:Y:S01]  /*73410*/  STL.64 [R1+0x35f8], R24 ;  /* 0x0035f81801007387 */ /* 0x0001e20000100a00 */
[----:B------:R-:W2:Y:S02]  /*73420*/  LDL.LU R12, [R1+0x4e0] ;  /* 0x0004e000010c7983 */ /* 0x000ea40000300800 */
[----:B------:R-:W2:Y:S02]  /*73430*/  LDL.LU R13, [R1+0x4e4] ;  /* 0x0004e400010d7983 */ /* 0x000ea40000300800 */
[----:B------:R-:W2:Y:S01]  /*73440*/  LDL.LU R14, [R1+0x4e8] ;  /* 0x0004e800010e7983 */ /* 0x000ea20000300800 */
[----:B------:R-:W2:Y:S04]  /*73450*/  LDL.LU R15, [R1+0x4ec] ;  /* 0x0004ec00010f7983 */ /* 0x000ea80000300800 */
[----:B0-----:R-:W2:Y:S01]  /*73460*/  LDL.64 R24, [R1+0x10] ;  /* 0x0000100001187983 */ /* 0x001ea20000100a00 */
[----:B----4-:R-:W-:-:S03]  /*73470*/  MOV R4, R19 ;  /* 0x0000001300047202 */ /* 0x010fc60000000f00 */
[----:B--2---:R-:W-:Y:S01]  /*73480*/  STL.64 [R1+0x3610], R24 ;  /* 0x0036101801007387 */ /* 0x004fe20000100a00 */
[----:B------:R-:W-:Y:S02]  /*73490*/  STL.64 [R1+0x35f0], R14 ;  /* 0x0035f00e01007387 */ /* 0x000fe40000100a00 */
[----:B------:R0:W-:Y:S02]  /*734a0*/  STL.64 [R1+0x35e8], R12 ;  /* 0x0035e80c01007387 */ /* 0x0001e40000100a00 */
[----:B0-----:R-:W2:Y:S01]  /*734b0*/  LDL.LU R12, [R1+0x4f0] ;  /* 0x0004f000010c7983 */ /* 0x001ea20000300800 */
[----:B------:R-:W2:Y:S02]  /*734c0*/  LDL.LU R13, [R1+0x4f4] ;  /* 0x0004f400010d7983 */ /* 0x000ea40000300800 */
[----:B------:R-:W4:Y:S02]  /*734d0*/  LDL.LU R14, [R1+0x4f8] ;  /* 0x0004f800010e7983 */ /* 0x000f240000300800 */
[----:B------:R-:W4:Y:S02]  /*734e0*/  LDL.LU R15, [R1+0x4fc] ;  /* 0x0004fc00010f7983 */ /* 0x000f240000300800 */
[----:B---3--:R-:W-:Y:S01]  /*734f0*/  IMAD.MOV.U32 R24, RZ, RZ, R16 ;  /* 0x000000ffff187224 */ /* 0x008fe200078e0010 */
[----:B------:R-:W-:Y:S01]  /*73500*/  MOV R25, R17 ;  /* 0x0000001100197202 */ /* 0x000fe20000000f00 */
[----:B------:R-:W3:Y:S01]  /*73510*/  LDL.LU R16, [R1+0x3678] ;  /* 0x0036780001107983 */ /* 0x000ee20000300800 */
[----:B------:R-:W2:Y:S02]  /*73520*/  LDL.LU R17, [R1+0x3674] ;  /* 0x0036740001117983 */ /* 0x000ea40000300800 */
[----:B------:R-:W2:Y:S02]  /*73530*/  LDL.LU R8, [R1+0x1e0] ;  /* 0x0001e00001087983 */ /* 0x000ea40000300800 */
[----:B------:R-:W2:Y:S01]  /*73540*/  LDL.LU R9, [R1+0x1e4] ;  /* 0x0001e40001097983 */ /* 0x000ea20000300800 */
[----:B------:R-:W2:Y:S01]  /*73550*/  LDL.LU R10, [R1+0x1e8] ;  /* 0x0001e800010a7983 */ /* 0x000ea20000300800 */
[----:B------:R-:W2:Y:S02]  /*73560*/  LDL.LU R11, [R1+0x1ec] ;  /* 0x0001ec00010b7983 */ /* 0x000ea40000300800 */
[----:B------:R-:W2:Y:S02]  /*73570*/  LDL R19, [R1+0x1f50] ;  /* 0x001f500001137983 */ /* 0x000ea40000100800 */
[----:B------:R0:W-:Y:S02]  /*73580*/  STL.64 [R1+0x3628], R24 ;  /* 0x0036281801007387 */ /* 0x0001e40000100a00 */
[----:B0-----:R-:W2:Y:S04]  /*73590*/  LDL.64 R24, [R1+0x30] ;  /* 0x0000300001187983 */ /* 0x001ea80000100a00 */
        /* <DEDUP_REMOVED lines=8> */
[----:B------:R-:W2:Y:S02]  /*73620*/  LDL.LU R25, [R1+0x534] ;  /* 0x0005340001197983 */ /* 0x000ea40000300800 */
[----:B------:R-:W2:Y:S02]  /*73630*/  LDL.LU R26, [R1+0x538] ;  /* 0x00053800011a7983 */ /* 0x000ea40000300800 */
[----:B------:R-:W2:Y:S02]  /*73640*/  LDL.LU R27, [R1+0x53c] ;  /* 0x00053c00011b7983 */ /* 0x000ea40000300800 */
[----:B--2---:R-:W-:Y:S01]  /*73650*/  STL.64 [R1+0x3650], R26 ;  /* 0x0036501a01007387 */ /* 0x004fe20000100a00 */
[----:B------:R-:W-:Y:S02]  /*73660*/  STL.64 [R1+0x3648], R24 ;  /* 0x0036481801007387 */ /* 0x000fe40000100a00 */
[----:B----4-:R-:W-:Y:S02]  /*73670*/  STL.64 [R1+0x3620], R14 ;  /* 0x0036200e01007387 */ /* 0x010fe40000100a00 */
[----:B------:R0:W-:Y:S02]  /*73680*/  STL.64 [R1+0x3618], R12 ;  /* 0x0036180c01007387 */ /* 0x0001e40000100a00 */
        /* <DEDUP_REMOVED lines=10> */
[----:B------:R-:W-:-:S07]  /*73730*/  IMAD.MOV.U32 R5, RZ, RZ, R18 ;  /* 0x000000ffff057224 */ /* 0x000fce00078e0012 */
[----:B------:R-:W-:Y:S01]  /*73740*/  HMMA.16816.F32.BF16 R8, R20, R4, R8 ;  /* 0x000000041408723c */ /* 0x000fe20000041808 */
[----:B------:R-:W0:Y:S04]  /*73750*/  LDSM.16.M88.4 R4, [R19+0x30080] ;  /* 0x030080001304783b */ /* 0x000e280000000200 */
[----:B----4-:R-:W-:Y:S01]  /*73760*/  STL.64 [R1+0x3660], R14 ;  /* 0x0036600e01007387 */ /* 0x010fe20000100a00 */
[----:B--2---:R1:W-:Y:S03]  /*73770*/  STL.64 [R1+0x3658], R12 ;  /* 0x0036580c01007387 */ /* 0x0043e60000100a00 */
[----:B-1----:R-:W2:Y:S01]  /*73780*/  LDL.LU R12, [R1+0x540] ;  /* 0x00054000010c7983 */ /* 0x002ea20000300800 */
[----:B------:R-:W2:Y:S02]  /*73790*/  LDL.LU R13, [R1+0x544] ;  /* 0x00054400010d7983 */ /* 0x000ea40000300800 */
[----:B------:R-:W2:Y:S02]  /*737a0*/  LDL.LU R14, [R1+0x548] ;  /* 0x00054800010e7983 */ /* 0x000ea40000300800 */
[----:B------:R-:W2:Y:S01]  /*737b0*/  LDL.LU R15, [R1+0x54c] ;  /* 0x00054c00010f7983 */ /* 0x000ea20000300800 */
[----:B------:R-:W-:-:S02]  /*737c0*/  MOV R24, R17 ;  /* 0x0000001100187202 */ /* 0x000fc40000000f00 */
[----:B---3--:R-:W-:-:S06]  /*737d0*/  MOV R25, R16 ;  /* 0x0000001000197202 */ /* 0x008fcc0000000f00 */
[----:B------:R1:W-:Y:S01]  /*737e0*/  STL.64 [R1+0x260], R8 ;  /* 0x0002600801007387 */ /* 0x0003e20000100a00 */
[----:B------:R3:W-:Y:S03]  /*737f0*/  STL.64 [R1+0x268], R10 ;  /* 0x0002680a01007387 */ /* 0x0007e60000100a00 */
[----:B-1----:R-:W4:Y:S01]  /*73800*/  LDL.LU R8, [R1+0x4d0] ;  /* 0x0004d00001087983 */ /* 0x002f220000300800 */
[----:B------:R-:W4:Y:S02]  /*73810*/  LDL.LU R9, [R1+0x4d4] ;  /* 0x0004d40001097983 */ /* 0x000f240000300800 */
[----:B---3--:R-:W4:Y:S02]  /*73820*/  LDL.LU R10, [R1+0x4d8] ;  /* 0x0004d800010a7983 */ /* 0x008f240000300800 */
[----:B------:R-:W4:Y:S01]  /*73830*/  LDL.LU R11, [R1+0x4dc] ;  /* 0x0004dc00010b7983 */ /* 0x000f220000300800 */
[----:B------:R-:W3:Y:S01]  /*73840*/  LDL.LU R16, [R1+0x1d0] ;  /* 0x0001d00001107983 */ /* 0x000ee20000300800 */
[----:B------:R-:W3:Y:S02]  /*73850*/  LDL.LU R17, [R1+0x1d4] ;  /* 0x0001d40001117983 */ /* 0x000ee40000300800 */
[----:B------:R-:W3:Y:S02]  /*73860*/  LDL.LU R18, [R1+0x1d8] ;  /* 0x0001d80001127983 */ /* 0x000ee40000300800 */
[----:B------:R-:W3:Y:S01]  /*73870*/  LDL.LU R19, [R1+0x1dc] ;  /* 0x0001dc0001137983 */ /* 0x000ee20000300800 */
[----:B0-----:R-:W-:Y:S01]  /*73880*/  STL.64 [R1+0x3488], R6 ;  /* 0x0034880601007387 */ /* 0x001fe20000100a00 */
[----:B------:R0:W-:Y:S02]  /*73890*/  STL.64 [R1+0x3480], R4 ;  /* 0x0034800401007387 */ /* 0x0001e40000100a00 */
[----:B0-----:R-:W-:Y:S01]  /*738a0*/  IMAD.MOV.U32 R4, RZ, RZ, R0 ;  /* 0x000000ffff047224 */ /* 0x001fe200078e0000 */
[----:B------:R-:W-:Y:S01]  /*738b0*/  MOV R5, R2 ;  /* 0x0000000200057202 */ /* 0x000fe20000000f00 */
[----:B------:R-:W3:Y:S01]  /*738c0*/  LDL.LU R0, [R1+0x3670] ;  /* 0x0036700001007983 */ /* 0x000ee20000300800 */
[----:B------:R-:W3:Y:S03]  /*738d0*/  LDL.LU R2, [R1+0x366c] ;  /* 0x00366c0001027983 */ /* 0x000ee60000300800 */
[----:B------:R0:W-:Y:S02]  /*738e0*/  STL.64 [R1+0x3598], R4 ;  /* 0x0035980401007387 */ /* 0x0001e40000100a00 */
[----:B0-----:R-:W-:-:S02]  /*738f0*/  MOV R4, R28 ;  /* 0x0000001c00047202 */ /* 0x001fc40000000f00 */
[----:B------:R-:W3:Y:S01]  /*73900*/  LDL.LU R28, [R1+0x3668] ;  /* 0x00366800011c7983 */ /* 0x000ee20000300800 */
[----:B--2---:R-:W-:Y:S03]  /*73910*/  HMMA.16816.F32.BF16 R24, R20, R24, R12 ;  /* 0x000000181418723c */ /* 0x004fe6000004180c */
[----:B------:R-:W2:Y:S01]  /*73920*/  LDL.LU.64 R14, [R1+0x3660] ;  /* 0x00366000010e7983 */ /* 0x000ea20000300a00 */
[----:B------:R-:W2:Y:S11]  /*73930*/  LDL.LU.64 R12, [R1+0x3658] ;  /* 0x00365800010c7983 */ /* 0x000eb60000300a00 */
[----:B------:R-:W-:Y:S08]  /*73940*/  @!UPT UIADD3 URZ, URZ, URZ, URZ ;  /* 0x0000003f3f3ff290 */ /* 0x000ff0000fffe03f */
[----:B------:R-:W-:Y:S01]  /*73950*/  STL.64 [R1+0x250], R24 ;  /* 0x0002501801007387 */ /* 0x000fe20000100a00 */
[----:B------:R0:W-:Y:S03]  /*73960*/  STL.64 [R1+0x258], R26 ;  /* 0x0002581a01007387 */ /* 0x0001e60000100a00 */
[----:B0-----:R-:W2:Y:S01]  /*73970*/  LDL.LU.64 R26, [R1+0x3650] ;  /* 0x00365000011a7983 */ /* 0x001ea20000300a00 */
[----:B------:R-:W2:Y:S02]  /*73980*/  LDL.LU.64 R24, [R1+0x3648] ;  /* 0x0036480001187983 */ /* 0x000ea40000300a00 */
[----:B------:R-:W-:-:S07]  /*73990*/  IMAD.MOV.U32 R5, RZ, RZ, R3 ;  /* 0x000000ffff057224 */ /* 0x000fce00078e0003 */
[C---:B--2---:R-:W-:Y:S01]  /*739a0*/  HMMA.16816.F32.BF16 R4, R20.reuse, R4, R24 ;  /* 0x000000041404723c */ /* 0x044fe20000041818 */
[----:B------:R-:W2:Y:S11]  /*739b0*/  LDL.LU.64 R24, [R1+0x3640] ;  /* 0x0036400001187983 */ /* 0x000eb60000300a00 */
[----:B------:R-:W-:Y:S11]  /*739c0*/  @!UPT UIADD3 URZ, URZ, URZ, URZ ;  /* 0x0000003f3f3ff290 */ /* 0x000ff6000fffe03f */
[----:B------:R0:W-:Y:S01]  /*739d0*/  STL.64 [R1+0x240], R4 ;  /* 0x0002400401007387 */ /* 0x0001e20000100a00 */
[----:B------:R1:W-:Y:S03]  /*739e0*/  STL.64 [R1+0x248], R6 ;  /* 0x0002480601007387 */ /* 0x0003e60000100a00 */
[----:B0-----:R-:W3:Y:S01]  /*739f0*/  LDL.LU R4, [R1+0x1c0] ;  /* 0x0001c00001047983 */ /* 0x001ee20000300800 */
[----:B------:R-:W3:Y:S02]  /*73a00*/  LDL.LU R5, [R1+0x1c4] ;  /* 0x0001c40001057983 */ /* 0x000ee40000300800 */
[----:B-1----:R-:W3:Y:S01]  /*73a10*/  LDL.LU R6, [R1+0x1c8] ;  /* 0x0001c80001067983 */ /* 0x002ee20000300800 */
        /* <DEDUP_REMOVED lines=10> */
[----:B------:R-:W2:Y:S01]  /*73ac0*/  LDL.LU.64 R14, [R1+0x3620] ;  /* 0x00362000010e7983 */ /* 0x000ea20000300a00 */
[----:B------:R-:W2:Y:S11]  /*73ad0*/  LDL.LU.64 R12, [R1+0x3618] ;  /* 0x00361800010c7983 */ /* 0x000eb60000300a00 */
[----:B------:R-:W-:Y:S10]  /*73ae0*/  @!UPT UIADD3 URZ, URZ, URZ, URZ ;  /* 0x0000003f3f3ff290 */ /* 0x000ff4000fffe03f */
[----:B------:R0:W-:Y:S01]  /*73af0*/  STL.64 [R1+0x220], R24 ;  /* 0x0002201801007387 */ /* 0x0001e20000100a00 */
[----:B------:R-:W-:Y:S03]  /*73b00*/  STL.64 [R1+0x228], R26 ;  /* 0x0002281a01007387 */ /* 0x000fe60000100a00 */
[----:B0-----:R-:W2:Y:S02]  /*73b10*/  LDL.LU.64 R24, [R1+0x3610] ;  /* 0x0036100001187983 */ /* 0x001ea40000300a00 */
[C---:B--2---:R-:W-:Y:S01]  /*73b20*/  HMMA.16816.F32.BF16 R12, R20.reuse, R24, R12 ;  /* 0x00000018140c723c */ /* 0x044fe2000004180c */
[----:B------:R-:W-:Y:S11]  /*73b30*/  IMAD.MOV.U32 R3, RZ, RZ, R25 ;  /* 0x000000ffff037224 */ /* 0x000ff600078e0019 */
[----:B------:R-:W-:Y:S11]  /*73b40*/  @!UPT UIADD3 URZ, URZ, URZ, URZ ;  /* 0x0000003f3f3ff290 */ /* 0x000ff6000fffe03f */
[----:B------:R-:W-:Y:S01]  /*73b50*/  STL.64 [R1+0x210], R12 ;  /* 0x0002100c01007387 */ /* 0x000fe20000100a00 */
[----:B------:R0:W-:Y:S03]  /*73b60*/  STL.64 [R1+0x218], R14 ;  /* 0x0002180e01007387 */ /* 0x0001e60000100a00 */
[----:B0-----:R-:W2:Y:S01]  /*73b70*/  LDL.LU.64 R14, [R1+0x3608] ;  /* 0x00360800010e7983 */ /* 0x001ea20000300a00 */
[----:B------:R-:W2:Y:S02]  /*73b80*/  LDL.LU.64 R12, [R1+0x3600] ;  /* 0x00360000010c7983 */ /* 0x000ea40000300a00 */
[----:B------:R-:W2:Y:S01]  /*73b90*/  LDL.LU.64 R24, [R1+0x35f8] ;  /* 0x0035f80001187983 */ /* 0x000ea20000300a00 */
[----:B---3--:R-:W-:Y:S01]  /*73ba0*/  MOV R7, R28 ;  /* 0x0000001c00077202 */ /* 0x008fe20000000f00 */
[C---:B--2---:R-:W-:Y:S01]  /*73bb0*/  HMMA.16816.F32.BF16 R24, R20.reuse, R24, R12 ;  /* 0x000000181418723c */ /* 0x044fe2000004180c */
[----:B------:R-:W2:Y:S01]  /*73bc0*/  LDL.LU.64 R14, [R1+0x35f0] ;  /* 0x0035f000010e7983 */ /* 0x000ea20000300a00 */
[----:B------:R-:W2:Y:S11]  /*73bd0*/  LDL.LU.64 R12, [R1+0x35e8] ;  /* 0x0035e800010c7983 */ /* 0x000eb60000300a00 */
[----:B------:R-:W-:Y:S10]  /*73be0*/  @!UPT UIADD3 URZ, URZ, URZ, URZ ;  /* 0x0000003f3f3ff290 */ /* 0x000ff4000fffe03f */
[----:B------:R-:W-:Y:S01]  /*73bf0*/  STL.64 [R1+0x200], R24 ;  /* 0x0002001801007387 */ /* 0x000fe20000100a00 */
[----:B------:R0:W-:Y:S01]  /*73c00*/  STL [R1+0x208], R26 ;  /* 0x0002081a01007387 */ /* 0x0001e20000100800 */
[----:B------:R-:W-:Y:S02]  /*73c10*/  MOV R28, R27 ;  /* 0x0000001b001c7202 */ /* 0x000fe40000000f00 */
[----:B0-----:R-:W3:Y:S01]  /*73c20*/  LDL.LU.64 R26, [R1+0x35e0] ;  /* 0x0035e000011a7983 */ /* 0x001ee20000300a00 */
[----:B------:R-:W2:Y:S02]  /*73c30*/  LDL.LU.64 R24, [R1+0x35d8] ;  /* 0x0035d80001187983 */ /* 0x000ea40000300a00 */
[----:B------:R-:W-:Y:S01]  /*73c40*/  STL [R1+0x3338], R28 ;  /* 0x0033381c01007387 */ /* 0x000fe20000100800 */
[C---:B--2---:R-:W-:Y:S11]  /*73c50*/  HMMA.16816.F32.BF16 R12, R20.reuse, R24, R12 ;  /* 0x00000018140c723c */ /* 0x044ff6000004180c */
[----:B------:R-:W-:Y:S11]  /*73c60*/  @!UPT UIADD3 URZ, URZ, URZ, URZ ;  /* 0x0000003f3f3ff290 */ /* 0x000ff6000fffe03f */
[----:B------:R-:W-:Y:S01]  /*73c70*/  @!UPT UIADD3 URZ, URZ, URZ, URZ ;  /* 0x0000003f3f3ff290 */ /* 0x000fe2000fffe03f */
[----:B------:R-:W-:Y:S01]  /*73c80*/  STL.64 [R1+0x1f0], R12 ;  /* 0x0001f00c01007387 */ /* 0x000fe20000100a00 */
[----:B------:R0:W-:Y:S03]  /*73c90*/  STL.64 [R1+0x1f8], R14 ;  /* 0x0001f80e01007387 */ /* 0x0001e60000100a00 */
[----:B0-----:R-:W2:Y:S01]  /*73ca0*/  LDL.LU.64 R14, [R1+0x35d0] ;  /* 0x0035d000010e7983 */ /* 0x001ea20000300a00 */
[----:B------:R-:W4:Y:S02]  /*73cb0*/  LDL.LU.64 R12, [R1+0x35c8] ;  /* 0x0035c800010c7983 */ /* 0x000f240000300a00 */
[----:B---3--:R-:W-:Y:S02]  /*73cc0*/  STL.64 [R1+0x3498], R26 ;  /* 0x0034981a01007387 */ /* 0x008fe40000100a00 */
[----:B------:R0:W-:Y:S02]  /*73cd0*/  STL.64 [R1+0x3490], R24 ;  /* 0x0034901801007387 */ /* 0x0001e40000100a00 */
[----:B0-----:R-:W3:Y:S01]  /*73ce0*/  LDL.LU R24, [R1+0x1a0] ;  /* 0x0001a00001187983 */ /* 0x001ee20000300800 */
[----:B------:R-:W3:Y:S02]  /*73cf0*/  LDL.LU R25, [R1+0x1a4] ;  /* 0x0001a40001197983 */ /* 0x000ee40000300800 */
[----:B------:R-:W3:Y:S02]  /*73d00*/  LDL.LU R26, [R1+0x1a8] ;  /* 0x0001a800011a7983 */ /* 0x000ee40000300800 */
[----:B------:R-:W3:Y:S01]  /*73d10*/  LDL.LU R27, [R1+0x1ac] ;  /* 0x0001ac00011b7983 */ /* 0x000ee20000300800 */
[----:B----4-:R-:W-:Y:S11]  /*73d20*/  HMMA.16816.F32.BF16 R8, R20, R12, R8 ;  /* 0x0000000c1408723c */ /* 0x010ff60000041808 */
        /* <DEDUP_REMOVED lines=8> */
[----:B0-----:R-:W-:Y:S01]  /*73db0*/  IMAD.MOV.U32 R13, RZ, RZ, R29 ;  /* 0x000000ffff0d7224 */ /* 0x001fe200078e001d */
[----:B----4-:R-:W-:-:S02]  /*73dc0*/  MOV R12, R10 ;  /* 0x0000000a000c7202 */ /* 0x010fc40000000f00 */
[----:B------:R-:W2:Y:S01]  /*73dd0*/  LDL.LU R10, [R1+0x35b4] ;  /* 0x0035b400010a7983 */ /* 0x000ea20000300800 */
[----:B------:R-:W4:Y:S01]  /*73de0*/  LDL.LU R29, [R1+0x35b0] ;  /* 0x0035b000011d7983 */ /* 0x000f220000300800 */
[----:B---3--:R-:W-:Y:S01]  /*73df0*/  HMMA.16816.F32.BF16 R20, R20, R8, R16 ;  /* 0x000000081414723c */ /* 0x008fe20000041810 */
[----:B------:R-:W3:Y:S01]  /*73e00*/  LDL.LU.64 R18, [R1+0x35a8] ;  /* 0x0035a80001127983 */ /* 0x000ee20000300a00 */
[----:B------:R-:W3:Y:S11]  /*73e10*/  LDL.LU.64 R16, [R1+0x35a0] ;  /* 0x0035a00001107983 */ /* 0x000ef60000300a00 */
[----:B------:R-:W-:Y:S10]  /*73e20*/  @!UPT UIADD3 URZ, URZ, URZ, URZ ;  /* 0x0000003f3f3ff290 */ /* 0x000ff4000fffe03f */
[----:B------:R0:W-:Y:S01]  /*73e30*/  STL.64 [R1+0x1d0], R20 ;  /* 0x0001d01401007387 */ /* 0x0001e20000100a00 */
[----:B------:R1:W-:Y:S03]  /*73e40*/  STL.64 [R1+0x1d8], R22 ;  /* 0x0001d81601007387 */ /* 0x0003e60000100a00 */
[----:B0-----:R-:W4:Y:S01]  /*73e50*/  LDL.LU R20, [R1+0x1b0] ;  /* 0x0001b00001147983 */ /* 0x001f220000300800 */
[----:B------:R-:W4:Y:S02]  /*73e60*/  LDL.LU R21, [R1+0x1b4] ;  /* 0x0001b40001157983 */ /* 0x000f240000300800 */
[----:B-1----:R-:W4:Y:S01]  /*73e70*/  LDL.LU R22, [R1+0x1b8] ;  /* 0x0001b80001167983 */ /* 0x002f220000300800 */
[----:B--2---:R-:W-:Y:S01]  /*73e80*/  STL.64 [R1+0x34b8], R10 ;  /* 0x0034b80a01007387 */ /* 0x004fe20000100a00 */
[----:B------:R0:W-:Y:S02]  /*73e90*/  STL.64 [R1+0x34b0], R8 ;  /* 0x0034b00801007387 */ /* 0x0001e40000100a00 */
[----:B0-----:R-:W-:Y:S01]  /*73ea0*/  MOV R8, R2 ;  /* 0x0000000200087202 */ /* 0x001fe20000000f00 */
[----:B------:R-:W-:-:S07]  /*73eb0*/  IMAD.MOV.U32 R9, RZ, RZ, R0 ;  /* 0x000000ffff097224 */ /* 0x000fce00078e0000 */
[C---:B---3--:R-:W-:Y:S01]  /*73ec0*/  HMMA.16816.F32.BF16 R8, R16.reuse, R8, R4 ;  /* 0x000000081008723c */ /* 0x048fe20000041804 */
[----:B------:R-:W2:Y:S01]  /*73ed0*/  LDL.LU.64 R4, [R1+0x3598] ;  /* 0x0035980001047983 */ /* 0x000ea20000300a00 */
[----:B----4-:R-:W-:Y:S11]  /*73ee0*/  MOV R23, R29 ;  /* 0x0000001d00177202 */ /* 0x010ff60000000f00 */
[----:B------:R-:W-:Y:S10]  /*73ef0*/  @!UPT UIADD3 URZ, URZ, URZ, URZ ;  /* 0x0000003f3f3ff290 */ /* 0x000ff4000fffe03f */
[----:B------:R0:W-:Y:S01]  /*73f00*/  STL [R1+0x1c0], R8 ;  /* 0x0001c00801007387 */ /* 0x0001e20000100800 */
[----:B------:R-:W-:Y:S02]  /*73f10*/  MOV R29, R9 ;  /* 0x00000009001d7202 */ /* 0x000fe40000000f00 */
[----:B------:R-:W-:Y:S01]  /*73f20*/  MOV R2, R10 ;  /* 0x0000000a00027202 */ /* 0x000fe20000000f00 */
[----:B------:R-:W-:Y:S02]  /*73f30*/  IMAD.MOV.U32 R0, RZ, RZ, R11 ;  /* 0x000000ffff007224 */ /* 0x000fe400078e000b */
[C---:B0-----:R-:W-:Y:S03]  /*73f40*/  HMMA.16816.F32.BF16 R8, R16.reuse, R12, R20 ;  /* 0x0000000c1008723c */ /* 0x041fe60000041814 */
[----:B------:R0:W-:Y:S01]  /*73f50*/  STL [R1+0x30cc], R0 ;  /* 0x0030cc0001007387 */ /* 0x0001e20000100800 */
[----:B------:R1:W-:Y:S02]  /*73f60*/  STL [R1+0x30c8], R2 ;  /* 0x0030c80201007387 */ /* 0x0003e40000100800 */
[----:B------:R3:W-:Y:S11]  /*73f70*/  STL [R1+0x30c4], R29 ;  /* 0x0030c41d01007387 */ /* 0x0007f60000100800 */
[----:B------:R-:W-:Y:S06]  /*73f80*/  @!UPT UIADD3 URZ, URZ, URZ, URZ ;  /* 0x0000003f3f3ff290 */ /* 0x000fec000fffe03f */
[----:B------:R-:W-:Y:S01]  /*73f90*/  STL.64 [R1+0x1b0], R8 ;  /* 0x0001b00801007387 */ /* 0x000fe20000100a00 */
[----:B------:R-:W-:Y:S01]  /*73fa0*/  STL.64 [R1+0x1b8], R10 ;  /* 0x0001b80a01007387 */ /* 0x000fe20000100a00 */
[----:B--2---:R-:W-:Y:S11]  /*73fb0*/  HMMA.16816.F32.BF16 R4, R16, R4, R24 ;  /* 0x000000041004723c */ /* 0x004ff60000041818 */
[----:B------:R-:W-:Y:S11]  /*73fc0*/  @!UPT UIADD3 URZ, URZ, URZ, URZ ;  /* 0x0000003f3f3ff290 */ /* 0x000ff6000fffe03f */
[----:B------:R-:W-:Y:S01]  /*73fd0*/  @!UPT UIADD3 URZ, URZ, URZ, URZ ;  /* 0x0000003f3f3ff290 */ /* 0x000fe2000fffe03f */
[----:B------:R2:W-:Y:S01]  /*73fe0*/  STL [R1+0x1a0], R4 ;  /* 0x0001a00401007387 */ /* 0x0005e20000100800 */
[----:B------:R-:W4:Y:S02]  /*73ff0*/  LDL.LU R20, [R1+0xe0] ;  /* 0x0000e00001147983 */ /* 0x000f240000300800 */
[----:B------:R-:W4:Y:S02]  /*74000*/  LDL.LU R21, [R1+0xe4] ;  /* 0x0000e40001157983 */ /* 0x000f240000300800 */
[----:B------:R-:W2:Y:S01]  /*74010*/  LDL.LU R22, [R1+0xe8] ;  /* 0x0000e80001167983 */ /* 0x000ea20000300800 */
[----:B------:R-:W2:Y:S01]  /*74020*/  LDL.LU R23, [R1+0xec] ;  /* 0x0000ec0001177983 */ /* 0x000ea20000300800 */
[----:B0-----:R-:W-:Y:S02]  /*74030*/  MOV R0, R5 ;  /* 0x0000000500007202 */ /* 0x001fe40000000f00 */
[----:B-1----:R-:W-:Y:S01]  /*74040*/  MOV R2, R6 ;  /* 0x0000000600027202 */ /* 0x002fe20000000f00 */
[----:B---3--:R-:W-:Y:S01]  /*74050*/  IMAD.MOV.U32 R29, RZ, RZ, R7 ;  /* 0x000000ffff1d7224 */ /* 0x008fe200078e0007 */
[----:B--2---:R-:W-:Y:S01]  /*74060*/  STL.64 [R1+0x34c8], R22 ;  /* 0x0034c81601007387 */ /* 0x004fe20000100a00 */
[----:B----4-:R0:W-:Y:S02]  /*74070*/  STL.64 [R1+0x34c0], R20 ;  /* 0x0034c01401007387 */ /* 0x0101e40000100a00 */
[----:B------:R-:W2:Y:S02]  /*74080*/  LDL.LU R4, [R1+0xf0] ;  /* 0x0000f00001047983 */ /* 0x000ea40000300800 */
[----:B------:R-:W2:Y:S01]  /*74090*/  LDL.LU R5, [R1+0xf4] ;  /* 0x0000f40001057983 */ /* 0x000ea20000300800 */
[----:B------:R-:W3:Y:S01]  /*740a0*/  LDL.LU R6, [R1+0xf8] ;  /* 0x0000f80001067983 */ /* 0x000ee20000300800 */
[----:B------:R-:W3:Y:S03]  /*740b0*/  LDL.LU R7, [R1+0xfc] ;  /* 0x0000fc0001077983 */ /* 0x000ee60000300800 */
[----:B---3--:R-:W-:Y:S01]  /*740c0*/  STL.64 [R1+0x34d8], R6 ;  /* 0x0034d80601007387 */ /* 0x008fe20000100a00 */
[----:B--2---:R1:W-:Y:S02]  /*740d0*/  STL.64 [R1+0x34d0], R4 ;  /* 0x0034d00401007387 */ /* 0x0043e40000100a00 */
[----:B------:R-:W2:Y:S02]  /*740e0*/  LDL.LU R24, [R1] ;  /* 0x0000000001187983 */ /* 0x000ea40000300800 */
[----:B------:R-:W2:Y:S01]  /*740f0*/  LDL.LU R25, [R1+0x4] ;  /* 0x0000040001197983 */ /* 0x000ea20000300800 */
[----:B------:R-:W-:Y:S01]  /*74100*/  MOV R9, R3 ;  /* 0x0000000300097202 */ /* 0x000fe20000000f00 */
[----:B--2---:R2:W-:Y:S01]  /*74110*/  STL.64 [R1+0x34e0], R24 ;  /* 0x0034e01801007387 */ /* 0x0045e20000100a00 */
[----:B------:R-:W3:Y:S02]  /*74120*/  LDL.LU R8, [R1+0x10] ;  /* 0x0000100001087983 */ /* 0x000ee40000300800 */
[----:B------:R-:W4:Y:S01]  /*74130*/  LDL.LU R3, [R1+0x3594] ;  /* 0x0035940001037983 */ /* 0x000f220000300800 */
[----:B---3--:R-:W-:Y:S01]  /*74140*/  STL.64 [R1+0x34e8], R8 ;  /* 0x0034e80801007387 */ /* 0x008fe20000100a00 */
[----:B0-----:R-:W3:Y:S02]  /*74150*/  LDL.LU R20, [R1+0x110] ;  /* 0x0001100001147983 */ /* 0x001ee40000300800 */
[----:B------:R-:W3:Y:S02]  /*74160*/  LDL.LU R21, [R1+0x114] ;  /* 0x0001140001157983 */ /* 0x000ee40000300800 */
[----:B------:R-:W2:Y:S01]  /*74170*/  LDL.LU R22, [R1+0x118] ;  /* 0x0001180001167983 */ /* 0x000ea20000300800 */
[----:B------:R-:W2:Y:S04]  /*74180*/  LDL.LU R23, [R1+0x11c] ;  /* 0x00011c0001177983 */ /* 0x000ea80000300800 */
[----:B--2---:R-:W-:Y:S01]  /*74190*/  STL.64 [R1+0x34f8], R22 ;  /* 0x0034f81601007387 */ /* 0x004fe20000100a00 */
[----:B---3--:R-:W-:Y:S02]  /*741a0*/  STL.64 [R1+0x34f0], R20 ;  /* 0x0034f01401007387 */ /* 0x008fe40000100a00 */
[----:B-1----:R-:W2:Y:S02]  /*741b0*/  LDL.LU R4, [R1+0x20] ;  /* 0x0000200001047983 */ /* 0x002ea40000300800 */
[----:B------:R-:W2:Y:S02]  /*741c0*/  LDL.LU R5, [R1+0x24] ;  /* 0x0000240001057983 */ /* 0x000ea40000300800 */
[----:B--2---:R0:W-:Y:S01]  /*741d0*/  STL.64 [R1+0x3500], R4 ;  /* 0x0035000401007387 */ /* 0x0041e20000100a00 */
[----:B------:R-:W2:Y:S02]  /*741e0*/  LDL.LU R24, [R1+0x120] ;  /* 0x0001200001187983 */ /* 0x000ea40000300800 */
[----:B------:R-:W2:Y:S02]  /*741f0*/  LDL.LU R25, [R1+0x124] ;  /* 0x0001240001197983 */ /* 0x000ea40000300800 */
[----:B------:R-:W3:Y:S01]  /*74200*/  LDL.LU R26, [R1+0x128] ;  /* 0x00012800011a7983 */ /* 0x000ee20000300800 */
[----:B------:R-:W3:Y:S04]  /*74210*/  LDL.LU R27, [R1+0x12c] ;  /* 0x00012c00011b7983 */ /* 0x000ee80000300800 */
[----:B---3--:R-:W-:Y:S01]  /*74220*/  STL.64 [R1+0x3510], R26 ;  /* 0x0035101a01007387 */ /* 0x008fe20000100a00 */
[----:B--2---:R-:W-:Y:S02]  /*74230*/  STL.64 [R1+0x3508], R24 ;  /* 0x0035081801007387 */ /* 0x004fe40000100a00 */
[----:B0-----:R-:W2:Y:S02]  /*74240*/  LDL.LU R4, [R1+0x40] ;  /* 0x0000400001047983 */ /* 0x001ea40000300800 */
[----:B------:R-:W2:Y:S02]  /*74250*/  LDL.LU R5, [R1+0x44] ;  /* 0x0000440001057983 */ /* 0x000ea40000300800 */
[----:B--2---:R0:W-:Y:S04]  /*74260*/  STL.64 [R1+0x3518], R4 ;  /* 0x0035180401007387 */ /* 0x0041e80000100a00 */
[----:B0-----:R-:W2:Y:S01]  /*74270*/  LDL.LU R4, [R1+0x50] ;  /* 0x0000500001047983 */ /* 0x001ea20000300800 */
[----:B------:R-:W2:Y:S03]  /*74280*/  LDL.LU R5, [R1+0x54] ;  /* 0x0000540001057983 */ /* 0x000ea60000300800 */
[----:B--2---:R0:W-:Y:S04]  /*74290*/  STL.64 [R1+0x3530], R4 ;  /* 0x0035300401007387 */ /* 0x0041e80000100a00 */
[----:B0-----:R-:W2:Y:S01]  /*742a0*/  LDL.LU R4, [R1+0x60] ;  /* 0x0000600001047983 */ /* 0x001ea20000300800 */
[----:B------:R-:W2:Y:S03]  /*742b0*/  LDL.LU R5, [R1+0x64] ;  /* 0x0000640001057983 */ /* 0x000ea60000300800 */
[----:B--2---:R0:W-:Y:S01]  /*742c0*/  STL.64 [R1+0x3548], R4 ;  /* 0x0035480401007387 */ /* 0x0041e20000100a00 */
[----:B------:R-:W2:Y:S02]  /*742d0*/  LDL.LU R24, [R1+0x140] ;  /* 0x0001400001187983 */ /* 0x000ea40000300800 */
[----:B------:R-:W2:Y:S02]  /*742e0*/  LDL.LU R25, [R1+0x144] ;  /* 0x0001440001197983 */ /* 0x000ea40000300800 */
[----:B------:R-:W3:Y:S01]  /*742f0*/  LDL.LU R26, [R1+0x148] ;  /* 0x00014800011a7983 */ /* 0x000ee20000300800 */
[----:B------:R-:W3:Y:S04]  /*74300*/  LDL.LU R27, [R1+0x14c] ;  /* 0x00014c00011b7983 */ /* 0x000ee80000300800 */
[----:B0-----:R-:W2:Y:S01]  /*74310*/  LDL.LU R4, [R1+0x70] ;  /* 0x0000700001047983 */ /* 0x001ea20000300800 */
[----:B------:R-:W2:Y:S03]  /*74320*/  LDL.LU R5, [R1+0x74] ;  /* 0x0000740001057983 */ /* 0x000ea60000300800 */
[----:B--2---:R0:W-:Y:S04]  /*74330*/  STL.64 [R1+0x3560], R4 ;  /* 0x0035600401007387 */ /* 0x0041e80000100a00 */
[----:B0-----:R-:W2:Y:S01]  /*74340*/  LDL.LU R4, [R1+0x80] ;  /* 0x0000800001047983 */ /* 0x001ea20000300800 */
[----:B------:R-:W2:Y:S03]  /*74350*/  LDL.LU R5, [R1+0x84] ;  /* 0x0000840001057983 */ /* 0x000ea60000300800 */
[----:B--2---:R-:W-:Y:S01]  /*74360*/  STL.64 [R1+0x3578], R4 ;  /* 0x0035780401007387 */ /* 0x004fe20000100a00 */
[----:B---3--:R-:W-:Y:S02]  /*74370*/  STL.64 [R1+0x3528], R26 ;  /* 0x0035281a01007387 */ /* 0x008fe40000100a00 */
[----:B------:R0:W-:Y:S02]  /*74380*/  STL.64 [R1+0x3520], R24 ;  /* 0x0035201801007387 */ /* 0x0001e40000100a00 */
[----:B0-----:R-:W2:Y:S01]  /*74390*/  LDL.LU R24, [R1+0x150] ;  /* 0x0001500001187983 */ /* 0x001ea20000300800 */
[----:B------:R-:W2:Y:S02]  /*743a0*/  LDL.LU R25, [R1+0x154] ;  /* 0x0001540001197983 */ /* 0x000ea40000300800 */
[----:B------:R-:W3:Y:S02]  /*743b0*/  LDL.LU R26, [R1+0x158] ;  /* 0x00015800011a7983 */ /* 0x000ee40000300800 */
[----:B------:R-:W3:Y:S01]  /*743c0*/  LDL.LU R27, [R1+0x15c] ;  /* 0x00015c00011b7983 */ /* 0x000ee20000300800 */
[----:B------:R-:W2:Y:S01]  /*743d0*/  LDL.LU R4, [R1+0x90] ;  /* 0x0000900001047983 */ /* 0x000ea20000300800 */
        /* <DEDUP_REMOVED lines=26> */
[----:B----4-:R-:W-:-:S02]  /*74580*/  MOV R9, R3 ;  /* 0x0000000300097202 */ /* 0x010fc40000000f00 */
[----:B------:R-:W4:Y:S02]  /*74590*/  LDL.LU R3, [R1+0x3590] ;  /* 0x0035900001037983 */ /* 0x000f240000300800 */
[----:B------:R-:W3:Y:S01]  /*745a0*/  LDL.LU R20, [R1+0x130] ;  /* 0x0001300001147983 */ /* 0x000ee20000300800 */
[----:B------:R-:W3:Y:S01]  /*745b0*/  LDL.LU R21, [R1+0x134] ;  /* 0x0001340001157983 */ /* 0x000ee20000300800 */
[----:B------:R-:W3:Y:S02]  /*745c0*/  LDL.LU R22, [R1+0x138] ;  /* 0x0001380001167983 */ /* 0x000ee40000300800 */
[----:B------:R-:W3:Y:S02]  /*745d0*/  LDL.LU R23, [R1+0x13c] ;  /* 0x00013c0001177983 */ /* 0x000ee40000300800 */
[----:B------:R-:W3:Y:S01]  /*745e0*/  LDL.LU R12, [R1+0x100] ;  /* 0x00010000010c7983 */ /* 0x000ee20000300800 */
[----:B------:R-:W3:Y:S01]  /*745f0*/  LDL.LU R13, [R1+0x104] ;  /* 0x00010400010d7983 */ /* 0x000ee20000300800 */
[----:B------:R-:W3:Y:S02]  /*74600*/  LDL.LU R14, [R1+0x108] ;  /* 0x00010800010e7983 */ /* 0x000ee40000300800 */
[----:B------:R-:W3:Y:S02]  /*74610*/  LDL.LU R15, [R1+0x10c] ;  /* 0x00010c00010f7983 */ /* 0x000ee40000300800 */
[----:B------:R-:W-:Y:S01]  /*74620*/  STL [R1+0x30d8], R29 ;  /* 0x0030d81d01007387 */ /* 0x000fe20000100800 */
        /* <DEDUP_REMOVED lines=9> */
[----:B--2---:R-:W-:Y:S02]  /*746c0*/  HMMA.16816.F32.BF16 R4, R16, R4, R24 ;  /* 0x000000041004723c */ /* 0x004fe40000041818 */
[----:B------:R-:W2:Y:S01]  /*746d0*/  LDL.LU.64 R26, [R1+0x3570] ;  /* 0x00357000011a7983 */ /* 0x000ea20000300a00 */
[----:B------:R-:W2:Y:S11]  /*746e0*/  LDL.LU.64 R24, [R1+0x3568] ;  /* 0x0035680001187983 */ /* 0x000eb60000300a00 */
[----:B------:R-:W-:Y:S09]  /*746f0*/  @!UPT UIADD3 URZ, URZ, URZ, URZ ;  /* 0x0000003f3f3ff290 */ /* 0x000ff2000fffe03f */
[----:B------:R0:W-:Y:S01]  /*74700*/  STL [R1+0x180], R4 ;  /* 0x0001800401007387 */ /* 0x0001e20000100800 */
[----:B------:R-:W-:-:S03]  /*74710*/  IMAD.MOV.U32 R29, RZ, RZ, R5 ;  /* 0x000000ffff1d7224 */ /* 0x000fc600078e0005 */
[----:B0-----:R-:W2:Y:S01]  /*74720*/  LDL.LU.64 R4, [R1+0x3560] ;  /* 0x0035600001047983 */ /* 0x001ea20000300a00 */
[----:B------:R-:W-:Y:S02]  /*74730*/  MOV R2, R6 ;  /* 0x0000000600027202 */ /* 0x000fe40000000f00 */
[----:B------:R-:W-:-:S05]  /*74740*/  MOV R0, R7 ;  /* 0x0000000700007202 */ /* 0x000fca0000000f00 */
[----:B------:R-:W-:Y:S01]  /*74750*/  STL [R1+0x30e4], R0 ;  /* 0x0030e40001007387 */ /* 0x000fe20000100800 */
[----:B------:R-:W-:Y:S02]  /*74760*/  STL [R1+0x30e0], R2 ;  /* 0x0030e00201007387 */ /* 0x000fe40000100800 */
[----:B------:R-:W-:Y:S01]  /*74770*/  STL [R1+0x30dc], R29 ;  /* 0x0030dc1d01007387 */ /* 0x000fe20000100800 */
[C---:B--2---:R-:W-:Y:S01]  /*74780*/  HMMA.16816.F32.BF16 R4, R16.reuse, R4, R24 ;  /* 0x000000041004723c */ /* 0x044fe20000041818 */
[----:B------:R-:W2:Y:S01]  /*74790*/  LDL.LU.64 R26, [R1+0x3558] ;  /* 0x00355800011a7983 */ /* 0x000ea20000300a00 */
[----:B------:R-:W2:Y:S11]  /*747a0*/  LDL.LU.64 R24, [R1+0x3550] ;  /* 0x0035500001187983 */ /* 0x000eb60000300a00 */
[----:B------:R-:W-:Y:S10]  /*747b0*/  @!UPT UIADD3 URZ, URZ, URZ, URZ ;  /* 0x0000003f3f3ff290 */ /* 0x000ff4000fffe03f */
        /* <DEDUP_REMOVED lines=21> */
[----:B0-----:R-:W2:Y:S01]  /*74910*/  LDL.LU.64 R4, [R1+0x3518] ;  /* 0x0035180001047983 */ /* 0x001ea20000300a00 */
[C---:B---3--:R-:W-:Y:S08]  /*74920*/  HMMA.16816.F32.BF16 R8, R16.reuse, R8, R20 ;  /* 0x000000081008723c */ /* 0x048ff00000041814 */
[----:B--2---:R-:W-:Y:S01]  /*74930*/  HMMA.16816.F32.BF16 R4, R16, R4, R24 ;  /* 0x000000041004723c */ /* 0x004fe20000041818 */
[----:B------:R-:W2:Y:S01]  /*74940*/  LDL.LU.64 R26, [R1+0x3510] ;  /* 0x00351000011a7983 */ /* 0x000ea20000300a00 */
[----:B------:R-:W2:Y:S11]  /*74950*/  LDL.LU.64 R24, [R1+0x3508] ;  /* 0x0035080001187983 */ /* 0x000eb60000300a00 */
[----:B------:R-:W-:Y:S10]  /*74960*/  @!UPT UIADD3 URZ, URZ, URZ, URZ ;  /* 0x0000003f3f3ff290 */ /* 0x000ff4000fffe03f */
[----:B------:R0:W-:Y:S01]  /*74970*/  STL [R1+0x140], R4 ;  /* 0x0001400401007387 */ /* 0x0001e20000100800 */
[----:B------:R-:W-:-:S03]  /*74980*/  IMAD.MOV.U32 R29, RZ, RZ, R5 ;  /* 0x000000ffff1d7224 */ /* 0x000fc600078e0005 */
[----:B0-----:R-:W2:Y:S01]  /*74990*/  LDL.LU.64 R4, [R1+0x3500] ;  /* 0x0035000001047983 */ /* 0x001ea20000300a00 */
[----:B------:R-:W-:Y:S02]  /*749a0*/  MOV R2, R6 ;  /* 0x0000000600027202 */ /* 0x000fe40000000f00 */
[----:B------:R-:W-:-:S03]  /*749b0*/  MOV R0, R7 ;  /* 0x0000000700007202 */ /* 0x000fc60000000f00 */
[----:B------:R-:W-:Y:S01]  /*749c0*/  STL [R1+0x3100], R2 ;  /* 0x0031000201007387 */ /* 0x000fe20000100800 */
[----:B------:R-:W-:Y:S02]  /*749d0*/  STL [R1+0x30fc], R29 ;  /* 0x0030fc1d01007387 */ /* 0x000fe40000100800 */
[----:B------:R-:W-:Y:S02]  /*749e0*/  STL [R1+0x30f8], R0 ;  /* 0x0030f80001007387 */ /* 0x000fe40000100800 */
[----:B------:R-:W3:Y:S01]  /*749f0*/  LDL.LU.64 R22, [R1+0x34f8] ;  /* 0x0034f80001167983 */ /* 0x000ee20000300a00 */
[----:B------:R-:W3:Y:S01]  /*74a00*/  LDL.LU.64 R20, [R1+0x34f0] ;  /* 0x0034f00001147983 */ /* 0x000ee20000300a00 */
[----:B------:R0:W-:Y:S02]  /*74a10*/  STL.64 [R1+0x130], R8 ;  /* 0x0001300801007387 */ /* 0x0001e40000100a00 */
[----:B------:R3:W-:Y:S01]  /*74a20*/  STL.64 [R1+0x138], R10 ;  /* 0x0001380a01007387 */ /* 0x0007e20000100a00 */
[----:B0-----:R-:W3:Y:S01]  /*74a30*/  LDL.LU.64 R8, [R1+0x34e8] ;  /* 0x0034e80001087983 */ /* 0x001ee20000300a00 */
[C---:B--2---:R-:W-:Y:S03]  /*74a40*/  HMMA.16816.F32.BF16 R4, R16.reuse, R4, R24 ;  /* 0x000000041004723c */ /* 0x044fe60000041818 */
[----:B------:R-:W2:Y:S05]  /*74a50*/  LDL.LU.64 R24, [R1+0x34e0] ;  /* 0x0034e00001187983 */ /* 0x000eaa0000300a00 */
[C---:B---3--:R-:W-:Y:S11]  /*74a60*/  HMMA.16816.F32.BF16 R8, R16.reuse, R8, R20 ;  /* 0x000000081008723c */ /* 0x048ff60000041814 */
[----:B------:R-:W-:Y:S04]  /*74a70*/  @!UPT UIADD3 URZ, URZ, URZ, URZ ;  /* 0x0000003f3f3ff290 */ /* 0x000fe8000fffe03f */
[----:B------:R-:W-:Y:S01]  /*74a80*/  STL.64 [R1+0x120], R4 ;  /* 0x0001200401007387 */ /* 0x000fe20000100a00 */
[----:B------:R0:W-:Y:S03]  /*74a90*/  STL.64 [R1+0x128], R6 ;  /* 0x0001280601007387 */ /* 0x0001e60000100a00 */
[----:B0-----:R-:W3:Y:S01]  /*74aa0*/  LDL.LU.64 R6, [R1+0x34d8] ;  /* 0x0034d80001067983 */ /* 0x001ee20000300a00 */
[----:B------:R-:W3:Y:S02]  /*74ab0*/  LDL.LU.64 R4, [R1+0x34d0] ;  /* 0x0034d00001047983 */ /* 0x000ee40000300a00 */
[----:B------:R-:W3:Y:S02]  /*74ac0*/  LDL.LU.64 R22, [R1+0x34c8] ;  /* 0x0034c80001167983 */ /* 0x000ee40000300a00 */
[----:B------:R-:W3:Y:S01]  /*74ad0*/  LDL.LU.64 R20, [R1+0x34c0] ;  /* 0x0034c00001147983 */ /* 0x000ee20000300a00 */
[----:B------:R-:W-:Y:S01]  /*74ae0*/  STL.64 [R1+0x110], R8 ;  /* 0x0001100801007387 */ /* 0x000fe20000100a00 */
[----:B------:R0:W-:Y:S03]  /*74af0*/  STL.64 [R1+0x118], R10 ;  /* 0x0001180a01007387 */ /* 0x0001e60000100a00 */
[----:B0-----:R-:W3:Y:S01]  /*74b00*/  LDL.LU.64 R10, [R1+0x34b8] ;  /* 0x0034b800010a7983 */ /* 0x001ee20000300a00 */
[----:B------:R-:W3:Y:S01]  /*74b10*/  LDL.LU.64 R8, [R1+0x34b0] ;  /* 0x0034b00001087983 */ /* 0x000ee20000300a00 */
[C---:B--2---:R-:W-:Y:S02]  /*74b20*/  HMMA.16816.F32.BF16 R24, R16.reuse, R24, R12 ;  /* 0x000000181018723c */ /* 0x044fe4000004180c */
[----:B------:R-:W2:Y:S01]  /*74b30*/  LDL.LU.64 R14, [R1+0x34a8] ;  /* 0x0034a800010e7983 */ /* 0x000ea20000300a00 */
[----:B------:R-:W2:Y:S11]  /*74b40*/  LDL.LU.64 R12, [R1+0x34a0] ;  /* 0x0034a000010c7983 */ /* 0x000eb60000300a00 */
[----:B------:R-:W-:Y:S09]  /*74b50*/  @!UPT UIADD3 URZ, URZ, URZ, URZ ;  /* 0x0000003f3f3ff290 */ /* 0x000ff2000fffe03f */
[----:B------:R-:W-:Y:S01]  /*74b60*/  STL.64 [R1+0x100], R24 ;  /* 0x0001001801007387 */ /* 0x000fe20000100a00 */
[----:B------:R0:W-:Y:S03]  /*74b70*/  STL.64 [R1+0x108], R26 ;  /* 0x0001081a01007387 */ /* 0x0001e60000100a00 */
[----:B0-----:R-:W2:Y:S01]  /*74b80*/  LDL.LU.64 R26, [R1+0x3498] ;  /* 0x00349800011a7983 */ /* 0x001ea20000300a00 */
[----:B------:R-:W3:Y:S02]  /*74b90*/  LDL.LU.64 R24, [R1+0x3490] ;  /* 0x0034900001187983 */ /* 0x000ee40000300a00 */
[C---:B---3--:R-:W-:Y:S11]  /*74ba0*/  HMMA.16816.F32.BF16 R4, R16.reuse, R24, R4 ;  /* 0x000000181004723c */ /* 0x048ff60000041804 */
[----:B------:R-:W-:Y:S11]  /*74bb0*/  @!UPT UIADD3 URZ, URZ, URZ, URZ ;  /* 0x0000003f3f3ff290 */ /* 0x000ff6000fffe03f */
[----:B------:R-:W-:Y:S01]  /*74bc0*/  @!UPT UIADD3 URZ, URZ, URZ, URZ ;  /* 0x0000003f3f3ff290 */ /* 0x000fe2000fffe03f */
[----:B------:R-:W-:Y:S01]  /*74bd0*/  STL.64 [R1+0xf0], R4 ;  /* 0x0000f00401007387 */ /* 0x000fe20000100a00 */
[----:B------:R0:W-:Y:S03]  /*74be0*/  STL.64 [R1+0xf8], R6 ;  /* 0x0000f80601007387 */ /* 0x0001e60000100a00 */
[----:B0-----:R-:W3:Y:S01]  /*74bf0*/  LDL.LU.64 R6, [R1+0x3488] ;  /* 0x0034880001067983 */ /* 0x001ee20000300a00 */
[----:B------:R-:W3:Y:S02]  /*74c00*/  LDL.LU.64 R4, [R1+0x3480] ;  /* 0x0034800001047983 */ /* 0x000ee40000300a00 */
[----:B------:R-:W3:Y:S01]  /*74c10*/  LDL R25, [R1+0x1f50] ;  /* 0x001f500001197983 */ /* 0x000ee20000100800 */
[C---:B--2---:R-:W-:Y:S11]  /*74c20*/  HMMA.16816.F32.BF16 R20, R16.reuse, R12, R20 ;  /* 0x0000000c1014723c */ /* 0x044ff60000041814 */
[----:B------:R-:W-:Y:S11]  /*74c30*/  @!UPT UIADD3 URZ, URZ, URZ, URZ ;  /* 0x0000003f3f3ff290 */ /* 0x000ff6000fffe03f */
[----:B------:R-:W-:Y:S01]  /*74c40*/  @!UPT UIADD3 URZ, URZ, URZ, URZ ;  /* 0x0000003f3f3ff290 */ /* 0x000fe2000fffe03f */
[----:B------:R-:W-:Y:S01]  /*74c50*/  STL.64 [R1+0xe0], R20 ;  /* 0x0000e01401007387 */ /* 0x000fe20000100a00 */
[----:B------:R-:W-:Y:S02]  /*74c60*/  STL.64 [R1+0xe8], R22 ;  /* 0x0000e81601007387 */ /* 0x000fe40000100a00 */
[----:B------:R0:W-:Y:S01]  /*74c70*/  STL.64 [R1+0x3420], R26 ;  /* 0x0034201a01007387 */ /* 0x0001e20000100a00 */
[----:B---3--:R-:W-:Y:S01]  /*74c80*/  STL [R1+0x3418], R25 ;  /* 0x0034181901007387 */ /* 0x008fe20000100800 */
[----:B0-----:R-:W2:Y:S03]  /*74c90*/  LDL.64 R26, [R1+0x78] ;  /* 0x00007800011a7983 */ /* 0x001ea60000100a00 */
[----:B------:R0:W1:Y:S04]  /*74ca0*/  LDSM.16.M88.4 R20, [R25+0x31080] ;  /* 0x031080001914783b */ /* 0x0000680000000200 */
[----:B--2---:R2:W-:Y:S01]  /*74cb0*/  STL.64 [R1+0x3428], R26 ;  /* 0x0034281a01007387 */ /* 0x0045e20000100a00 */
[----:B------:R-:W3:Y:S02]  /*74cc0*/  LDL.LU R24, [R1+0xd0] ;  /* 0x0000d00001187983 */ /* 0x000ee40000300800 */
[----:B0-----:R-:W3:Y:S01]  /*74cd0*/  LDL.LU R25, [R1+0xd4] ;  /* 0x0000d40001197983 */ /* 0x001ee20000300800 */
[----:B--2---:R-:W3:Y:S01]  /*74ce0*/  LDL.LU R26, [R1+0xd8] ;  /* 0x0000d800011a7983 */ /* 0x004ee20000300800 */
[----:B------:R-:W3:Y:S02]  /*74cf0*/  LDL.LU R27, [R1+0xdc] ;  /* 0x0000dc00011b7983 */ /* 0x000ee40000300800 */
[----:B-1----:R0:W-:Y:S02]  /*74d00*/  STL [R1+0x3348], R20 ;  /* 0x0033481401007387 */ /* 0x0021e40000100800 */
[----:B------:R1:W-:Y:S01]  /*74d10*/  STL [R1+0x3344], R21 ;  /* 0x0033441501007387 */ /* 0x0003e20000100800 */
[----:B------:R2:W-:Y:S01]  /*74d20*/  STL [R1+0x3340], R22 ;  /* 0x0033401601007387 */ /* 0x0005e20000100800 */
[----:B------:R4:W-:Y:S03]  /*74d30*/  STL [R1+0x333c], R23 ;  /* 0x00333c1701007387 */ /* 0x0009e60000100800 */
[----:B0-----:R-:W3:Y:S01]  /*74d40*/  LDL.LU R20, [R1+0x340] ;  /* 0x0003400001147983 */ /* 0x001ee20000300800 */
[----:B-1----:R-:W3:Y:S02]  /*74d50*/  LDL.LU R21, [R1+0x344] ;  /* 0x0003440001157983 */ /* 0x002ee40000300800 */
[----:B--2---:R-:W2:Y:S02]  /*74d60*/  LDL.LU R22, [R1+0x348] ;  /* 0x0003480001167983 */ /* 0x004ea40000300800 */
[----:B----4-:R-:W-:Y:S01]  /*74d70*/  IMAD.MOV.U32 R23, RZ, RZ, R3 ;  /* 0x000000ffff177224 */ /* 0x010fe200078e0003 */
[----:B---3--:R-:W-:Y:S04]  /*74d80*/  HMMA.16816.F32.BF16 R16, R16, R8, R24 ;  /* 0x000000081010723c */ /* 0x008fe80000041818 */
[----:B--2---:R0:W-:Y:S01]  /*74d90*/  STL.64 [R1+0x3450], R22 ;  /* 0x0034501601007387 */ /* 0x0041e20000100a00 */
[----:B------:R-:W-:Y:S03]  /*74da0*/  STL.64 [R1+0x3448], R20 ;  /* 0x0034481401007387 */ /* 0x000fe60000100a00 */
[----:B0-----:R-:W2:Y:S01]  /*74db0*/  LDL.64 R22, [R1+0xc8] ;  /* 0x0000c80001167983 */ /* 0x001ea20000100a00 */
[----:B------:R-:W3:Y:S02]  /*74dc0*/  LDL.LU R24, [R1+0x320] ;  /* 0x0003200001187983 */ /* 0x000ee40000300800 */
[----:B------:R-:W-:Y:S01]  /*74dd0*/  IMAD.MOV.U32 R26, RZ, RZ, R10 ;  /* 0x000000ffff1a7224 */ /* 0x000fe200078e000a */
[----:B------:R-:W-:-:S02]  /*74de0*/  MOV R27, R11 ;  /* 0x0000000b001b7202 */ /* 0x000fc40000000f00 */
[----:B------:R-:W-:Y:S02]  /*74df0*/  MOV R25, R14 ;  /* 0x0000000e00197202 */ /* 0x000fe40000000f00 */
[----:B------:R-:W4:Y:S01]  /*74e00*/  LDL.LU R14, [R1+0x3478] ;  /* 0x00347800010e7983 */ /* 0x000f220000300800 */
[----:B------:R-:W2:Y:S02]  /*74e10*/  LDL.LU R10, [R1+0x3474] ;  /* 0x00347400010a7983 */ /* 0x000ea40000300800 */
[----:B------:R-:W2:Y:S02]  /*74e20*/  LDL.LU R11, [R1+0x3470] ;  /* 0x00347000010b7983 */ /* 0x000ea40000300800 */
[----:B------:R0:W-:Y:S01]  /*74e30*/  STL.64 [R1+0x3438], R26 ;  /* 0x0034381a01007387 */ /* 0x0001e20000100a00 */
[----:B---3--:R-:W-:Y:S01]  /*74e40*/  STL.64 [R1+0x3430], R24 ;  /* 0x0034301801007387 */ /* 0x008fe20000100a00 */
[----:B0-----:R-:W3:Y:S03]  /*74e50*/  LDL.64 R26, [R1+0xa8] ;  /* 0x0000a800011a7983 */ /* 0x001ee60000100a00 */
[----:B---3--:R0:W-:Y:S04]  /*74e60*/  STL.64 [R1+0x3440], R26 ;  /* 0x0034401a01007387 */ /* 0x0081e80000100a00 */
[----:B0-----:R-:W3:Y:S01]  /*74e70*/  LDL.64 R26, [R1+0xb8] ;  /* 0x0000b800011a7983 */ /* 0x001ee20000100a00 */
[----:B--2---:R-:W-:-:S02]  /*74e80*/  MOV R25, R10 ;  /* 0x0000000a00197202 */ /* 0x004fc40000000f00 */
[----:B------:R-:W-:Y:S01]  /*74e90*/  MOV R12, R16 ;  /* 0x00000010000c7202 */ /* 0x000fe20000000f00 */
[----:B------:R-:W-:Y:S01]  /*74ea0*/  MOV R16, R15 ;  /* 0x0000000f00107202 */ /* 0x000fe20000000f00 */
[----:B---3--:R0:W-:Y:S01]  /*74eb0*/  STL.64 [R1+0x3458], R26 ;  /* 0x0034581a01007387 */ /* 0x0081e20000100a00 */
[----:B------:R-:W2:Y:S02]  /*74ec0*/  LDL.LU R24, [R1+0x350] ;  /* 0x0003500001187983 */ /* 0x000ea40000300800 */
[----:B------:R-:W3:Y:S02]  /*74ed0*/  LDL.LU R10, [R1+0x346c] ;  /* 0x00346c00010a7983 */ /* 0x000ee40000300800 */
[----:B0-----:R-:W-:Y:S02]  /*74ee0*/  IMAD.MOV.U32 R26, RZ, RZ, R11 ;  /* 0x000000ffff1a7224 */ /* 0x001fe400078e000b */
[----:B------:R-:W3:Y:S01]  /*74ef0*/  LDL.LU R11, [R1+0x3468] ;  /* 0x00346800010b7983 */ /* 0x000ee20000300800 */
[----:B----4-:R-:W-:-:S02]  /*74f00*/  MOV R27, R14 ;  /* 0x0000000e001b7202 */ /* 0x010fc40000000f00 */
[----:B------:R-:W4:Y:S02]  /*74f10*/  LDL.LU R14, [R1+0x3464] ;  /* 0x00346400010e7983 */ /* 0x000f240000300800 */
[----:B------:R-:W4:Y:S01]  /*74f20*/  LDL.LU R15, [R1+0x3460] ;  /* 0x00346000010f7983 */ /* 0x000f220000300800 */
[----:B------:R-:W-:Y:S01]  /*74f30*/  MOV R9, R17 ;  /* 0x0000001100097202 */ /* 0x000fe20000000f00 */
[----:B------:R-:W-:Y:S01]  /*74f40*/  IMAD.MOV.U32 R8, RZ, RZ, R18 ;  /* 0x000000ffff087224 */ /* 0x000fe200078e0012 */
[----:B------:R-:W4:Y:S01]  /*74f50*/  LDL.LU R17, [R1+0x304] ;  /* 0x0003040001117983 */ /* 0x000f220000300800 */
[----:B------:R-:W-:Y:S01]  /*74f60*/  MOV R3, R19 ;  /* 0x0000001300037202 */ /* 0x000fe20000000f00 */
[----:B------:R-:W4:Y:S02]  /*74f70*/  LDL.LU R18, [R1+0x308] ;  /* 0x0003080001127983 */ /* 0x000f240000300800 */
[----:B------:R-:W4:Y:S02]  /*74f80*/  LDL.LU R19, [R1+0x30c] ;  /* 0x00030c0001137983 */ /* 0x000f240000300800 */
[----:B------:R-:W-:Y:S01]  /*74f90*/  IMAD.MOV.U32 R29, RZ, RZ, R22 ;  /* 0x000000ffff1d7224 */ /* 0x000fe200078e0016 */
[----:B--2---:R-:W-:Y:S01]  /*74fa0*/  HMMA.16816.F32.BF16 R24, R4, R22, R24 ;  /* 0x000000160418723c */ /* 0x004fe20000041818 */
[----:B---3--:R0:W-:Y:S01]  /*74fb0*/  STL.64 [R1+0x3388], R10 ;  /* 0x0033880a01007387 */ /* 0x0081e20000100a00 */
[----:B------:R-:W-:Y:S03]  /*74fc0*/  STL.64 [R1+0x3380], R8 ;  /* 0x0033800801007387 */ /* 0x000fe60000100a00 */
[----:B0-----:R-:W2:Y:S01]  /*74fd0*/  LDL.64 R10, [R1+0x88] ;  /* 0x00008800010a7983 */ /* 0x001ea20000100a00 */
[----:B------:R-:W-:Y:S02]  /*74fe0*/  STL [R1+0x3104], R3 ;  /* 0x0031040301007387 */ /* 0x000fe40000100800 */
[----:B------:R0:W-:Y:S02]  /*74ff0*/  STL [R1+0x30f4], R12 ;  /* 0x0030f40c01007387 */ /* 0x0001e40000100800 */
[----:B----4-:R1:W-:Y:S01]  /*75000*/  STL.64 [R1+0x33c8], R14 ;  /* 0x0033c80e01007387 */ /* 0x0103e20000100a00 */
[----:B0-----:R-:W2:Y:S01]  /*75010*/  LDL.LU R12, [R1+0x310] ;  /* 0x00031000010c7983 */ /* 0x001ea20000300800 */
[----:B------:R-:W2:Y:S02]  /*75020*/  LDL.LU R13, [R1+0x314] ;  /* 0x00031400010d7983 */ /* 0x000ea40000300800 */
[----:B-1----:R-:W2:Y:S02]  /*75030*/  LDL.LU R14, [R1+0x318] ;  /* 0x00031800010e7983 */ /* 0x002ea40000300800 */
[----:B------:R-:W2:Y:S07]  /*75040*/  LDL.LU R15, [R1+0x31c] ;  /* 0x00031c00010f7983 */ /* 0x000eae0000300800 */
[----:B------:R-:W-:Y:S01]  /*75050*/  STL.64 [R1+0x930], R24 ;  /* 0x0009301801007387 */ /* 0x000fe20000100a00 */
[----:B------:R0:W-:Y:S01]  /*75060*/  STL.64 [R1+0x938], R26 ;  /* 0x0009381a01007387 */ /* 0x0001e20000100a00 */
[----:B------:R-:W-:-:S02]  /*75070*/  MOV R3, R23 ;  /* 0x0000001700037202 */ /* 0x000fc40000000f00 */
        /* <DEDUP_REMOVED lines=9> */
[----:B------:R0:W-:Y:S02]  /*75110*/  STL.64 [R1+0x948], R22 ;  /* 0x0009481601007387 */ /* 0x0001e40000100a00 */
[----:B0-----:R-:W-:Y:S02]  /*75120*/  MOV R23, R26 ;  /* 0x0000001a00177202 */ /* 0x001fe40000000f00 */
[----:B------:R-:W3:Y:S01]  /*75130*/  LDL.LU.64 R26, [R1+0x3440] ;  /* 0x00344000011a7983 */ /* 0x000ee20000300a00 */
[----:B------:R-:W-:Y:S02]  /*75140*/  STL [R1+0x3358], R28 ;  /* 0x0033581c01007387 */ /* 0x000fe40000100800 */
[----:B------:R0:W-:Y:S02]  /*75150*/  STL [R1+0x3354], R23 ;  /* 0x0033541701007387 */ /* 0x0001e40000100800 */
[----:B------:R-:W3:Y:S01]  /*75160*/  LDL.LU R20, [R1+0x330] ;  /* 0x0003300001147983 */ /* 0x000ee20000300800 */
[----:B------:R-:W3:Y:S01]  /*75170*/  LDL.LU R21, [R1+0x334] ;  /* 0x0003340001157983 */ /* 0x000ee20000300800 */
[----:B------:R-:W3:Y:S03]  /*75180*/  LDL.LU R22, [R1+0x338] ;  /* 0x0003380001167983 */ /* 0x000ee60000300800 */
[----:B0-----:R-:W3:Y:S02]  /*75190*/  LDL.LU R23, [R1+0x33c] ;  /* 0x00033c0001177983 */ /* 0x001ee40000300800 */
[C---:B---3--:R-:W-:Y:S11]  /*751a0*/  HMMA.16816.F32.BF16 R20, R4.reuse, R26, R20 ;  /* 0x0000001a0414723c */ /* 0x048ff60000041814 */
[----:B------:R-:W-:Y:S11]  /*751b0*/  @!UPT UIADD3 URZ, URZ, URZ, URZ ;  /* 0x0000003f3f3ff290 */ /* 0x000ff6000fffe03f */
[----:B------:R-:W-:Y:S01]  /*751c0*/  @!UPT UIADD3 URZ, URZ, URZ, URZ ;  /* 0x0000003f3f3ff290 */ /* 0x000fe2000fffe03f */
[----:B------:R0:W-:Y:S01]  /*751d0*/  STL.64 [R1+0x950], R20 ;  /* 0x0009501401007387 */ /* 0x0001e20000100a00 */
[----:B------:R1:W-:Y:S01]  /*751e0*/  STL.64 [R1+0x958], R22 ;  /* 0x0009581601007387 */ /* 0x0003e20000100a00 */
[----:B0-----:R-:W-:Y:S02]  /*751f0*/  MOV R21, R26 ;  /* 0x0000001a00157202 */ /* 0x001fe40000000f00 */
[----:B-1----:R-:W-:Y:S02]  /*75200*/  MOV R22, R27 ;  /* 0x0000001b00167202 */ /* 0x002fe40000000f00 */
[----:B------:R-:W3:Y:S01]  /*75210*/  LDL.LU.64 R26, [R1+0x3438] ;  /* 0x00343800011a7983 */ /* 0x000ee20000300a00 */
[----:B------:R-:W3:Y:S02]  /*75220*/  LDL.LU.64 R24, [R1+0x3430] ;  /* 0x0034300001187983 */ /* 0x000ee40000300a00 */
[----:B------:R0:W-:Y:S02]  /*75230*/  STL [R1+0x3360], R22 ;  /* 0x0033601601007387 */ /* 0x0001e40000100800 */
[----:B------:R-:W-:Y:S01]  /*75240*/  STL [R1+0x335c], R21 ;  /* 0x00335c1501007387 */ /* 0x000fe20000100800 */
[----:B0-----:R-:W3:Y:S02]  /*75250*/  LDL.64 R22, [R1+0x98] ;  /* 0x0000980001167983 */ /* 0x001ee40000100a00 */
[C---:B---3--:R-:W-:Y:S11]  /*75260*/  HMMA.16816.F32.BF16 R24, R4.reuse, R22, R24 ;  /* 0x000000160418723c */ /* 0x048ff60000041818 */
[----:B------:R-:W-:Y:S11]  /*75270*/  @!UPT UIADD3 URZ, URZ, URZ, URZ ;  /* 0x0000003f3f3ff290 */ /* 0x000ff6000fffe03f */
[----:B------:R-:W-:Y:S01]  /*75280*/  @!UPT UIADD3 URZ, URZ, URZ, URZ ;  /* 0x0000003f3f3ff290 */ /* 0x000fe2000fffe03f */
[----:B------:R-:W-:Y:S01]  /*75290*/  STL.64 [R1+0x960], R24 ;  /* 0x0009601801007387 */ /* 0x000fe20000100a00 */
[----:B------:R0:W-:Y:S03]  /*752a0*/  STL.64 [R1+0x968], R26 ;  /* 0x0009681a01007387 */ /* 0x0001e60000100a00 */
[----:B0-----:R-:W3:Y:S01]  /*752b0*/  LDL.LU.64 R26, [R1+0x3428] ;  /* 0x00342800011a7983 */ /* 0x001ee20000300a00 */
[C---:B--2---:R-:W-:Y:S01]  /*752c0*/  HMMA.16816.F32.BF16 R12, R4.reuse, R10, R12 ;  /* 0x0000000a040c723c */ /* 0x044fe2000004180c */
[----:B------:R-:W-:Y:S01]  /*752d0*/  MOV R20, R23 ;  /* 0x0000001700147202 */ /* 0x000fe20000000f00 */
[----:B------:R-:W-:Y:S02]  /*752e0*/  MOV R23, R10 ;  /* 0x0000000a00177202 */ /* 0x000fe40000000f00 */
[----:B------:R-:W-:Y:S02]  /*752f0*/  IMAD.MOV.U32 R3, RZ, RZ, R11 ;  /* 0x000000ffff037224 */ /* 0x000fe400078e000b */
[----:B------:R-:W-:Y:S01]  /*75300*/  IMAD.MOV.U32 R29, RZ, RZ, R22 ;  /* 0x000000ffff1d7224 */ /* 0x000fe200078e0016 */
[----:B------:R-:W-:Y:S04]  /*75310*/  STL [R1+0x3368], R20 ;  /* 0x0033681401007387 */ /* 0x000fe80000100800 */
[----:B------:R-:W-:Y:S11]  /*75320*/  STL [R1+0x3364], R29 ;  /* 0x0033641d01007387 */ /* 0x000ff60000100800 */
[----:B------:R-:W-:Y:S01]  /*75330*/  @!UPT UIADD3 URZ, URZ, URZ, URZ ;  /* 0x0000003f3f3ff290 */ /* 0x000fe2000fffe03f */
[----:B------:R-:W-:Y:S01]  /*75340*/  STL.64 [R1+0x970], R12 ;  /* 0x0009700c01007387 */ /* 0x000fe20000100a00 */
[----:B------:R-:W-:Y:S02]  /*75350*/  STL.64 [R1+0x978], R14 ;  /* 0x0009780e01007387 */ /* 0x000fe40000100a00 */
[----:B------:R-:W-:Y:S01]  /*75360*/  STL [R1+0x336c], R23 ;  /* 0x00336c1701007387 */ /* 0x000fe20000100800 */
[C---:B---3--:R-:W-:Y:S01]  /*75370*/  HMMA.16816.F32.BF16 R8, R4.reuse, R26, R16 ;  /* 0x0000001a0408723c */ /* 0x048fe20000041810 */
[----:B------:R-:W-:Y:S11]  /*75380*/  MOV R21, R26 ;  /* 0x0000001a00157202 */ /* 0x000ff60000000f00 */
[----:B------:R-:W-:Y:S11]  /*75390*/  @!UPT UIADD3 URZ, URZ, URZ, URZ ;  /* 0x0000003f3f3ff290 */ /* 0x000ff6000fffe03f */
[----:B------:R0:W-:Y:S01]  /*753a0*/  STL.64 [R1+0x980], R8 ;  /* 0x0009800801007387 */ /* 0x0001e20000100a00 */
[----:B------:R1:W-:Y:S02]  /*753b0*/  STL.64 [R1+0x988], R10 ;  /* 0x0009880a01007387 */ /* 0x0003e40000100a00 */
[----:B------:R-:W-:Y:S01]  /*753c0*/  STL [R1+0x33e8], R21 ;  /* 0x0033e81501007387 */ /* 0x000fe20000100800 */
[----:B0-----:R-:W2:Y:S01]  /*753d0*/  LDL.LU R8, [R1+0x450] ;  /* 0x0004500001087983 */ /* 0x001ea20000300800 */
[----:B------:R-:W2:Y:S02]  /*753e0*/  LDL.LU R9, [R1+0x454] ;  /* 0x0004540001097983 */ /* 0x000ea40000300800 */
[----:B-1----:R-:W3:Y:S02]  /*753f0*/  LDL.LU R10, [R1+0x458] ;  /* 0x00045800010a7983 */ /* 0x002ee40000300800 */
[----:B------:R-:W3:Y:S02]  /*75400*/  LDL.LU R11, [R1+0x45c] ;  /* 0x00045c00010b7983 */ /* 0x000ee40000300800 */
[----:B---3--:R-:W-:Y:S01]  /*75410*/  STL.64 [R1+0x3398], R10 ;  /* 0x0033980a01007387 */ /* 0x008fe20000100a00 */
[----:B--2---:R0:W-:Y:S03]  /*75420*/  STL.64 [R1+0x3390], R8 ;  /* 0x0033900801007387 */ /* 0x0041e60000100a00 */
[----:B0-----:R-:W2:Y:S01]  /*75430*/  LDL.LU R8, [R1+0x460] ;  /* 0x0004600001087983 */ /* 0x001ea20000300800 */
[----:B------:R-:W2:Y:S02]  /*75440*/  LDL.LU R9, [R1+0x464] ;  /* 0x0004640001097983 */ /* 0x000ea40000300800 */
[----:B------:R-:W3:Y:S02]  /*75450*/  LDL.LU R10, [R1+0x468] ;  /* 0x00046800010a7983 */ /* 0x000ee40000300800 */
[----:B------:R-:W3:Y:S01]  /*75460*/  LDL.LU R11, [R1+0x46c] ;  /* 0x00046c00010b7983 */ /* 0x000ee20000300800 */
[----:B------:R-:W-:Y:S01]  /*75470*/  MOV R28, R27 ;  /* 0x0000001b001c7202 */ /* 0x000fe20000000f00 */
[----:B---3--:R0:W-:Y:S01]  /*75480*/  STL.64 [R1+0x33a8], R10 ;  /* 0x0033a80a01007387 */ /* 0x0081e20000100a00 */
[----:B--2---:R-:W-:Y:S03]  /*75490*/  STL.64 [R1+0x33a0], R8 ;  /* 0x0033a00801007387 */ /* 0x004fe60000100a00 */
[----:B0-----:R-:W2:Y:S04]  /*754a0*/  LDL R10, [R1+0x8] ;  /* 0x00000800010a7983 */ /* 0x001ea80000100800 */
[----:B------:R-:W2:Y:S01]  /*754b0*/  LDL R11, [R1+0xc] ;  /* 0x00000c00010b7983 */ /* 0x000ea20000100800 */
[----:B------:R-:W3:Y:S02]  /*754c0*/  LDL.LU R24, [R1+0x2f0] ;  /* 0x0002f00001187983 */ /* 0x000ee40000300800 */
[----:B------:R-:W3:Y:S02]  /*754d0*/  LDL.LU R25, [R1+0x2f4] ;  /* 0x0002f40001197983 */ /* 0x000ee40000300800 */
[----:B------:R-:W3:Y:S01]  /*754e0*/  LDL.LU R26, [R1+0x2f8] ;  /* 0x0002f800011a7983 */ /* 0x000ee20000300800 */
[----:B------:R-:W3:Y:S01]  /*754f0*/  LDL.LU R27, [R1+0x2fc] ;  /* 0x0002fc00011b7983 */ /* 0x000ee20000300800 */
[----:B------:R-:W3:Y:S02]  /*75500*/  LDL.64 R18, [R1+0x68] ;  /* 0x0000680001127983 */ /* 0x000ee40000100a00 */
[----:B------:R-:W4:Y:S02]  /*75510*/  LDL.LU R12, [R1+0x480] ;  /* 0x00048000010c7983 */ /* 0x000f240000300800 */
[----:B------:R-:W4:Y:S01]  /*75520*/  LDL.LU R13, [R1+0x484] ;  /* 0x00048400010d7983 */ /* 0x000f220000300800 */
[----:B------:R-:W2:Y:S01]  /*75530*/  LDL.LU R14, [R1+0x488] ;  /* 0x00048800010e7983 */ /* 0x000ea20000300800 */
[----:B------:R-:W2:Y:S02]  /*75540*/  LDL.LU R15, [R1+0x48c] ;  /* 0x00048c00010f7983 */ /* 0x000ea40000300800 */
[----:B------:R-:W2:Y:S02]  /*75550*/  LDL.64 R22, [R1+0x38] ;  /* 0x0000380001167983 */ /* 0x000ea40000100a00 */
[----:B--2---:R0:W-:Y:S04]  /*75560*/  STL.64 [R1+0x33f8], R22 ;  /* 0x0033f81601007387 */ /* 0x0041e80000100a00 */
[----:B0-----:R-:W2:Y:S04]  /*75570*/  LDL.64 R22, [R1+0x48] ;  /* 0x0000480001167983 */ /* 0x001ea80000100a00 */
[----:B--2---:R0:W-:Y:S04]  /*75580*/  STL.64 [R1+0x3410], R22 ;  /* 0x0034101601007387 */ /* 0x0041e80000100a00 */
[----:B0-----:R-:W2:Y:S01]  /*75590*/  LDL.64 R22, [R1+0x58] ;  /* 0x0000580001167983 */ /* 0x001ea20000100a00 */
[----:B------:R0:W-:Y:S02]  /*755a0*/  STL.64 [R1+0x33d8], R14 ;  /* 0x0033d80e01007387 */ /* 0x0001e40000100a00 */
[----:B----4-:R1:W-:Y:S01]  /*755b0*/  STL.64 [R1+0x33d0], R12 ;  /* 0x0033d00c01007387 */ /* 0x0103e20000100a00 */
[----:B0-----:R-:W4:Y:S04]  /*755c0*/  LDL.64 R14, [R1+0x28] ;  /* 0x00002800010e7983 */ /* 0x001f280000100a00 */
[----:B----4-:R0:W-:Y:S01]  /*755d0*/  STL.64 [R1+0x33f0], R14 ;  /* 0x0033f00e01007387 */ /* 0x0101e20000100a00 */
[----:B-1----:R-:W4:Y:S02]  /*755e0*/  LDL.LU R12, [R1+0x4a0] ;  /* 0x0004a000010c7983 */ /* 0x002f240000300800 */
[----:B------:R-:W4:Y:S01]  /*755f0*/  LDL.LU R13, [R1+0x4a4] ;  /* 0x0004a400010d7983 */ /* 0x000f220000300800 */
[----:B0-----:R-:W2:Y:S01]  /*75600*/  LDL.LU R14, [R1+0x4a8] ;  /* 0x0004a800010e7983 */ /* 0x001ea20000300800 */
[----:B------:R-:W2:Y:S01]  /*75610*/  LDL.LU R15, [R1+0x4ac] ;  /* 0x0004ac00010f7983 */ /* 0x000ea20000300800 */
[----:B---3--:R-:W-:Y:S02]  /*75620*/  HMMA.16816.F32.BF16 R24, R4, R18, R24 ;  /* 0x000000120418723c */ /* 0x008fe40000041818 */
[----:B--2---:R-:W-:Y:S01]  /*75630*/  STL.64 [R1+0x3408], R14 ;  /* 0x0034080e01007387 */ /* 0x004fe20000100a00 */
[----:B----4-:R0:W-:Y:S03]  /*75640*/  STL.64 [R1+0x3400], R12 ;  /* 0x0034000c01007387 */ /* 0x0101e60000100a00 */
[----:B0-----:R-:W2:Y:S01]  /*75650*/  LDL.LU R12, [R1+0x4b0] ;  /* 0x0004b000010c7983 */ /* 0x001ea20000300800 */
[----:B------:R-:W2:Y:S02]  /*75660*/  LDL.LU R13, [R1+0x4b4] ;  /* 0x0004b400010d7983 */ /* 0x000ea40000300800 */
[----:B------:R-:W2:Y:S02]  /*75670*/  LDL.LU R14, [R1+0x4b8] ;  /* 0x0004b800010e7983 */ /* 0x000ea40000300800 */
[----:B------:R-:W2:Y:S01]  /*75680*/  LDL.LU R15, [R1+0x4bc] ;  /* 0x0004bc00010f7983 */ /* 0x000ea20000300800 */
[----:B------:R0:W-:Y:S04]  /*75690*/  STL.64 [R1+0x33c0], R10 ;  /* 0x0033c00a01007387 */ /* 0x0001e80000100a00 */
[----:B0-----:R-:W3:Y:S04]  /*756a0*/  LDL.64 R10, [R1+0x18] ;  /* 0x00001800010a7983 */ /* 0x001ee80000100a00 */
[----:B---3--:R0:W-:Y:S01]  /*756b0*/  STL.64 [R1+0x33e0], R10 ;  /* 0x0033e00a01007387 */ /* 0x0081e20000100a00 */
[----:B------:R-:W3:Y:S02]  /*756c0*/  LDL.LU R8, [R1+0x490] ;  /* 0x0004900001087983 */ /* 0x000ee40000300800 */
[----:B------:R-:W3:Y:S01]  /*756d0*/  LDL.LU R9, [R1+0x494] ;  /* 0x0004940001097983 */ /* 0x000ee20000300800 */
[----:B0-----:R-:W3:Y:S01]  /*756e0*/  LDL.LU R10, [R1+0x498] ;  /* 0x00049800010a7983 */ /* 0x001ee20000300800 */
[----:B------:R-:W3:Y:S02]  /*756f0*/  LDL.LU R11, [R1+0x49c] ;  /* 0x00049c00010b7983 */ /* 0x000ee40000300800 */
[----:B------:R-:W-:Y:S02]  /*75700*/  STL.64 [R1+0x990], R24 ;  /* 0x0009901801007387 */ /* 0x000fe40000100a00 */
[----:B------:R0:W-:Y:S02]  /*75710*/  STL.64 [R1+0x998], R26 ;  /* 0x0009981a01007387 */ /* 0x0001e40000100a00 */
[----:B0-----:R-:W4:Y:S01]  /*75720*/  LDL.LU.64 R26, [R1+0x3420] ;  /* 0x00342000011a7983 */ /* 0x001f220000300a00 */
[----:B------:R-:W2:Y:S02]  /*75730*/  LDL.LU R25, [R1+0x3418] ;  /* 0x0034180001197983 */ /* 0x000ea40000300800 */
[----:B------:R-:W-:Y:S01]  /*75740*/  IMAD.MOV.U32 R2, RZ, RZ, R18 ;  /* 0x000000ffff027224 */ /* 0x000fe200078e0012 */
[----:B------:R-:W-:-:S02]  /*75750*/  MOV R0, R19 ;  /* 0x0000001300007202 */ /* 0x000fc40000000f00 */
[----:B--2---:R-:W0:Y:S04]  /*75760*/  LDSM.16.M88.4 R16, [R25+0x32080] ;  /* 0x032080001910783b */ /* 0x004e280000000200 */
[----:B----4-:R-:W-:Y:S01]  /*75770*/  STL.64 [R1+0x33b8], R26 ;  /* 0x0033b81a01007387 */ /* 0x010fe20000100a00 */
[----:B------:R1:W-:Y:S02]  /*75780*/  STL [R1+0x33b0], R25 ;  /* 0x0033b01901007387 */ /* 0x0003e40000100800 */
[----:B------:R-:W2:Y:S01]  /*75790*/  LDL.LU R24, [R1+0x470] ;  /* 0x0004700001187983 */ /* 0x000ea20000300800 */
[----:B-1----:R-:W2:Y:S01]  /*757a0*/  LDL.LU R25, [R1+0x474] ;  /* 0x0004740001197983 */ /* 0x002ea20000300800 */
[----:B------:R-:W2:Y:S02]  /*757b0*/  LDL.LU R26, [R1+0x478] ;  /* 0x00047800011a7983 */ /* 0x000ea40000300800 */
[----:B------:R-:W2:Y:S01]  /*757c0*/  LDL.LU R27, [R1+0x47c] ;  /* 0x00047c00011b7983 */ /* 0x000ea20000300800 */
[----:B0-----:R-:W-:Y:S01]  /*757d0*/  STL.64 [R1+0x31f8], R18 ;  /* 0x0031f81201007387 */ /* 0x001fe20000100a00 */
[----:B------:R0:W-:Y:S03]  /*757e0*/  STL.64 [R1+0x31f0], R16 ;  /* 0x0031f01001007387 */ /* 0x0001e60000100a00 */
[----:B0-----:R-:W4:Y:S01]  /*757f0*/  LDL.LU R16, [R1+0x4c0] ;  /* 0x0004c00001107983 */ /* 0x001f220000300800 */
[----:B------:R-:W4:Y:S02]  /*75800*/  LDL.LU R17, [R1+0x4c4] ;  /* 0x0004c40001117983 */ /* 0x000f240000300800 */
[----:B------:R-:W4:Y:S02]  /*75810*/  LDL.LU R18, [R1+0x4c8] ;  /* 0x0004c80001127983 */ /* 0x000f240000300800 */
[----:B------:R-:W4:Y:S02]  /*75820*/  LDL.LU R19, [R1+0x4cc] ;  /* 0x0004cc0001137983 */ /* 0x000f240000300800 */
[C---:B----4-:R-:W-:Y:S11]  /*75830*/  HMMA.16816.F32.BF16 R16, R4.reuse, R22, R16 ;  /* 0x000000160410723c */ /* 0x050ff60000041810 */
[----:B------:R-:W-:Y:S11]  /*75840*/  @!UPT UIADD3 URZ, URZ, URZ, URZ ;  /* 0x0000003f3f3ff290 */ /* 0x000ff6000fffe03f */
[----:B------:R-:W-:Y:S01]  /*75850*/  @!UPT UIADD3 URZ, URZ, URZ, URZ ;  /* 0x0000003f3f3ff290 */ /* 0x000fe2000fffe03f */
[----:B------:R0:W-:Y:S01]  /*75860*/  STL.64 [R1+0x9a0], R16 ;  /* 0x0009a01001007387 */ /* 0x0001e20000100a00 */
[----:B------:R1:W-:Y:S01]  /*75870*/  STL.64 [R1+0x9a8], R18 ;  /* 0x0009a81201007387 */ /* 0x0003e20000100a00 */
[----:B0-----:R-:W-:Y:S01]  /*75880*/  MOV R17, R22 ;  /* 0x0000001600117202 */ /* 0x001fe20000000f00 */
[----:B------:R-:W-:Y:S02]  /*75890*/  IMAD.MOV.U32 R16, RZ, RZ, R23 ;  /* 0x000000ffff107224 */ /* 0x000fe400078e0017 */
[----:B------:R-:W4:Y:S02]  /*758a0*/  LDL.LU.64 R22, [R1+0x3410] ;  /* 0x0034100001167983 */ /* 0x000f240000300a00 */
[C---:B----4-:R-:W-:Y:S01]  /*758b0*/  HMMA.16816.F32.BF16 R12, R4.reuse, R22, R12 ;  /* 0x00000016040c723c */ /* 0x050fe2000004180c */
[----:B-1----:R-:W-:Y:S02]  /*758c0*/  MOV R19, R22 ;  /* 0x0000001600137202 */ /* 0x002fe40000000f00 */
[----:B------:R-:W-:Y:S11]  /*758d0*/  MOV R18, R23 ;  /* 0x0000001700127202 */ /* 0x000ff60000000f00 */
[----:B------:R-:W-:Y:S09]  /*758e0*/  @!UPT UIADD3 URZ, URZ, URZ, URZ ;  /* 0x0000003f3f3ff290 */ /* 0x000ff2000fffe03f */
[----:B------:R-:W-:Y:S01]  /*758f0*/  STL.64 [R1+0x9b0], R12 ;  /* 0x0009b00c01007387 */ /* 0x000fe20000100a00 */
[----:B------:R0:W-:Y:S03]  /*75900*/  STL.64 [R1+0x9b8], R14 ;  /* 0x0009b80e01007387 */ /* 0x0001e60000100a00 */
[----:B0-----:R-:W4:Y:S01]  /*75910*/  LDL.LU.64 R14, [R1+0x3408] ;  /* 0x00340800010e7983 */ /* 0x001f220000300a00 */
[----:B------:R-:W4:Y:S02]  /*75920*/  LDL.LU.64 R12, [R1+0x3400] ;  /* 0x00340000010c7983 */ /* 0x000f240000300a00 */
[----:B------:R-:W4:Y:S02]  /*75930*/  LDL.LU.64 R22, [R1+0x33f8] ;  /* 0x0033f80001167983 */ /* 0x000f240000300a00 */
[----:B------:R-:W-:Y:S01]  /*75940*/  STL.64 [R1+0x3378], R18 ;  /* 0x0033781201007387 */ /* 0x000fe20000100a00 */
[----:B------:R0:W-:Y:S04]  /*75950*/  STL.64 [R1+0x3370], R16 ;  /* 0x0033701001007387 */ /* 0x0001e80000100a00 */
        /* <DEDUP_REMOVED lines=9> */
[----:B0-----:R-:W3:Y:S01]  /*759f0*/  LDL.LU.64 R14, [R1+0x33f0] ;  /* 0x0033f000010e7983 */ /* 0x001ee20000300a00 */
[----:B------:R-:W4:Y:S02]  /*75a00*/  LDL.LU R21, [R1+0x33e8] ;  /* 0x0033e80001157983 */ /* 0x000f240000300800 */
[----:B------:R-:W-:Y:S01]  /*75a10*/  IMAD.MOV.U32 R29, RZ, RZ, R22 ;  /* 0x000000ffff1d7224 */ /* 0x000fe200078e0016 */
[----:B------:R-:W-:Y:S01]  /*75a20*/  MOV R22, R23 ;  /* 0x0000001700167202 */ /* 0x000fe20000000f00 */
        /* <DEDUP_REMOVED lines=13> */
[----:B------:R1:W-:Y:S01]  /*75b00*/  STL.64 [R1+0x9e8], R14 ;  /* 0x0009e80e01007387 */ /* 0x0003e20000100a00 */
[----:B0-----:R-:W-:Y:S02]  /*75b10*/  MOV R13, R10 ;  /* 0x0000000a000d7202 */ /* 0x001fe40000000f00 */
[----:B-1----:R-:W3:Y:S01]  /*75b20*/  LDL.LU.64 R14, [R1+0x33c8] ;  /* 0x0033c800010e7983 */ /* 0x002ee20000300a00 */
[----:B------:R-:W-:Y:S02]  /*75b30*/  MOV R12, R11 ;  /* 0x0000000b000c7202 */ /* 0x000fe40000000f00 */
[----:B------:R-:W2:Y:S02]  /*75b40*/  LDL.LU.64 R10, [R1+0x33c0] ;  /* 0x0033c000010a7983 */ /* 0x000ea40000300a00 */
[C---:B--2---:R-:W-:Y:S01]  /*75b50*/  HMMA.16816.F32.BF16 R8, R4.reuse, R10, R24 ;  /* 0x0000000a0408723c */ /* 0x044fe20000041818 */
[----:B------:R-:W2:Y:S01]  /*75b60*/  LDL.LU.64 R26, [R1+0x33b8] ;  /* 0x0033b800011a7983 */ /* 0x000ea20000300a00 */
[----:B------:R-:W2:Y:S11]  /*75b70*/  LDL.LU R25, [R1+0x33b0] ;  /* 0x0033b00001197983 */ /* 0x000eb60000300800 */
        /* <DEDUP_REMOVED lines=12> */
[----:B------:R-:W-:Y:S01]  /*75c40*/  STL.64 [R1+0x3228], R26 ;  /* 0x0032281a01007387 */ /* 0x000fe20000100a00 */
[C---:B---3--:R-:W-:Y:S11]  /*75c50*/  HMMA.16816.F32.BF16 R8, R4.reuse, R14, R8 ;  /* 0x0000000e0408723c */ /* 0x048ff60000041808 */
[----:B------:R-:W-:Y:S11]  /*75c60*/  @!UPT UIADD3 URZ, URZ, URZ, URZ ;  /* 0x0000003f3f3ff290 */ /* 0x000ff6000fffe03f */
[----:B------:R-:W-:Y:S01]  /*75c70*/  @!UPT UIADD3 URZ, URZ, URZ, URZ ;  /* 0x0000003f3f3ff290 */ /* 0x000fe2000fffe03f */
[----:B------:R-:W-:Y:S01]  /*75c80*/  STL.64 [R1+0xa20], R8 ;  /* 0x000a200801007387 */ /* 0x000fe20000100a00 */
[----:B------:R0:W-:Y:S03]  /*75c90*/  STL.64 [R1+0xa28], R10 ;  /* 0x000a280a01007387 */ /* 0x0001e60000100a00 */
[----:B0-----:R-:W2:Y:S01]  /*75ca0*/  LDL.LU.64 R10, [R1+0x3388] ;  /* 0x00338800010a7983 */ /* 0x001ea20000300a00 */
[----:B------:R-:W3:Y:S02]  /*75cb0*/  LDL.LU.64 R8, [R1+0x3380] ;  /* 0x0033800001087983 */ /* 0x000ee40000300a00 */
[----:B------:R-:W-:Y:S01]  /*75cc0*/  STL.64 [R1+0x3220], R14 ;  /* 0x0032200e01007387 */ /* 0x000fe20000100a00 */
[----:B--2---:R-:W-:Y:S01]  /*75cd0*/  HMMA.16816.F32.BF16 R4, R4, R10, R16 ;  /* 0x0000000a0404723c */ /* 0x004fe20000041810 */
[----:B------:R-:W2:Y:S01]  /*75ce0*/  LDL.LU.64 R18, [R1+0x3378] ;  /* 0x0033780001127983 */ /* 0x000ea20000300a00 */
[----:B------:R-:W2:Y:S02]  /*75cf0*/  LDL.LU.64 R16, [R1+0x3370] ;  /* 0x0033700001107983 */ /* 0x000ea40000300a00 */
[----:B------:R-:W-:Y:S02]  /*75d00*/  STL.64 [R1+0x3208], R10 ;  /* 0x0032080a01007387 */ /* 0x000fe40000100a00 */
[----:B---3--:R-:W-:Y:S11]  /*75d10*/  STL.64 [R1+0x3200], R8 ;  /* 0x0032000801007387 */ /* 0x008ff60000100a00 */
[----:B------:R-:W-:Y:S06]  /*75d20*/  @!UPT UIADD3 URZ, URZ, URZ, URZ ;  /* 0x0000003f3f3ff290 */ /* 0x000fec000fffe03f */
[----:B------:R-:W-:Y:S01]  /*75d30*/  STL.64 [R1+0xa10], R4 ;  /* 0x000a100401007387 */ /* 0x000fe20000100a00 */
[----:B------:R-:W-:Y:S02]  /*75d40*/  STL.64 [R1+0xa18], R6 ;  /* 0x000a180601007387 */ /* 0x000fe40000100a00 */
[----:B------:R0:W1:Y:S04]  /*75d50*/  LDSM.16.M88.4 R4, [R25+0x33080] ;  /* 0x033080001904783b */ /* 0x0000680000000200 */
[----:B------:R-:W3:Y:S01]  /*75d60*/  LDL.LU R24, [R1+0x380] ;  /* 0x0003800001187983 */ /* 0x000ee20000300800 */
[----:B0-----:R-:W3:Y:S01]  /*75d70*/  LDL.LU R25, [R1+0x384] ;  /* 0x0003840001197983 */ /* 0x001ee20000300800 */
[----:B------:R-:W2:Y:S02]  /*75d80*/  LDL.LU R26, [R1+0x388] ;  /* 0x00038800011a7983 */ /* 0x000ea40000300800 */
[----:B------:R-:W2:Y:S02]  /*75d90*/  LDL.LU R27, [R1+0x38c] ;  /* 0x00038c00011b7983 */ /* 0x000ea40000300800 */
[----:B--2---:R0:W-:Y:S01]  /*75da0*/  STL.64 [R1+0x3238], R26 ;  /* 0x0032381a01007387 */ /* 0x0041e20000100a00 */
[----:B---3--:R-:W-:Y:S02]  /*75db0*/  STL.64 [R1+0x3230], R24 ;  /* 0x0032301801007387 */ /* 0x008fe40000100a00 */
[----:B0-----:R-:W-:Y:S01]  /*75dc0*/  IMAD.MOV.U32 R26, RZ, RZ, R13 ;  /* 0x000000ffff1a7224 */ /* 0x001fe200078e000d */
[----:B------:R-:W-:-:S05]  /*75dd0*/  MOV R27, R12 ;  /* 0x0000000c001b7202 */ /* 0x000fca0000000f00 */
[----:B------:R-:W-:Y:S01]  /*75de0*/  STL.64 [R1+0x3248], R26 ;  /* 0x0032481a01007387 */ /* 0x000fe20000100a00 */
[----:B------:R-:W2:Y:S03]  /*75df0*/  LDL.LU.64 R14, [R1+0x8] ;  /* 0x00000800010e7983 */ /* 0x000ea60000300a00 */
[----:B--2---:R0:W-:Y:S01]  /*75e00*/  STL.64 [R1+0x3240], R14 ;  /* 0x0032400e01007387 */ /* 0x0041e20000100a00 */
[----:B------:R-:W2:Y:S02]  /*75e10*/  LDL.LU R12, [R1+0x390] ;  /* 0x00039000010c7983 */ /* 0x000ea40000300800 */
[----:B------:R-:W2:Y:S01]  /*75e20*/  LDL.LU R13, [R1+0x394] ;  /* 0x00039400010d7983 */ /* 0x000ea20000300800 */
[----:B0-----:R-:W3:Y:S01]  /*75e30*/  LDL.LU R14, [R1+0x398] ;  /* 0x00039800010e7983 */ /* 0x001ee20000300800 */
[----:B------:R-:W3:Y:S01]  /*75e40*/  LDL.LU R15, [R1+0x39c] ;  /* 0x00039c00010f7983 */ /* 0x000ee20000300800 */
[----:B------:R-:W-:Y:S01]  /*75e50*/  MOV R26, R23 ;  /* 0x00000017001a7202 */ /* 0x000fe20000000f00 */
[----:B------:R-:W-:Y:S01]  /*75e60*/  IMAD.MOV.U32 R27, RZ, RZ, R20 ;  /* 0x000000ffff1b7224 */ /* 0x000fe200078e0014 */
[----:B---3--:R-:W-:Y:S01]  /*75e70*/  STL.64 [R1+0x3258], R14 ;  /* 0x0032580e01007387 */ /* 0x008fe20000100a00 */
[----:B--2---:R-:W-:Y:S02]  /*75e80*/  STL.64 [R1+0x3250], R12 ;  /* 0x0032500c01007387 */ /* 0x004fe40000100a00 */
[----:B------:R-:W2:Y:S02]  /*75e90*/  LDL.LU R23, [R1+0x336c] ;  /* 0x00336c0001177983 */ /* 0x000ea40000300800 */
[----:B------:R-:W3:Y:S01]  /*75ea0*/  LDL.LU R20, [R1+0x3368] ;  /* 0x0033680001147983 */ /* 0x000ee20000300800 */
[----:B------:R0:W-:Y:S02]  /*75eb0*/  STL.64 [R1+0x3260], R26 ;  /* 0x0032601a01007387 */ /* 0x0001e40000100a00 */
[----:B0-----:R-:W-:-:S02]  /*75ec0*/  MOV R26, R29 ;  /* 0x0000001d001a7202 */ /* 0x001fc40000000f00 */
        /* <DEDUP_REMOVED lines=8> */
[----:B0-----:R-:W-:Y:S01]  /*75f50*/  IMAD.MOV.U32 R26, RZ, RZ, R19 ;  /* 0x000000ffff1a7224 */ /* 0x001fe200078e0013 */
[----:B------:R-:W-:-:S05]  /*75f60*/  MOV R27, R18 ;  /* 0x00000012001b7202 */ /* 0x000fca0000000f00 */
[----:B------:R-:W-:Y:S04]  /*75f70*/  STL.64 [R1+0x3290], R26 ;  /* 0x0032901a01007387 */ /* 0x000fe80000100a00 */
[----:B--2---:R-:W-:Y:S01]  /*75f80*/  STL.64 [R1+0x3270], R14 ;  /* 0x0032700e01007387 */ /* 0x004fe20000100a00 */
[----:B------:R0:W-:Y:S03]  /*75f90*/  STL.64 [R1+0x3268], R12 ;  /* 0x0032680c01007387 */ /* 0x0001e60000100a00 */
[----:B0-----:R-:W2:Y:S01]  /*75fa0*/  LDL.LU R12, [R1+0x3b0] ;  /* 0x0003b000010c7983 */ /* 0x001ea20000300800 */
[----:B------:R-:W2:Y:S02]  /*75fb0*/  LDL.LU R13, [R1+0x3b4] ;  /* 0x0003b400010d7983 */ /* 0x000ea40000300800 */
[----:B------:R-:W2:Y:S02]  /*75fc0*/  LDL.LU R14, [R1+0x3b8] ;  /* 0x0003b800010e7983 */ /* 0x000ea40000300800 */
[----:B------:R-:W2:Y:S01]  /*75fd0*/  LDL.LU R15, [R1+0x3bc] ;  /* 0x0003bc00010f7983 */ /* 0x000ea20000300800 */
[----:B------:R-:W-:Y:S01]  /*75fe0*/  MOV R26, R17 ;  /* 0x00000011001a7202 */ /* 0x000fe20000000f00 */
[----:B------:R-:W-:-:S05]  /*75ff0*/  IMAD.MOV.U32 R27, RZ, RZ, R16 ;  /* 0x000000ffff1b7224 */ /* 0x000fca00078e0010 */
        /* <DEDUP_REMOVED lines=11> */
[----:B--2---:R4:W-:Y:S01]  /*760b0*/  STL.64 [R1+0x32b8], R26 ;  /* 0x0032b81a01007387 */ /* 0x0049e20000100a00 */
[----:B------:R-:W-:Y:S01]  /*760c0*/  STL.64 [R1+0x32b0], R24 ;  /* 0x0032b01801007387 */ /* 0x000fe20000100a00 */
[----:B----4-:R-:W-:-:S02]  /*760d0*/  MOV R26, R21 ;  /* 0x00000015001a7202 */ /* 0x010fc40000000f00 */
[----:B------:R-:W2:Y:S01]  /*760e0*/  LDL.LU R21, [R1+0x335c] ;  /* 0x00335c0001157983 */ /* 0x000ea20000300800 */
[----:B------:R-:W-:Y:S02]  /*760f0*/  MOV R27, R28 ;  /* 0x0000001c001b7202 */ /* 0x000fe40000000f00 */
[----:B------:R-:W4:Y:S03]  /*76100*/  LDL.LU R28, [R1+0x3358] ;  /* 0x00335800011c7983 */ /* 0x000f260000300800 */
[----:B------:R0:W-:Y:S02]  /*76110*/  STL.64 [R1+0x32d0], R26 ;  /* 0x0032d01a01007387 */ /* 0x0001e40000100a00 */
[----:B0-----:R-:W-:Y:S01]  /*76120*/  IMAD.MOV.U32 R26, RZ, RZ, R23 ;  /* 0x000000ffff1a7224 */ /* 0x001fe200078e0017 */
[----:B------:R-:W-:Y:S01]  /*76130*/  MOV R27, R3 ;  /* 0x00000003001b7202 */ /* 0x000fe20000000f00 */
[----:B------:R-:W4:Y:S01]  /*76140*/  LDL.LU R23, [R1+0x3354] ;  /* 0x0033540001177983 */ /* 0x000f220000300800 */
[----:B------:R-:W4:Y:S03]  /*76150*/  LDL.LU R3, [R1+0x3350] ;  /* 0x0033500001037983 */ /* 0x000f260000300800 */
[----:B------:R0:W-:Y:S01]  /*76160*/  STL.64 [R1+0x32e8], R26 ;  /* 0x0032e81a01007387 */ /* 0x0001e20000100a00 */
[----:B------:R-:W-:Y:S02]  /*76170*/  STL.64 [R1+0x32a0], R14 ;  /* 0x0032a00e01007387 */ /* 0x000fe40000100a00 */
[----:B------:R1:W-:Y:S01]  /*76180*/  STL.64 [R1+0x3298], R12 ;  /* 0x0032980c01007387 */ /* 0x0003e20000100a00 */
[----:B------:R-:W-:-:S02]  /*76190*/  MOV R19, R22 ;  /* 0x0000001600137202 */ /* 0x000fc40000000f00 */
[----:B0-----:R-:W-:Y:S01]  /*761a0*/  MOV R26, R29 ;  /* 0x0000001d001a7202 */ /* 0x001fe20000000f00 */
[----:B---3--:R-:W-:Y:S01]  /*761b0*/  IMAD.MOV.U32 R27, RZ, RZ, R20 ;  /* 0x000000ffff1b7224 */ /* 0x008fe200078e0014 */
[----:B-1----:R-:W3:Y:S01]  /*761c0*/  LDL.LU R12, [R1+0x3d0] ;  /* 0x0003d000010c7983 */ /* 0x002ee20000300800 */
[----:B------:R-:W3:Y:S02]  /*761d0*/  LDL.LU R13, [R1+0x3d4] ;  /* 0x0003d400010d7983 */ /* 0x000ee40000300800 */
[----:B------:R-:W3:Y:S02]  /*761e0*/  LDL.LU R14, [R1+0x3d8] ;  /* 0x0003d800010e7983 */ /* 0x000ee40000300800 */
[----:B------:R-:W3:Y:S01]  /*761f0*/  LDL.LU R15, [R1+0x3dc] ;  /* 0x0003dc00010f7983 */ /* 0x000ee20000300800 */
[----:B------:R-:W3:Y:S01]  /*76200*/  LDL.LU R29, [R1+0x334c] ;  /* 0x00334c00011d7983 */ /* 0x000ee20000300800 */
[----:B------:R-:W3:Y:S02]  /*76210*/  LDL.LU R20, [R1+0x3348] ;  /* 0x0033480001147983 */ /* 0x000ee40000300800 */
[----:B------:R0:W-:Y:S01]  /*76220*/  STL.64 [R1+0x3300], R26 ;  /* 0x0033001a01007387 */ /* 0x0001e20000100a00 */
[----:B--2---:R-:W-:-:S02]  /*76230*/  MOV R18, R21 ;  /* 0x0000001500127202 */ /* 0x004fc40000000f00 */
[----:B------:R-:W2:Y:S01]  /*76240*/  LDL.LU R21, [R1+0x3344] ;  /* 0x0033440001157983 */ /* 0x000ea20000300800 */
[----:B------:R-:W2:Y:S02]  /*76250*/  LDL.LU R22, [R1+0x3340] ;  /* 0x0033400001167983 */ /* 0x000ea40000300800 */
[----:B------:R4:W-:Y:S02]  /*76260*/  STL.64 [R1+0x3308], R18 ;  /* 0x0033081201007387 */ /* 0x0009e40000100a00 */
[----:B------:R-:W2:Y:S01]  /*76270*/  LDL.LU R24, [R1+0x420] ;  /* 0x0004200001187983 */ /* 0x000ea20000300800 */
[----:B------:R-:W2:Y:S01]  /*76280*/  LDL.LU R25, [R1+0x424] ;  /* 0x0004240001197983 */ /* 0x000ea20000300800 */
[----:B0-----:R-:W2:Y:S02]  /*76290*/  LDL.LU R26, [R1+0x428] ;  /* 0x00042800011a7983 */ /* 0x001ea40000300800 */
[----:B------:R-:W2:Y:S01]  /*762a0*/  LDL.LU R27, [R1+0x42c] ;  /* 0x00042c00011b7983 */ /* 0x000ea20000300800 */
[----:B----4-:R-:W-:Y:S01]  /*762b0*/  MOV R19, R28 ;  /* 0x0000001c00137202 */ /* 0x010fe20000000f00 */
[----:B------:R-:W-:Y:S01]  /*762c0*/  IMAD.MOV.U32 R18, RZ, RZ, R23 ;  /* 0x000000ffff127224 */ /* 0x000fe200078e0017 */
[----:B--2---:R-:W-:Y:S01]  /*762d0*/  STL.64 [R1+0x3318], R26 ;  /* 0x0033181a01007387 */ /* 0x004fe20000100a00 */
[----:B------:R0:W-:Y:S02]  /*762e0*/  STL.64 [R1+0x3310], R24 ;  /* 0x0033101801007387 */ /* 0x0001e40000100a00 */
[----:B------:R-:W2:Y:S02]  /*762f0*/  LDL.LU R23, [R1+0x333c] ;  /* 0x00333c0001177983 */ /* 0x000ea40000300800 */
[----:B------:R-:W4:Y:S01]  /*76300*/  LDL.LU R28, [R1+0x3338] ;  /* 0x00333800011c7983 */ /* 0x000f220000300800 */
[----:B------:R-:W-:Y:S04]  /*76310*/  STL.64 [R1+0x3320], R18 ;  /* 0x0033201201007387 */ /* 0x000fe80000100a00 */
        /* <DEDUP_REMOVED lines=39> */
[----:B------:R-:W2:Y:S02]  /*76590*/  LDL.LU R10, [R1+0x378] ;  /* 0x00037800010a7983 */ /* 0x000ea40000300800 */
[----:B------:R-:W2:Y:S01]  /*765a0*/  LDL.LU R11, [R1+0x37c] ;  /* 0x00037c00010b7983 */ /* 0x000ea20000300800 */
[----:B------:R-:W-:Y:S01]  /*765b0*/  STL.64 [R1+0x30a0], R6 ;  /* 0x0030a00601007387 */ /* 0x000fe20000100a00 */
[----:B------:R-:W-:Y:S02]  /*765c0*/  STL.64 [R1+0x3098], R4 ;  /* 0x0030980401007387 */ /* 0x000fe40000100a00 */
[----:B------:R-:W3:Y:S02]  /*765d0*/  LDL.LU.64 R26, [R1+0x3330] ;  /* 0x00333000011a7983 */ /* 0x000ee40000300a00 */
[----:B------:R-:W3:Y:S07]  /*765e0*/  LDL.LU.64 R24, [R1+0x3328] ;  /* 0x0033280001187983 */ /* 0x000eee0000300a00 */
        /* <DEDUP_REMOVED lines=11> */
[----:B------:R-:W3:Y:S11]  /*766a0*/  LDL.LU.64 R26, [R1+0x3300] ;  /* 0x00330000011a7983 */ /* 0x000ef60000300a00 */
[----:B------:R-:W-:Y:S10]  /*766b0*/  @!UPT UIADD3 URZ, URZ, URZ, URZ ;  /* 0x0000003f3f3ff290 */ /* 0x000ff4000fffe03f */
[----:B------:R0:W-:Y:S01]  /*766c0*/  STL.64 [R1+0x850], R16 ;  /* 0x0008501001007387 */ /* 0x0001e20000100a00 */
[----:B------:R1:W-:Y:S03]  /*766d0*/  STL.64 [R1+0x858], R18 ;  /* 0x0008581201007387 */ /* 0x0003e60000100a00 */
[----:B0-----:R-:W2:Y:S01]  /*766e0*/  LDL.LU R16, [R1+0x2d0] ;  /* 0x0002d00001107983 */ /* 0x001ea20000300800 */
[----:B------:R-:W2:Y:S02]  /*766f0*/  LDL.LU R17, [R1+0x2d4] ;  /* 0x0002d40001117983 */ /* 0x000ea40000300800 */
[----:B-1----:R-:W2:Y:S02]  /*76700*/  LDL.LU R18, [R1+0x2d8] ;  /* 0x0002d80001127983 */ /* 0x002ea40000300800 */
[----:B------:R-:W2:Y:S01]  /*76710*/  LDL.LU R19, [R1+0x2dc] ;  /* 0x0002dc0001137983 */ /* 0x000ea20000300800 */
[C---:B---3--:R-:W-:Y:S01]  /*76720*/  HMMA.16816.F32.BF16 R24, R20.reuse, R26, R12 ;  /* 0x0000001a1418723c */ /* 0x048fe2000004180c */
[----:B------:R-:W3:Y:S01]  /*76730*/  LDL.LU.64 R14, [R1+0x32f8] ;  /* 0x0032f800010e7983 */ /* 0x000ee20000300a00 */
[----:B------:R-:W3:Y:S11]  /*76740*/  LDL.LU.64 R12, [R1+0x32f0] ;  /* 0x0032f000010c7983 */ /* 0x000ef60000300a00 */
[----:B------:R-:W-:Y:S10]  /*76750*/  @!UPT UIADD3 URZ, URZ, URZ, URZ ;  /* 0x0000003f3f3ff290 */ /* 0x000ff4000fffe03f */
        /* <DEDUP_REMOVED lines=10> */
[----:B---3--:R-:W-:Y:S02]  /*76800*/  HMMA.16816.F32.BF16 R24, R20, R26, R12 ;  /* 0x0000001a1418723c */ /* 0x008fe4000004180c */
[----:B------:R-:W3:Y:S01]  /*76810*/  LDL.LU.64 R14, [R1+0x32c8] ;  /* 0x0032c800010e7983 */ /* 0x000ee20000300a00 */
[----:B------:R-:W3:Y:S11]  /*76820*/  LDL.LU.64 R12, [R1+0x32c0] ;  /* 0x0032c000010c7983 */ /* 0x000ef60000300a00 */
[----:B------:R-:W-:Y:S09]  /*76830*/  @!UPT UIADD3 URZ, URZ, URZ, URZ ;  /* 0x0000003f3f3ff290 */ /* 0x000ff2000fffe03f */
[----:B------:R-:W-:Y:S01]  /*76840*/  STL.64 [R1+0x880], R24 ;  /* 0x0008801801007387 */ /* 0x000fe20000100a00 */
[----:B------:R0:W-:Y:S03]  /*76850*/  STL.64 [R1+0x888], R26 ;  /* 0x0008881a01007387 */ /* 0x0001e60000100a00 */
[----:B0-----:R-:W2:Y:S01]  /*76860*/  LDL.LU.64 R26, [R1+0x32b8] ;  /* 0x0032b800011a7983 */ /* 0x001ea20000300a00 */
[----:B------:R-:W2:Y:S01]  /*76870*/  LDL.LU.64 R24, [R1+0x32b0] ;  /* 0x0032b00001187983 */ /* 0x000ea20000300a00 */
[----:B------:R-:W-:Y:S02]  /*76880*/  MOV R6, R2 ;  /* 0x0000000200067202 */ /* 0x000fe40000000f00 */
[----:B------:R-:W-:-:S07]  /*76890*/  MOV R7, R0 ;  /* 0x0000000000077202 */ /* 0x000fce0000000f00 */
[C---:B--2---:R-:W-:Y:S01]  /*768a0*/  HMMA.16816.F32.BF16 R4, R20.reuse, R6, R24 ;  /* 0x000000061404723c */ /* 0x044fe20000041818 */
[----:B------:R-:W3:Y:S11]  /*768b0*/  LDL.LU.64 R26, [R1+0x32a8] ;  /* 0x0032a800011a7983 */ /* 0x000ef60000300a00 */
[----:B------:R-:W-:Y:S11]  /*768c0*/  @!UPT UIADD3 URZ, URZ, URZ, URZ ;  /* 0x0000003f3f3ff290 */ /* 0x000ff6000fffe03f */
        /* <DEDUP_REMOVED lines=47> */
[----:B------:R-:W-:Y:S01]  /*76bc0*/  IMAD.MOV.U32 R24, RZ, RZ, R14 ;  /* 0x000000ffff187224 */ /* 0x000fe200078e000e */
[----:B------:R-:W-:Y:S02]  /*76bd0*/  MOV R13, R15 ;  /* 0x0000000f000d7202 */ /* 0x000fe40000000f00 */
[----:B------:R-:W2:Y:S01]  /*76be0*/  LDL.LU.64 R14, [R1+0x3220] ;  /* 0x00322000010e7983 */ /* 0x000ea20000300a00 */
[C---:B---3--:R-:W-:Y:S11]  /*76bf0*/  HMMA.16816.F32.BF16 R8, R20.reuse, R26, R8 ;  /* 0x0000001a1408723c */ /* 0x048ff60000041808 */
[----:B------:R-:W-:Y:S11]  /*76c00*/  @!UPT UIADD3 URZ, URZ, URZ, URZ ;  /* 0x0000003f3f3ff290 */ /* 0x000ff6000fffe03f */
[----:B------:R-:W-:Y:S01]  /*76c10*/  @!UPT UIADD3 URZ, URZ, URZ, URZ ;  /* 0x0000003f3f3ff290 */ /* 0x000fe2000fffe03f */
[----:B------:R-:W-:Y:S01]  /*76c20*/  STL.64 [R1+0x900], R8 ;  /* 0x0009000801007387 */ /* 0x000fe20000100a00 */
[----:B------:R0:W-:Y:S03]  /*76c30*/  STL.64 [R1+0x908], R10 ;  /* 0x0009080a01007387 */ /* 0x0001e60000100a00 */
[----:B0-----:R-:W2:Y:S01]  /*76c40*/  LDL.LU.64 R10, [R1+0x3218] ;  /* 0x00321800010a7983 */ /* 0x001ea20000300a00 */
[----:B------:R-:W2:Y:S02]  /*76c50*/  LDL.LU.64 R8, [R1+0x3210] ;  /* 0x0032100001087983 */ /* 0x000ea40000300a00 */
[----:B------:R0:W-:Y:S02]  /*76c60*/  STL.64 [R1+0x3160], R26 ;  /* 0x0031601a01007387 */ /* 0x0001e40000100a00 */
[----:B------:R-:W-:Y:S01]  /*76c70*/  STL [R1+0x3158], R24 ;  /* 0x0031581801007387 */ /* 0x000fe20000100800 */
[----:B0-----:R-:W3:Y:S01]  /*76c80*/  LDL.LU.64 R26, [R1+0xa8] ;  /* 0x0000a800011a7983 */ /* 0x001ee20000300a00 */
[C---:B--2---:R-:W-:Y:S03]  /*76c90*/  HMMA.16816.F32.BF16 R8, R20.reuse, R14, R8 ;  /* 0x0000000e1408723c */ /* 0x044fe60000041808 */
[----:B---3--:R0:W-:Y:S04]  /*76ca0*/  STL.64 [R1+0x31e8], R26 ;  /* 0x0031e81a01007387 */ /* 0x0081e80000100a00 */
[----:B0-----:R-:W2:Y:S11]  /*76cb0*/  LDL.LU.64 R26, [R1+0xc8] ;  /* 0x0000c800011a7983 */ /* 0x001eb60000300a00 */
[----:B------:R-:W-:Y:S05]  /*76cc0*/  @!UPT UIADD3 URZ, URZ, URZ, URZ ;  /* 0x0000003f3f3ff290 */ /* 0x000fea000fffe03f */
[----:B------:R-:W-:Y:S02]  /*76cd0*/  STL.64 [R1+0x910], R8 ;  /* 0x0009100801007387 */ /* 0x000fe40000100a00 */
[----:B------:R0:W-:Y:S02]  /*76ce0*/  STL.64 [R1+0x918], R10 ;  /* 0x0009180a01007387 */ /* 0x0001e40000100a00 */
[----:B0-----:R-:W3:Y:S01]  /*76cf0*/  LDL.LU.64 R10, [R1+0x3208] ;  /* 0x00320800010a7983 */ /* 0x001ee20000300a00 */
[----:B------:R-:W2:Y:S02]  /*76d00*/  LDL.LU.64 R8, [R1+0x3200] ;  /* 0x0032000001087983 */ /* 0x000ea40000300a00 */
[----:B------:R-:W-:Y:S02]  /*76d10*/  STL [R1+0x310c], R14 ;  /* 0x00310c0e01007387 */ /* 0x000fe40000100800 */
[----:B------:R-:W-:Y:S01]  /*76d20*/  STL [R1+0x3108], R15 ;  /* 0x0031080f01007387 */ /* 0x000fe20000100800 */
[----:B------:R0:W-:Y:S01]  /*76d30*/  STL [R1+0x31d0], R13 ;  /* 0x0031d00d01007387 */ /* 0x0001e20000100800 */
[----:B------:R-:W2:Y:S03]  /*76d40*/  LDL.LU R12, [R1+0x2a0] ;  /* 0x0002a000010c7983 */ /* 0x000ea60000300800 */
[----:B0-----:R-:W2:Y:S01]  /*76d50*/  LDL.LU R13, [R1+0x2a4] ;  /* 0x0002a400010d7983 */ /* 0x001ea20000300800 */
[----:B------:R-:W2:Y:S02]  /*76d60*/  LDL.LU R14, [R1+0x2a8] ;  /* 0x0002a800010e7983 */ /* 0x000ea40000300800 */
[----:B------:R-:W2:Y:S01]  /*76d70*/  LDL.LU R15, [R1+0x2ac] ;  /* 0x0002ac00010f7983 */ /* 0x000ea20000300800 */
[----:B---3--:R-:W-:Y:S01]  /*76d80*/  HMMA.16816.F32.BF16 R20, R20, R10, R16 ;  /* 0x0000000a1414723c */ /* 0x008fe20000041810 */
[----:B------:R-:W3:Y:S01]  /*76d90*/  LDL.LU.64 R18, [R1+0x31f8] ;  /* 0x0031f80001127983 */ /* 0x000ee20000300a00 */
[----:B------:R-:W3:Y:S11]  /*76da0*/  LDL.LU.64 R16, [R1+0x31f0] ;  /* 0x0031f00001107983 */ /* 0x000ef60000300a00 */
[----:B------:R-:W-:Y:S10]  /*76db0*/  @!UPT UIADD3 URZ, URZ, URZ, URZ ;  /* 0x0000003f3f3ff290 */ /* 0x000ff4000fffe03f */
[----:B------:R-:W-:Y:S01]  /*76dc0*/  STL.64 [R1+0x920], R20 ;  /* 0x0009201401007387 */ /* 0x000fe20000100a00 */
[----:B------:R0:W-:Y:S03]  /*76dd0*/  STL.64 [R1+0x928], R22 ;  /* 0x0009281601007387 */ /* 0x0001e60000100a00 */
[----:B0-----:R-:W4:Y:S01]  /*76de0*/  LDL.LU.64 R22, [R1+0xb8] ;  /* 0x0000b80001167983 */ /* 0x001f220000300a00 */
[----:B------:R-:W-:Y:S02]  /*76df0*/  STL.64 [R1+0x30b0], R10 ;  /* 0x0030b00a01007387 */ /* 0x000fe40000100a00 */
[----:B--2---:R0:W-:Y:S02]  /*76e00*/  STL.64 [R1+0x30a8], R8 ;  /* 0x0030a80801007387 */ /* 0x0041e40000100a00 */
[----:B0-----:R-:W4:Y:S01]  /*76e10*/  LDL.LU R8, [R1+0x2b0] ;  /* 0x0002b00001087983 */ /* 0x001f220000300800 */
[----:B------:R-:W4:Y:S02]  /*76e20*/  LDL.LU R9, [R1+0x2b4] ;  /* 0x0002b40001097983 */ /* 0x000f240000300800 */
[----:B------:R-:W4:Y:S02]  /*76e30*/  LDL.LU R10, [R1+0x2b8] ;  /* 0x0002b800010a7983 */ /* 0x000f240000300800 */
[----:B------:R-:W4:Y:S01]  /*76e40*/  LDL.LU R11, [R1+0x2bc] ;  /* 0x0002bc00010b7983 */ /* 0x000f220000300800 */
[C---:B---3--:R-:W-:Y:S11]  /*76e50*/  HMMA.16816.F32.BF16 R4, R16.reuse, R26, R4 ;  /* 0x0000001a1004723c */ /* 0x048ff60000041804 */
[----:B------:R-:W-:Y:S11]  /*76e60*/  @!UPT UIADD3 URZ, URZ, URZ, URZ ;  /* 0x0000003f3f3ff290 */ /* 0x000ff6000fffe03f */
[----:B------:R-:W-:Y:S01]  /*76e70*/  @!UPT UIADD3 URZ, URZ, URZ, URZ ;  /* 0x0000003f3f3ff290 */ /* 0x000fe2000fffe03f */
[----:B------:R0:W-:Y:S01]  /*76e80*/  STL.64 [R1+0xa40], R4 ;  /* 0x000a400401007387 */ /* 0x0001e20000100a00 */
[----:B------:R1:W-:Y:S01]  /*76e90*/  STL.64 [R1+0xa48], R6 ;  /* 0x000a480601007387 */ /* 0x0003e20000100a00 */
[----:B0-----:R-:W-:Y:S01]  /*76ea0*/  MOV R5, R26 ;  /* 0x0000001a00057202 */ /* 0x001fe20000000f00 */
[----:B------:R-:W-:Y:S02]  /*76eb0*/  IMAD.MOV.U32 R4, RZ, RZ, R27 ;  /* 0x000000ffff047224 */ /* 0x000fe400078e001b */
[----:B------:R-:W2:Y:S01]  /*76ec0*/  LDL.LU.64 R26, [R1+0x31e8] ;  /* 0x0031e800011a7983 */ /* 0x000ea20000300a00 */
[C---:B----4-:R-:W-:Y:S01]  /*76ed0*/  HMMA.16816.F32.BF16 R8, R16.reuse, R22, R8 ;  /* 0x000000161008723c */ /* 0x050fe20000041808 */
[----:B-1----:R-:W-:Y:S02]  /*76ee0*/  MOV R6, R23 ;  /* 0x0000001700067202 */ /* 0x002fe40000000f00 */
[----:B------:R-:W-:Y:S01]  /*76ef0*/  STL [R1+0x3114], R4 ;  /* 0x0031140401007387 */ /* 0x000fe20000100800 */
[----:B------:R-:W-:Y:S01]  /*76f00*/  MOV R7, R22 ;  /* 0x0000001600077202 */ /* 0x000fe20000000f00 */
[----:B------:R-:W-:Y:S11]  /*76f10*/  STL [R1+0x3110], R5 ;  /* 0x0031100501007387 */ /* 0x000ff60000100800 */
[----:B------:R-:W-:Y:S07]  /*76f20*/  @!UPT UIADD3 URZ, URZ, URZ, URZ ;  /* 0x0000003f3f3ff290 */ /* 0x000fee000fffe03f */
[----:B------:R-:W-:Y:S01]  /*76f30*/  STL.64 [R1+0xa50], R8 ;  /* 0x000a500801007387 */ /* 0x000fe20000100a00 */
[----:B------:R-:W-:Y:S02]  /*76f40*/  STL.64 [R1+0xa58], R10 ;  /* 0x000a580a01007387 */ /* 0x000fe40000100a00 */
[----:B------:R-:W-:Y:S02]  /*76f50*/  STL [R1+0x311c], R6 ;  /* 0x00311c0601007387 */ /* 0x000fe40000100800 */
[----:B------:R2:W-:Y:S02]  /*76f60*/  STL [R1+0x3118], R7 ;  /* 0x0031180701007387 */ /* 0x0005e40000100800 */
        /* <DEDUP_REMOVED lines=8> */
[----:B------:R-:W3:Y:S01]  /*76ff0*/  LDL.LU R26, [R1+0x228] ;  /* 0x00022800011a7983 */ /* 0x000ee20000300800 */
[----:B------:R-:W3:Y:S03]  /*77000*/  LDL.LU R27, [R1+0x22c] ;  /* 0x00022c00011b7983 */ /* 0x000ee60000300800 */
[----:B0-----:R-:W4:Y:S01]  /*77010*/  LDL.LU R4, [R1+0x250] ;  /* 0x0002500001047983 */ /* 0x001f220000300800 */
[----:B------:R-:W4:Y:S02]  /*77020*/  LDL.LU R5, [R1+0x254] ;  /* 0x0002540001057983 */ /* 0x000f240000300800 */
[----:B-1----:R-:W2:Y:S02]  /*77030*/  LDL.LU R6, [R1+0x258] ;  /* 0x0002580001067983 */ /* 0x002ea40000300800 */
[----:B------:R-:W2:Y:S01]  /*77040*/  LDL.LU R7, [R1+0x25c] ;  /* 0x00025c0001077983 */ /* 0x000ea20000300800 */
[----:B------:R-:W2:Y:S04]  /*77050*/  LDL.LU.64 R14, [R1+0x88] ;  /* 0x00008800010e7983 */ /* 0x000ea80000300a00 */
[----:B--2---:R-:W-:Y:S01]  /*77060*/  STL.64 [R1+0x31e0], R14 ;  /* 0x0031e00e01007387 */ /* 0x004fe20000100a00 */
[----:B------:R0:W-:Y:S02]  /*77070*/  STL.64 [R1+0x31a8], R6 ;  /* 0x0031a80601007387 */ /* 0x0001e40000100a00 */
[----:B----4-:R-:W-:Y:S01]  /*77080*/  STL.64 [R1+0x31a0], R4 ;  /* 0x0031a00401007387 */ /* 0x010fe20000100a00 */
        /* <DEDUP_REMOVED lines=8> */
[----:B------:R-:W4:Y:S02]  /*77110*/  LDL.LU.64 R14, [R1+0x98] ;  /* 0x00009800010e7983 */ /* 0x000f240000300a00 */
[----:B---3--:R0:W-:Y:S01]  /*77120*/  STL.64 [R1+0x3170], R26 ;  /* 0x0031701a01007387 */ /* 0x0081e20000100a00 */
[----:B------:R-:W-:Y:S04]  /*77130*/  STL.64 [R1+0x3168], R24 ;  /* 0x0031681801007387 */ /* 0x000fe80000100a00 */
[----:B0-----:R-:W3:Y:S04]  /*77140*/  LDL.LU.64 R26, [R1+0x38] ;  /* 0x00003800011a7983 */ /* 0x001ee80000300a00 */
[----:B---3--:R0:W-:Y:S04]  /*77150*/  STL.64 [R1+0x3180], R26 ;  /* 0x0031801a01007387 */ /* 0x0081e80000100a00 */
[----:B0-----:R-:W3:Y:S04]  /*77160*/  LDL.LU.64 R26, [R1+0x48] ;  /* 0x00004800011a7983 */ /* 0x001ee80000300a00 */
[----:B---3--:R0:W-:Y:S04]  /*77170*/  STL.64 [R1+0x3198], R26 ;  /* 0x0031981a01007387 */ /* 0x0081e80000100a00 */
[----:B0-----:R-:W3:Y:S04]  /*77180*/  LDL.LU.64 R26, [R1+0x58] ;  /* 0x00005800011a7983 */ /* 0x001ee80000300a00 */
[----:B---3--:R0:W-:Y:S01]  /*77190*/  STL.64 [R1+0x31b0], R26 ;  /* 0x0031b01a01007387 */ /* 0x0081e20000100a00 */
[----:B------:R-:W3:Y:S02]  /*771a0*/  LDL.LU R24, [R1+0x260] ;  /* 0x0002600001187983 */ /* 0x000ee40000300800 */
[----:B------:R-:W3:Y:S01]  /*771b0*/  LDL.LU R25, [R1+0x264] ;  /* 0x0002640001197983 */ /* 0x000ee20000300800 */
[----:B0-----:R-:W2:Y:S01]  /*771c0*/  LDL.LU R26, [R1+0x268] ;  /* 0x00026800011a7983 */ /* 0x001ea20000300800 */
[----:B------:R-:W2:Y:S03]  /*771d0*/  LDL.LU R27, [R1+0x26c] ;  /* 0x00026c00011b7983 */ /* 0x000ea60000300800 */
[----:B--2---:R-:W-:Y:S01]  /*771e0*/  STL.64 [R1+0x31c8], R26 ;  /* 0x0031c81a01007387 */ /* 0x004fe20000100a00 */
[----:B---3--:R0:W-:Y:S03]  /*771f0*/  STL.64 [R1+0x31c0], R24 ;  /* 0x0031c01801007387 */ /* 0x0081e60000100a00 */
[----:B0-----:R-:W2:Y:S01]  /*77200*/  LDL.LU R24, [R1+0x270] ;  /* 0x0002700001187983 */ /* 0x001ea20000300800 */
[----:B------:R-:W2:Y:S02]  /*77210*/  LDL.LU R25, [R1+0x274] ;  /* 0x0002740001197983 */ /* 0x000ea40000300800 */
[----:B------:R-:W2:Y:S02]  /*77220*/  LDL.LU R26, [R1+0x278] ;  /* 0x00027800011a7983 */ /* 0x000ea40000300800 */
[----:B------:R-:W2:Y:S01]  /*77230*/  LDL.LU R27, [R1+0x27c] ;  /* 0x00027c00011b7983 */ /* 0x000ea20000300800 */
[----:B------:R-:W3:Y:S04]  /*77240*/  LDL.LU.64 R22, [R1+0x28] ;  /* 0x0000280001167983 */ /* 0x000ee80000300a00 */
        /* <DEDUP_REMOVED lines=11> */
[----:B------:R0:W-:Y:S01]  /*77300*/  STL [R1+0x3124], R8 ;  /* 0x0031240801007387 */ /* 0x0001e20000100800 */
[----:B------:R1:W-:Y:S03]  /*77310*/  STL [R1+0x3120], R9 ;  /* 0x0031200901007387 */ /* 0x0003e60000100800 */
[----:B0-----:R-:W4:Y:S01]  /*77320*/  LDL.LU R8, [R1+0x290] ;  /* 0x0002900001087983 */ /* 0x001f220000300800 */
[----:B-1----:R-:W4:Y:S02]  /*77330*/  LDL.LU R9, [R1+0x294] ;  /* 0x0002940001097983 */ /* 0x002f240000300800 */
[----:B------:R-:W4:Y:S02]  /*77340*/  LDL.LU R10, [R1+0x298] ;  /* 0x00029800010a7983 */ /* 0x000f240000300800 */
[----:B------:R-:W4:Y:S02]  /*77350*/  LDL.LU R11, [R1+0x29c] ;  /* 0x00029c00010b7983 */ /* 0x000f240000300800 */
[C---:B----4-:R-:W-:Y:S11]  /*77360*/  HMMA.16816.F32.BF16 R8, R16.reuse, R14, R8 ;  /* 0x0000000e1008723c */ /* 0x050ff60000041808 */
[----:B------:R-:W-:Y:S11]  /*77370*/  @!UPT UIADD3 URZ, URZ, URZ, URZ ;  /* 0x0000003f3f3ff290 */ /* 0x000ff6000fffe03f */
[----:B------:R-:W-:Y:S01]  /*77380*/  @!UPT UIADD3 URZ, URZ, URZ, URZ ;  /* 0x0000003f3f3ff290 */ /* 0x000fe2000fffe03f */
[----:B------:R-:W-:Y:S01]  /*77390*/  STL.64 [R1+0xa70], R8 ;  /* 0x000a700801007387 */ /* 0x000fe20000100a00 */
[----:B------:R0:W-:Y:S02]  /*773a0*/  STL.64 [R1+0xa78], R10 ;  /* 0x000a780a01007387 */ /* 0x0001e40000100a00 */
[----:B0-----:R-:W-:Y:S01]  /*773b0*/  MOV R11, R14 ;  /* 0x0000000e000b7202 */ /* 0x001fe20000000f00 */
[----:B------:R-:W-:Y:S02]  /*773c0*/  IMAD.MOV.U32 R10, RZ, RZ, R15 ;  /* 0x000000ffff0a7224 */ /* 0x000fe400078e000f */
[----:B------:R-:W3:Y:S02]  /*773d0*/  LDL.LU.64 R14, [R1+0x31e0] ;  /* 0x0031e000010e7983 */ /* 0x000ee40000300a00 */
[C---:B---3--:R-:W-:Y:S11]  /*773e0*/  HMMA.16816.F32.BF16 R4, R16.reuse, R14, R4 ;  /* 0x0000000e1004723c */ /* 0x048ff60000041804 */
[----:B------:R-:W-:Y:S11]  /*773f0*/  @!UPT UIADD3 URZ, URZ, URZ, URZ ;  /* 0x0000003f3f3ff290 */ /* 0x000ff6000fffe03f */
[----:B------:R-:W-:Y:S01]  /*77400*/  @!UPT UIADD3 URZ, URZ, URZ, URZ ;  /* 0x0000003f3f3ff290 */ /* 0x000fe2000fffe03f */
[----:B------:R-:W-:Y:S01]  /*77410*/  STL.64 [R1+0xa80], R4 ;  /* 0x000a800401007387 */ /* 0x000fe20000100a00 */
[----:B------:R0:W-:Y:S03]  /*77420*/  STL.64 [R1+0xa88], R6 ;  /* 0x000a880601007387 */ /* 0x0001e60000100a00 */
[----:B0-----:R-:W3:Y:S01]  /*77430*/  LDL.LU.64 R6, [R1+0x31d8] ;  /* 0x0031d80001067983 */ /* 0x001ee20000300a00 */
[----:B------:R-:W4:Y:S01]  /*77440*/  LDL.LU R13, [R1+0x31d0] ;  /* 0x0031d000010d7983 */ /* 0x000f220000300800 */
        /* <DEDUP_REMOVED lines=8> */
[----:B------:R-:W3:Y:S01]  /*774d0*/  LDL.LU.64 R6, [R1+0x31b8] ;  /* 0x0031b80001067983 */ /* 0x000ee20000300a00 */
        /* <DEDUP_REMOVED lines=12> */
[----:B------:R-:W-:Y:S11]  /*775a0*/  MOV R14, R27 ;  /* 0x0000001b000e7202 */ /* 0x000ff60000000f00 */
[----:B------:R-:W-:Y:S11]  /*775b0*/  @!UPT UIADD3 URZ, URZ, URZ, URZ ;  /* 0x0000003f3f3ff290 */ /* 0x000ff6000fffe03f */
[----:B------:R0:W-:Y:S01]  /*775c0*/  STL.64 [R1+0xab0], R4 ;  /* 0x000ab00401007387 */ /* 0x0001e20000100a00 */
[----:B------:R1:W-:Y:S01]  /*775d0*/  STL.64 [R1+0xab8], R6 ;  /* 0x000ab80601007387 */ /* 0x0003e20000100a00 */
[----:B0-----:R-:W-:Y:S02]  /*775e0*/  MOV R5, R26 ;  /* 0x0000001a00057202 */ /* 0x001fe40000000f00 */
[----:B------:R-:W2:Y:S02]  /*775f0*/  LDL.LU.64 R26, [R1+0x3198] ;  /* 0x00319800011a7983 */ /* 0x000ea40000300a00 */
[C---:B--2---:R-:W-:Y:S01]  /*77600*/  HMMA.16816.F32.BF16 R20, R16.reuse, R26, R20 ;  /* 0x0000001a1014723c */ /* 0x044fe20000041814 */
[----:B-1----:R-:W-:Y:S01]  /*77610*/  IMAD.MOV.U32 R7, RZ, RZ, R26 ;  /* 0x000000ffff077224 */ /* 0x002fe200078e001a */
        /* <DEDUP_REMOVED lines=19> */
[----:B------:R-:W3:Y:S02]  /*77750*/  LDL.LU R5, [R1+0x204] ;  /* 0x0002040001057983 */ /* 0x000ee40000300800 */
[----:B------:R-:W3:Y:S01]  /*77760*/  LDL.LU R6, [R1+0x208] ;  /* 0x0002080001067983 */ /* 0x000ee20000300800 */
[----:B------:R-:W-:Y:S01]  /*77770*/  MOV R7, R28 ;  /* 0x0000001c00077202 */ /* 0x000fe20000000f00 */
[----:B--2---:R-:W-:Y:S01]  /*77780*/  HMMA.16816.F32.BF16 R24, R16, R22, R24 ;  /* 0x000000161018723c */ /* 0x004fe20000041818 */
[----:B------:R-:W-:-:S03]  /*77790*/  MOV R8, R22 ;  /* 0x0000001600087202 */ /* 0x000fc60000000f00 */
[----:B---3--:R0:W-:Y:S01]  /*777a0*/  STL.64 [R1+0x3140], R6 ;  /* 0x0031400601007387 */ /* 0x0081e20000100a00 */
[----:B------:R-:W-:Y:S03]  /*777b0*/  STL.64 [R1+0x3138], R4 ;  /* 0x0031380401007387 */ /* 0x000fe60000100a00 */
[----:B0-----:R-:W2:Y:S01]  /*777c0*/  LDL.LU.64 R6, [R1+0x18] ;  /* 0x0000180001067983 */ /* 0x001ea20000300a00 */
[----:B------:R-:W3:Y:S11]  /*777d0*/  LDL.LU R28, [R1+0xeb4] ;  /* 0x000eb400011c7983 */ /* 0x000ef60000300800 */
[----:B------:R-:W-:Y:S03]  /*777e0*/  @!UPT UIADD3 URZ, URZ, URZ, URZ ;  /* 0x0000003f3f3ff290 */ /* 0x000fe6000fffe03f */
[----:B------:R-:W-:Y:S02]  /*777f0*/  STL.64 [R1+0xae0], R24 ;  /* 0x000ae01801007387 */ /* 0x000fe40000100a00 */
[----:B------:R0:W-:Y:S02]  /*77800*/  STL.64 [R1+0xae8], R26 ;  /* 0x000ae81a01007387 */ /* 0x0001e40000100a00 */
[----:B0-----:R-:W2:Y:S01]  /*77810*/  LDL.LU.64 R26, [R1+0x3160] ;  /* 0x00316000011a7983 */ /* 0x001ea20000300a00 */
[----:B------:R-:W2:Y:S02]  /*77820*/  LDL.LU R24, [R1+0x3158] ;  /* 0x0031580001187983 */ /* 0x000ea40000300800 */
[----:B------:R-:W-:Y:S02]  /*77830*/  STL.64 [R1+0x3150], R10 ;  /* 0x0031500a01007387 */ /* 0x000fe40000100a00 */
[----:B------:R0:W-:Y:S02]  /*77840*/  STL.64 [R1+0x3148], R8 ;  /* 0x0031480801007387 */ /* 0x0001e40000100a00 */
[----:B------:R-:W-:Y:S01]  /*77850*/  IMAD.MOV.U32 R25, RZ, RZ, R23 ;  /* 0x000000ffff197224 */ /* 0x000fe200078e0017 */
[----:B0-----:R-:W2:Y:S01]  /*77860*/  LDL.LU R8, [R1+0x210] ;  /* 0x0002100001087983 */ /* 0x001ea20000300800 */
[----:B------:R-:W2:Y:S02]  /*77870*/  LDL.LU R9, [R1+0x214] ;  /* 0x0002140001097983 */ /* 0x000ea40000300800 */
[----:B------:R-:W2:Y:S02]  /*77880*/  LDL.LU R10, [R1+0x218] ;  /* 0x00021800010a7983 */ /* 0x000ea40000300800 */
[----:B------:R-:W2:Y:S01]  /*77890*/  LDL.LU R11, [R1+0x21c] ;  /* 0x00021c00010b7983 */ /* 0x000ea20000300800 */
[----:B------:R-:W2:Y:S01]  /*778a0*/  LDL.LU R22, [R1+0xebc] ;  /* 0x000ebc0001167983 */ /* 0x000ea20000300800 */
[----:B------:R-:W2:Y:S03]  /*778b0*/  LDL.LU R23, [R1+0x6f8] ;  /* 0x0006f80001177983 */ /* 0x000ea60000300800 */
[----:B--2---:R0:W-:Y:S01]  /*778c0*/  STL.64 [R1+0x2f40], R22 ;  /* 0x002f401601007387 */ /* 0x0041e20000100a00 */
        /* <DEDUP_REMOVED lines=9> */
[----:B------:R-:W2:Y:S02]  /*77960*/  LDL.LU R22, [R1+0xf8] ;  /* 0x0000f80001167983 */ /* 0x000ea40000300800 */
[----:B------:R-:W2:Y:S02]  /*77970*/  LDL.LU R23, [R1+0xfc] ;  /* 0x0000fc0001177983 */ /* 0x000ea40000300800 */
[----:B--2---:R4:W-:Y:S01]  /*77980*/  STL.64 [R1+0x2f60], R22 ;  /* 0x002f601601007387 */ /* 0x0049e20000100a00 */
[----:B------:R0:W-:Y:S01]  /*77990*/  STL.64 [R1+0x2f58], R20 ;  /* 0x002f581401007387 */ /* 0x0001e20000100a00 */
[----:B----4-:R-:W-:-:S02]  /*779a0*/  MOV R23, R13 ;  /* 0x0000000d00177202 */ /* 0x010fc40000000f00 */
[----:B------:R-:W-:Y:S01]  /*779b0*/  MOV R22, R24 ;  /* 0x0000001800167202 */ /* 0x000fe20000000f00 */
[----:B------:R-:W2:Y:S01]  /*779c0*/  LDL.LU R13, [R1+0xeb8] ;  /* 0x000eb800010d7983 */ /* 0x000ea20000300800 */
[----:B------:R-:W4:Y:S04]  /*779d0*/  LDL.LU R24, [R1+0x6f4] ;  /* 0x0006f40001187983 */ /* 0x000f280000300800 */
[----:B------:R-:W-:Y:S02]  /*779e0*/  STL.64 [R1+0xaf0], R8 ;  /* 0x000af00801007387 */ /* 0x000fe40000100a00 */
[----:B------:R1:W-:Y:S02]  /*779f0*/  STL.64 [R1+0xaf8], R10 ;  /* 0x000af80a01007387 */ /* 0x0003e40000100a00 */
[----:B0-----:R-:W-:Y:S01]  /*77a00*/  IMAD.MOV.U32 R21, RZ, RZ, R6 ;  /* 0x000000ffff157224 */ /* 0x001fe200078e0006 */
[----:B------:R-:W-:Y:S01]  /*77a10*/  MOV R20, R7 ;  /* 0x0000000700147202 */ /* 0x000fe20000000f00 */
[----:B-1----:R-:W2:Y:S01]  /*77a20*/  LDL.LU.64 R10, [R1+0x3150] ;  /* 0x00315000010a7983 */ /* 0x002ea20000300a00 */
[----:B------:R-:W2:Y:S02]  /*77a30*/  LDL.LU.64 R8, [R1+0x3148] ;  /* 0x0031480001087983 */ /* 0x000ea40000300a00 */
[----:B------:R-:W2:Y:S02]  /*77a40*/  LDL.LU.64 R6, [R1+0x3140] ;  /* 0x0031400001067983 */ /* 0x000ea40000300a00 */
        /* <DEDUP_REMOVED lines=9> */
[----:B0-----:R-:W-:Y:S01]  /*77ae0*/  MOV R22, R21 ;  /* 0x0000001500167202 */ /* 0x001fe20000000f00 */
[----:B------:R-:W-:-:S05]  /*77af0*/  IMAD.MOV.U32 R23, RZ, RZ, R20 ;  /* 0x000000ffff177224 */ /* 0x000fca00078e0014 */
[----:B------:R0:W-:Y:S01]  /*77b00*/  STL.64 [R1+0x2f90], R22 ;  /* 0x002f901601007387 */ /* 0x0001e20000100a00 */
[----:B------:R-:W2:Y:S02]  /*77b10*/  LDL.LU R20, [R1+0x1f0] ;  /* 0x0001f00001147983 */ /* 0x000ea40000300800 */
[----:B------:R-:W2:Y:S01]  /*77b20*/  LDL.LU R21, [R1+0x1f4] ;  /* 0x0001f40001157983 */ /* 0x000ea20000300800 */
[----:B0-----:R-:W2:Y:S01]  /*77b30*/  LDL.LU R22, [R1+0x1f8] ;  /* 0x0001f80001167983 */ /* 0x001ea20000300800 */
[----:B------:R-:W2:Y:S02]  /*77b40*/  LDL.LU R23, [R1+0x1fc] ;  /* 0x0001fc0001177983 */ /* 0x000ea40000300800 */
[----:B--2---:R-:W-:Y:S11]  /*77b50*/  HMMA.16816.F32.BF16 R20, R16, R26, R20 ;  /* 0x0000001a1014723c */ /* 0x004ff60000041814 */
[----:B------:R-:W-:Y:S11]  /*77b60*/  @!UPT UIADD3 URZ, URZ, URZ, URZ ;  /* 0x0000003f3f3ff290 */ /* 0x000ff6000fffe03f */
[----:B------:R-:W-:Y:S01]  /*77b70*/  @!UPT UIADD3 URZ, URZ, URZ, URZ ;  /* 0x0000003f3f3ff290 */ /* 0x000fe2000fffe03f */
[----:B------:R-:W-:Y:S01]  /*77b80*/  STL.64 [R1+0xb10], R20 ;  /* 0x000b101401007387 */ /* 0x000fe20000100a00 */
[----:B------:R0:W-:Y:S02]  /*77b90*/  STL.64 [R1+0xb18], R22 ;  /* 0x000b181601007387 */ /* 0x0001e40000100a00 */
[----:B0-----:R-:W-:Y:S02]  /*77ba0*/  MOV R22, R8 ;  /* 0x0000000800167202 */ /* 0x001fe40000000f00 */
[----:B------:R-:W-:Y:S01]  /*77bb0*/  MOV R23, R25 ;  /* 0x0000001900177202 */ /* 0x000fe20000000f00 */
[----:B------:R-:W2:Y:S04]  /*77bc0*/  LDL.LU R8, [R1+0x3124] ;  /* 0x0031240001087983 */ /* 0x000ea80000300800 */
[----:B------:R-:W-:Y:S01]  /*77bd0*/  STL.64 [R1+0x2fa8], R22 ;  /* 0x002fa81601007387 */ /* 0x000fe20000100a00 */
[----:B------:R-:W-:Y:S02]  /*77be0*/  STL.64 [R1+0x2f70], R26 ;  /* 0x002f701a01007387 */ /* 0x000fe40000100a00 */
[----:B----4-:R0:W-:Y:S02]  /*77bf0*/  STL [R1+0x2f68], R24 ;  /* 0x002f681801007387 */ /* 0x0101e40000100800 */
[----:B0-----:R-:W4:Y:S01]  /*77c00*/  LDL.LU R24, [R1+0x100] ;  /* 0x0001000001187983 */ /* 0x001f220000300800 */
[----:B------:R-:W4:Y:S02]  /*77c10*/  LDL.LU R25, [R1+0x104] ;  /* 0x0001040001197983 */ /* 0x000f240000300800 */
[----:B------:R-:W2:Y:S02]  /*77c20*/  LDL.LU R26, [R1+0x108] ;  /* 0x00010800011a7983 */ /* 0x000ea40000300800 */
[----:B------:R-:W2:Y:S02]  /*77c30*/  LDL.LU R27, [R1+0x10c] ;  /* 0x00010c00011b7983 */ /* 0x000ea40000300800 */
[----:B------:R-:W-:Y:S01]  /*77c40*/  IMAD.MOV.U32 R22, RZ, RZ, R9 ;  /* 0x000000ffff167224 */ /* 0x000fe200078e0009 */
[----:B------:R-:W-:Y:S01]  /*77c50*/  MOV R23, R6 ;  /* 0x0000000600177202 */ /* 0x000fe20000000f00 */
[----:B------:R-:W3:Y:S01]  /*77c60*/  LDL.LU R9, [R1+0x3120] ;  /* 0x0031200001097983 */ /* 0x000ee20000300800 */
[----:B------:R-:W3:Y:S03]  /*77c70*/  LDL.LU R6, [R1+0x311c] ;  /* 0x00311c0001067983 */ /* 0x000ee60000300800 */
[----:B------:R0:W-:Y:S02]  /*77c80*/  STL.64 [R1+0x2fc0], R22 ;  /* 0x002fc01601007387 */ /* 0x0001e40000100a00 */
[----:B0-----:R-:W-:Y:S01]  /*77c90*/  MOV R22, R7 ;  /* 0x0000000700167202 */ /* 0x001fe20000000f00 */
[----:B------:R-:W-:Y:S01]  /*77ca0*/  IMAD.MOV.U32 R23, RZ, RZ, R4 ;  /* 0x000000ffff177224 */ /* 0x000fe200078e0004 */
        /* <DEDUP_REMOVED lines=44> */
[----:B------:R-:W-:Y:S01]  /*77f70*/  IMAD.MOV.U32 R22, RZ, RZ, R11 ;  /* 0x000000ffff167224 */ /* 0x000fe200078e000b */
[----:B------:R-:W-:Y:S01]  /*77f80*/  MOV R23, R10 ;  /* 0x0000000a00177202 */ /* 0x000fe20000000f00 */
[----:B---3--:R-:W-:Y:S01]  /*77f90*/  IMAD.MOV.U32 R25, RZ, RZ, R29 ;  /* 0x000000ffff197224 */ /* 0x008fe200078e001d */
[----:B------:R-:W-:-:S02]  /*77fa0*/  MOV R26, R2 ;  /* 0x00000002001a7202 */ /* 0x000fc40000000f00 */
[----:B------:R-:W-:Y:S01]  /*77fb0*/  MOV R27, R0 ;  /* 0x00000000001b7202 */ /* 0x000fe20000000f00 */
[----:B------:R-:W3:Y:S01]  /*77fc0*/  LDL.LU R29, [R1+0x30f0] ;  /* 0x0030f000011d7983 */ /* 0x000ee20000300800 */
[----:B------:R-:W4:Y:S02]  /*77fd0*/  LDL.LU R2, [R1+0x30ec] ;  /* 0x0030ec0001027983 */ /* 0x000f240000300800 */
[----:B------:R-:W3:Y:S02]  /*77fe0*/  LDL.LU R0, [R1+0x30e8] ;  /* 0x0030e80001007983 */ /* 0x000ee40000300800 */
[----:B------:R-:W-:Y:S01]  /*77ff0*/  STL.64 [R1+0x3050], R22 ;  /* 0x0030501601007387 */ /* 0x000fe20000100a00 */
[----:B------:R-:W-:Y:S04]  /*78000*/  STL.64 [R1+0x2fe8], R26 ;  /* 0x002fe81a01007387 */ /* 0x000fe80000100a00 */
[----:B--2---:R0:W-:Y:S04]  /*78010*/  STL.64 [R1+0x2fe0], R24 ;  /* 0x002fe01801007387 */ /* 0x0041e80000100a00 */
        /* <DEDUP_REMOVED lines=10> */
[----:B------:R-:W-:Y:S02]  /*780c0*/  MOV R22, R7 ;  /* 0x0000000700167202 */ /* 0x000fe40000000f00 */
[----:B------:R-:W-:-:S02]  /*780d0*/  MOV R23, R6 ;  /* 0x0000000600177202 */ /* 0x000fc40000000f00 */
[----:B---3--:R-:W-:Y:S02]  /*780e0*/  MOV R25, R0 ;  /* 0x0000000000197202 */ /* 0x008fe40000000f00 */
[----:B----4-:R-:W-:Y:S01]  /*780f0*/  MOV R26, R2 ;  /* 0x00000002001a7202 */ /* 0x010fe20000000f00 */
[----:B------:R-:W-:Y:S01]  /*78100*/  IMAD.MOV.U32 R27, RZ, RZ, R29 ;  /* 0x000000ffff1b7224 */ /* 0x000fe200078e001d */
        /* <DEDUP_REMOVED lines=11> */
[----:B------:R-:W-:Y:S01]  /*781c0*/  IMAD.MOV.U32 R22, RZ, RZ, R5 ;  /* 0x000000ffff167224 */ /* 0x000fe200078e0005 */
        /* <DEDUP_REMOVED lines=9> */
[----:B------:R0:W-:Y:S03]  /*78260*/  STL.64 [R1+0x3028], R24 ;  /* 0x0030281801007387 */ /* 0x0001e60000100a00 */
[----:B0-----:R-:W2:Y:S01]  /*78270*/  LDL.LU R24, [R1+0x180] ;  /* 0x0001800001187983 */ /* 0x001ea20000300800 */
[----:B----4-:R-:W-:Y:S01]  /*78280*/  IMAD.MOV.U32 R26, RZ, RZ, R2 ;  /* 0x000000ffff1a7224 */ /* 0x010fe200078e0002 */
[----:B---3--:R-:W-:-:S02]  /*78290*/  MOV R27, R0 ;  /* 0x00000000001b7202 */ /* 0x008fc40000000f00 */
[----:B------:R-:W-:Y:S02]  /*782a0*/  MOV R25, R29 ;  /* 0x0000001d00197202 */ /* 0x000fe40000000f00 */
[----:B------:R-:W3:Y:S01]  /*782b0*/  LDL.LU R29, [R1+0x30d8] ;  /* 0x0030d800011d7983 */ /* 0x000ee20000300800 */
[----:B------:R-:W4:Y:S02]  /*782c0*/  LDL.LU R2, [R1+0x30d4] ;  /* 0x0030d40001027983 */ /* 0x000f240000300800 */
        /* <DEDUP_REMOVED lines=17> */
[----:B------:R-:W-:Y:S01]  /*783e0*/  HMMA.16816.F32.BF16 R8, R16, R14, R8 ;  /* 0x0000000e1008723c */ /* 0x000fe20000041808 */
[----:B--2---:R0:W-:Y:S04]  /*783f0*/  STL.64 [R1+0x3070], R24 ;  /* 0x0030701801007387 */ /* 0x0041e80000100a00 */
[----:B0-----:R-:W2:Y:S01]  /*78400*/  LDL.LU R24, [R1+0x1b0] ;  /* 0x0001b00001187983 */ /* 0x001ea20000300800 */
[----:B------:R-:W2:Y:S02]  /*78410*/  LDL.LU R25, [R1+0x1b4] ;  /* 0x0001b40001197983 */ /* 0x000ea40000300800 */
[----:B------:R-:W2:Y:S02]  /*78420*/  LDL.LU R26, [R1+0x1b8] ;  /* 0x0001b800011a7983 */ /* 0x000ea40000300800 */
[----:B------:R-:W2:Y:S02]  /*78430*/  LDL.LU R27, [R1+0x1bc] ;  /* 0x0001bc00011b7983 */ /* 0x000ea40000300800 */
[----:B--2---:R4:W-:Y:S01]  /*78440*/  STL.64 [R1+0x3090], R26 ;  /* 0x0030901a01007387 */ /* 0x0049e20000100a00 */
[----:B------:R0:W-:Y:S02]  /*78450*/  STL.64 [R1+0x3088], R24 ;  /* 0x0030881801007387 */ /* 0x0001e40000100a00 */
[----:B----4-:R-:W-:Y:S01]  /*78460*/  IMAD.MOV.U32 R26, RZ, RZ, R2 ;  /* 0x000000ffff1a7224 */ /* 0x010fe200078e0002 */
[----:B0-----:R-:W2:Y:S01]  /*78470*/  LDL.LU R24, [R1+0x1c0] ;  /* 0x0001c00001187983 */ /* 0x001ea20000300800 */
[----:B---3--:R-:W-:-:S02]  /*78480*/  MOV R25, R29 ;  /* 0x0000001d00197202 */ /* 0x008fc40000000f00 */
[----:B------:R-:W3:Y:S02]  /*78490*/  LDL.LU R29, [R1+0x30c0] ;  /* 0x0030c000011d7983 */ /* 0x000ee40000300800 */
[----:B------:R-:W4:Y:S01]  /*784a0*/  LDL.LU R2, [R1+0x30bc] ;  /* 0x0030bc0001027983 */ /* 0x000f220000300800 */
[----:B------:R-:W-:Y:S02]  /*784b0*/  MOV R27, R0 ;  /* 0x00000000001b7202 */ /* 0x000fe40000000f00 */
[----:B------:R-:W2:Y:S01]  /*784c0*/  LDL.LU R0, [R1+0x30b8] ;  /* 0x0030b80001007983 */ /* 0x000ea20000300800 */
[----:B------:R-:W-:Y:S02]  /*784d0*/  STL.64 [R1+0xc20], R8 ;  /* 0x000c200801007387 */ /* 0x000fe40000100a00 */
[----:B------:R0:W-:Y:S02]  /*784e0*/  STL.64 [R1+0xc28], R10 ;  /* 0x000c280a01007387 */ /* 0x0001e40000100a00 */
[----:B0-----:R-:W2:Y:S01]  /*784f0*/  LDL.LU.64 R10, [R1+0x30b0] ;  /* 0x0030b000010a7983 */ /* 0x001ea20000300a00 */
[----:B------:R-:W3:Y:S01]  /*78500*/  LDL.LU.64 R8, [R1+0x30a8] ;  /* 0x0030a80001087983 */ /* 0x000ee20000300a00 */
[----:B--2---:R-:W-:Y:S02]  /*78510*/  HMMA.16816.F32.BF16 R16, R16, R10, R4 ;  /* 0x0000000a1010723c */ /* 0x004fe40000041804 */
[----:B------:R-:W2:Y:S01]  /*78520*/  LDL.LU.64 R6, [R1+0x30a0] ;  /* 0x0030a00001067983 */ /* 0x000ea20000300a00 */
[----:B------:R-:W2:Y:S11]  /*78530*/  LDL.LU.64 R4, [R1+0x3098] ;  /* 0x0030980001047983 */ /* 0x000eb60000300a00 */
[----:B------:R-:W-:Y:S09]  /*78540*/  @!UPT UIADD3 URZ, URZ, URZ, URZ ;  /* 0x0000003f3f3ff290 */ /* 0x000ff2000fffe03f */
[----:B------:R-:W-:Y:S01]  /*78550*/  STL.64 [R1+0xc30], R16 ;  /* 0x000c301001007387 */ /* 0x000fe20000100a00 */
[----:B------:R-:W-:Y:S01]  /*78560*/  STL.64 [R1+0xc38], R18 ;  /* 0x000c381201007387 */ /* 0x000fe20000100a00 */
        /* <DEDUP_REMOVED lines=49> */
[----:B------:R-:W-:Y:S02]  /*78880*/  MOV R16, R12 ;  /* 0x0000000c00107202 */ /* 0x000fe40000000f00 */
[----:B---3--:R-:W-:Y:S01]  /*78890*/  MOV R18, R8 ;  /* 0x0000000800127202 */ /* 0x008fe20000000f00 */
[----:B------:R-:W3:Y:S02]  /*788a0*/  LDL.LU R12, [R1+0xef0] ;  /* 0x000ef000010c7983 */ /* 0x000ee40000300800 */
[----:B------:R-:W-:Y:S01]  /*788b0*/  IMAD.MOV.U32 R17, RZ, RZ, R9 ;  /* 0x000000ffff117224 */ /* 0x000fe200078e0009 */
[----:B------:R-:W3:Y:S01]  /*788c0*/  LDL.LU R8, [R1+0xef4] ;  /* 0x000ef40001087983 */ /* 0x000ee20000300800 */
        /* <DEDUP_REMOVED lines=38> */
[----:B------:R-:W3:Y:S11]  /*78b30*/  LDL.LU R24, [R1+0x2f68] ;  /* 0x002f680001187983 */ /* 0x000ef60000300800 */
        /* <DEDUP_REMOVED lines=13> */
[C---:B--2---:R-:W-:Y:S11]  /*78c10*/  HMMA.16816.F32.BF16 R20, R4.reuse, R14, R20 ;  /* 0x0000000e0414723c */ /* 0x044ff60000041814 */
[----:B------:R-:W-:Y:S11]  /*78c20*/  @!UPT UIADD3 URZ, URZ, URZ, URZ ;  /* 0x0000003f3f3ff290 */ /* 0x000ff6000fffe03f */
[----:B------:R-:W-:Y:S01]  /*78c30*/  @!UPT UIADD3 URZ, URZ, URZ, URZ ;  /* 0x0000003f3f3ff290 */ /* 0x000fe2000fffe03f */
[----:B------:R-:W-:Y:S01]  /*78c40*/  STL.64 [R1+0xc00], R20 ;  /* 0x000c001401007387 */ /* 0x000fe20000100a00 */
[----:B------:R0:W-:Y:S03]  /*78c50*/  STL.64 [R1+0xc08], R22 ;  /* 0x000c081601007387 */ /* 0x0001e60000100a00 */
[----:B0-----:R-:W2:Y:S01]  /*78c60*/  LDL.LU.64 R22, [R1+0x2f40] ;  /* 0x002f400001167983 */ /* 0x001ea20000300a00 */
[----:B------:R-:W-:Y:S01]  /*78c70*/  HMMA.16816.F32.BF16 R4, R4, R10, R16 ;  /* 0x0000000a0404723c */ /* 0x000fe20000041810 */
[----:B---3--:R-:W-:Y:S02]  /*78c80*/  FFMA R8, R24, R8, R13 ;  /* 0x0000000818087223 */ /* 0x008fe4000000000d */
[----:B------:R-:W-:-:S04]  /*78c90*/  IMAD.MOV.U32 R3, RZ, RZ, 0x80 ;  /* 0x00000080ff037424 */ /* 0x000fc800078e00ff */
[C---:B------:R-:W-:Y:S02]  /*78ca0*/  IMAD R0, R3.reuse, c[0x0][0x1a4], R0 ;  /* 0x0000690003007a24 */ /* 0x040fe400078e0200 */
[----:B----4-:R-:W-:Y:S11]  /*78cb0*/  IMAD R2, R3, c[0x0][0x1b4], R2 ;  /* 0x00006d0003027a24 */ /* 0x010ff600078e0202 */
[----:B------:R-:W-:Y:S03]  /*78cc0*/  @!UPT UIADD3 URZ, URZ, URZ, URZ ;  /* 0x0000003f3f3ff290 */ /* 0x000fe6000fffe03f */
[----:B------:R0:W-:Y:S01]  /*78cd0*/  STL.64 [R1+0xbf0], R4 ;  /* 0x000bf00401007387 */ /* 0x0001e20000100a00 */
[----:B------:R-:W-:Y:S02]  /*78ce0*/  STL.64 [R1+0xbf8], R6 ;  /* 0x000bf80601007387 */ /* 0x000fe40000100a00 */
[----:B------:R-:W-:Y:S02]  /*78cf0*/  STL [R1+0xef4], R8 ;  /* 0x000ef40801007387 */ /* 0x000fe40000100800 */
[----:B--2---:R-:W-:-:S05]  /*78d00*/  FFMA R12, R23, R12, R22 ;  /* 0x0000000c170c7223 */ /* 0x004fca0000000016 */
[----:B------:R-:W-:Y:S01]  /*78d10*/  STL [R1+0xef0], R12 ;  /* 0x000ef00c01007387 */ /* 0x000fe20000100800 */
[----:B0-----:R-:W2:Y:S02]  /*78d20*/  LDL R4, [R1+0x744] ;  /* 0x0007440001047983 */ /* 0x001ea40000100800 */
[----:B------:R-:W3:Y:S02]  /*78d30*/  LDL R3, [R1+0x740] ;  /* 0x0007400001037983 */ /* 0x000ee40000100800 */
[----:B------:R-:W-:-:S05]  /*78d40*/  FFMA R9, R29, R9, R28 ;  /* 0x000000091d097223 */ /* 0x000fca000000001c */
[----:B------:R-:W-:Y:S04]  /*78d50*/  STL [R1+0xef8], R9 ;  /* 0x000ef80901007387 */ /* 0x000fe80000100800 */
[----:B--2---:R0:W-:Y:S04]  /*78d60*/  STL [R1+0x7d8], R4 ;  /* 0x0007d80401007387 */ /* 0x0041e80000100800 */
[----:B0-----:R-:W2:Y:S01]  /*78d70*/  LDL R4, [R1+0x73c] ;  /* 0x00073c0001047983 */ /* 0x001ea20000100800 */
[----:B---3--:R0:W-:Y:S03]  /*78d80*/  STL [R1+0x7dc], R3 ;  /* 0x0007dc0301007387 */ /* 0x0081e60000100800 */
[----:B0-----:R-:W3:Y:S04]  /*78d90*/  LDL R3, [R1+0x738] ;  /* 0x0007380001037983 */ /* 0x001ee80000100800 */
[----:B--2---:R0:W-:Y:S04]  /*78da0*/  STL [R1+0x7e0], R4 ;  /* 0x0007e00401007387 */ /* 0x0041e80000100800 */
[----:B0-----:R-:W2:Y:S01]  /*78db0*/  LDL R4, [R1+0x734] ;  /* 0x0007340001047983 */ /* 0x001ea20000100800 */
[----:B---3--:R0:W-:Y:S03]  /*78dc0*/  STL [R1+0x7e4], R3 ;  /* 0x0007e40301007387 */ /* 0x0081e60000100800 */
[----:B0-----:R-:W3:Y:S04]  /*78dd0*/  LDL R3, [R1+0x730] ;  /* 0x0007300001037983 */ /* 0x001ee80000100800 */
[----:B------:R-:W0:Y:S04]  /*78de0*/  S2R R25, SR_CTAID.X ;  /* 0x0000000000197919 */ /* 0x000e280000002500 */
[----:B--2---:R1:W-:Y:S04]  /*78df0*/  STL [R1+0x7e8], R4 ;  /* 0x0007e80401007387 */ /* 0x0043e80000100800 */
[----:B-1----:R-:W2:Y:S01]  /*78e00*/  LDL R4, [R1+0x72c] ;  /* 0x00072c0001047983 */ /* 0x002ea20000100800 */
[----:B---3--:R1:W-:Y:S03]  /*78e10*/  STL [R1+0x7ec], R3 ;  /* 0x0007ec0301007387 */ /* 0x0083e60000100800 */
[----:B-1----:R-:W3:Y:S01]  /*78e20*/  LDL R3, [R1+0x728] ;  /* 0x0007280001037983 */ /* 0x002ee20000100800 */
[----:B0-----:R-:W-:Y:S01]  /*78e30*/  SHF.L.U32 R25, R25, 0x6, RZ ;  /* 0x0000000619197819 */ /* 0x001fe200000006ff */
[----:B------:R-:W-:-:S03]  /*78e40*/  UIADD3 UR4, UR4, 0x80, URZ ;  /* 0x0000008004047890 */ /* 0x000fc6000fffe03f */
[----:B------:R-:W-:-:S04]  /*78e50*/  IADD3 R8, R25, 0x40, RZ ;  /* 0x0000004019087810 */ /* 0x000fc80007ffe0ff */
[----:B------:R-:W-:Y:S01]  /*78e60*/  ISETP.LE.AND P1, PT, R8, UR4, PT ;  /* 0x0000000408007c0c */ /* 0x000fe2000bf23270 */
[----:B--2---:R0:W-:Y:S04]  /*78e70*/  STL [R1+0x7f0], R4 ;  /* 0x0007f00401007387 */ /* 0x0041e80000100800 */
[----:B---3--:R0:W-:Y:S08]  /*78e80*/  STL [R1+0x7f4], R3 ;  /* 0x0007f40301007387 */ /* 0x0081f00000100800 */
[----:B------:R-:W-:Y:S01]  /*78e90*/  @P1 CALL.REL.NOINC `(.L_x_0) ;  /* 0x0000001000001944 */ /* 0x000fe20003c00000 */
[----:B------:R-:W-:Y:S05]  /*78ea0*/  BRA `(.L_x_19) ;  /* 0xfffa102000007947 */ /* 0x000fea000383ffff */
.L_x_0:
[----:B-1----:R-:W2:Y:S04]  /*78eb0*/  LDL.LU R9, [R1+0xef8] ;  /* 0x000ef80001097983 */ /* 0x002ea80000300800 */
[----:B------:R-:W3:Y:S04]  /*78ec0*/  LDL.LU R8, [R1+0xef4] ;  /* 0x000ef40001087983 */ /* 0x000ee80000300800 */
[----:B------:R-:W4:Y:S04]  /*78ed0*/  LDL.LU R7, [R1+0xef0] ;  /* 0x000ef00001077983 */ /* 0x000f280000300800 */
[----:B0-----:R-:W5:Y:S01]  /*78ee0*/  LDL.LU R4, [R1+0xedc] ;  /* 0x000edc0001047983 */ /* 0x001f620000300800 */
[----:B------:R-:W-:-:S03]  /*78ef0*/  IMAD.MOV.U32 R18, RZ, RZ, 0x3dc6b27f ;  /* 0x3dc6b27fff127424 */ /* 0x000fc600078e00ff */
[----:B------:R-:W2:Y:S01]  /*78f00*/  LDL.LU R17, [R1+0xee0] ;  /* 0x000ee00001117983 */ /* 0x000ea20000300800 */
[----:B------:R-:W-:-:S03]  /*78f10*/  LOP3.LUT R3, R3, 0xfffffff7, RZ, 0xc0, !PT ;  /* 0xfffffff703037812 */ /* 0x000fc600078ec0ff */
[----:B------:R-:W0:Y:S04]  /*78f20*/  S2R R20, SR_TID.X ;  /* 0x0000000000147919 */ /* 0x000e280000002100 */
[----:B------:R-:W-:Y:S01]  /*78f30*/  BAR.SYNC.DEFER_BLOCKING 0x0 ;  /* 0x0000000000007b1d */ /* 0x000fe20000010000 */
[C---:B-----5:R-:W-:Y:S01]  /*78f40*/  FMUL R5, R4.reuse, 8388608 ;  /* 0x4b00000004057820 */ /* 0x060fe20000400000 */
[----:B------:R-:W-:-:S04]  /*78f50*/  FSETP.GEU.AND P0, PT, R4, 1.175494350822287508e-38, PT ;  /* 0x008000000400780b */ /* 0x000fc80003f0e000 */
[----:B------:R-:W-:-:S04]  /*78f60*/  FSEL R5, R5, R4, !P0 ;  /* 0x0000000405057208 */ /* 0x000fc80004000000 */
[----:B------:R-:W-:-:S04]  /*78f70*/  IADD3 R6, R5, -0x3f3504f3, RZ ;  /* 0xc0cafb0d05067810 */ /* 0x000fc80007ffe0ff */
[----:B------:R-:W-:-:S04]  /*78f80*/  LOP3.LUT R6, R6, 0xff800000, RZ, 0xc0, !PT ;  /* 0xff80000006067812 */ /* 0x000fc800078ec0ff */
[----:B------:R-:W-:-:S05]  /*78f90*/  IADD3 R0, R5, -R6, RZ ;  /* 0x8000000605007210 */ /* 0x000fca0007ffe0ff */
[----:B------:R-:W-:-:S04]  /*78fa0*/  FADD R0, R0, -1 ;  /* 0xbf80000000007421 */ /* 0x000fc80000000000 */
[----:B------:R-:W-:-:S04]  /*78fb0*/  FFMA.FTZ R2, R0, R18, -0.16845393180847167969 ;  /* 0xbe2c7f3000027423 */ /* 0x000fc80000010012 */
[----:B------:R-:W-:-:S04]  /*78fc0*/  FFMA.FTZ R2, R0, R2, 0.1716887056827545166 ;  /* 0x3e2fcf2a00027423 */ /* 0x000fc80000010002 */
[----:B------:R-:W-:-:S04]  /*78fd0*/  FFMA.FTZ R2, R0, R2, -0.17900948226451873779 ;  /* 0xbe374e4300027423 */ /* 0x000fc80000010002 */
[----:B------:R-:W-:-:S04]  /*78fe0*/  FFMA.FTZ R2, R0, R2, 0.20512372255325317383 ;  /* 0x3e520bf400027423 */ /* 0x000fc80000010002 */
[----:B------:R-:W-:-:S04]  /*78ff0*/  FFMA.FTZ R2, R0, R2, -0.24046532809734344482 ;  /* 0xbe763c8b00027423 */ /* 0x000fc80000010002 */
[----:B------:R-:W-:Y:S01]  /*79000*/  FFMA.FTZ R2, R0, R2, 0.28857114911079406738 ;  /* 0x3e93bf9900027423 */ /* 0x000fe20000010002 */
[----:B--2---:R-:W-:-:S03]  /*79010*/  MOV R14, R9 ;  /* 0x00000009000e7202 */ /* 0x004fc60000000f00 */
[C---:B------:R-:W-:Y:S01]  /*79020*/  FFMA.FTZ R2, R0.reuse, R2, -0.36067417263984680176 ;  /* 0xbeb8aa4900027423 */ /* 0x040fe20000010002 */
[----:B------:R-:W1:Y:S03]  /*79030*/  I2F R9, R6 ;  /* 0x0000000600097306 */ /* 0x000e660000201400 */
[----:B------:R-:W-:-:S04]  /*79040*/  FFMA.FTZ R2, R0, R2, 0.48089820146560668945 ;  /* 0x3ef6384a00027423 */ /* 0x000fc80000010002 */
[C---:B------:R-:W-:Y:S01]  /*79050*/  FFMA.FTZ R2, R0.reuse, R2, -0.72134751081466674805 ;  /* 0xbf38aa3b00027423 */ /* 0x040fe20000010002 */
[----:B------:R-:W-:Y:S01]  /*79060*/  ISETP.GE.U32.AND P1, PT, R5, 0x7f800000, PT ;  /* 0x7f8000000500780c */ /* 0x000fe20003f26070 */
[----:B----4-:R-:W-:Y:S02]  /*79070*/  IMAD.MOV.U32 R13, RZ, RZ, R7 ;  /* 0x000000ffff0d7224 */ /* 0x010fe400078e0007 */
[C---:B------:R-:W-:Y:S01]  /*79080*/  FMUL R7, R0.reuse, R2 ;  /* 0x0000000200077220 */ /* 0x040fe20000400000 */
[----:B---3--:R-:W-:Y:S02]  /*79090*/  MOV R12, R8 ;  /* 0x00000008000c7202 */ /* 0x008fe40000000f00 */
[----:B------:R-:W-:Y:S01]  /*790a0*/  FSEL R8, RZ, -23, P0 ;  /* 0xc1b80000ff087808 */ /* 0x000fe20000000000 */
[----:B------:R-:W-:-:S04]  /*790b0*/  FMUL R7, R0, R7 ;  /* 0x0000000700077220 */ /* 0x000fc80000400000 */
[----:B------:R-:W-:Y:S02]  /*790c0*/  FFMA.FTZ R10, R0, 1.4426950216293334961, R7 ;  /* 0x3fb8aa3b000a7823 */ /* 0x000fe40000010007 */
[----:B-1----:R-:W-:-:S04]  /*790d0*/  FFMA.FTZ R8, R9, 1.1920928955078125e-07, R8 ;  /* 0x3400000009087823 */ /* 0x002fc80000010008 */
[----:B------:R-:W-:Y:S01]  /*790e0*/  FADD R11, R8, R10 ;  /* 0x0000000a080b7221 */ /* 0x000fe20000000000 */
[----:B------:R-:W-:Y:S01]  /*790f0*/  @P1 MOV R8, 0x7f800000 ;  /* 0x7f80000000081802 */ /* 0x000fe20000000f00 */
[----:B------:R-:W-:Y:S04]  /*79100*/  STL [R1+0x35d8], R17 ;  /* 0x0035d81101007387 */ /* 0x000fe80000100800 */
[----:B------:R-:W-:-:S05]  /*79110*/  @P1 FFMA.FTZ R11, R5, R8, +INF ;  /* 0x7f800000050b1423 */ /* 0x000fca0000010008 */
[----:B------:R-:W-:Y:S04]  /*79120*/  STL [R1+0x34fc], R11 ;  /* 0x0034fc0b01007387 */ /* 0x000fe80000100800 */
[----:B------:R-:W2:Y:S01]  /*79130*/  LDL.LU R16, [R1+0xee4] ;  /* 0x000ee40001107983 */ /* 0x000ea20000300800 */
[C---:B------:R-:W-:Y:S01]  /*79140*/  FMUL R2, R17.reuse, 8388608 ;  /* 0x4b00000011027820 */ /* 0x040fe20000400000 */
        /* <DEDUP_REMOVED lines=9> */
[----:B------:R-:W-:Y:S01]  /*791e0*/  FFMA.FTZ R6, R0, R6, 0.20512372255325317383 ;  /* 0x3e520bf400067423 */ /* 0x000fe20000010006 */
[----:B------:R-:W-:-:S03]  /*791f0*/  FSETP.NEU.AND P0, PT, R5, RZ, PT ;  /* 0x000000ff0500720b */ /* 0x000fc60003f0d000 */
[----:B------:R-:W-:-:S04]  /*79200*/  FFMA.FTZ R6, R0, R6, -0.24046532809734344482 ;  /* 0xbe763c8b00067423 */ /* 0x000fc80000010006 */
[----:B------:R-:W-:-:S04]  /*79210*/  FFMA.FTZ R5, R0, R6, 0.28857114911079406738 ;  /* 0x3e93bf9900057423 */ /* 0x000fc80000010006 */
[----:B------:R-:W-:-:S04]  /*79220*/  FFMA.FTZ R5, R0, R5, -0.36067417263984680176 ;  /* 0xbeb8aa4900057423 */ /* 0x000fc80000010005 */
[C---:B------:R-:W-:Y:S01]  /*79230*/  FFMA.FTZ R6, R0.reuse, R5, 0.48089820146560668945 ;  /* 0x3ef6384a00067423 */ /* 0x040fe20000010005 */
[----:B------:R1:W3:Y:S03]  /*79240*/  I2F R8, R7 ;  /* 0x0000000700087306 */ /* 0x0002e60000201400 */
[----:B------:R-:W-:Y:S01]  /*79250*/  FFMA.FTZ R6, R0, R6, -0.72134751081466674805 ;  /* 0xbf38aa3b00067423 */ /* 0x000fe20000010006 */
[----:B------:R-:W-:-:S03]  /*79260*/  @P0 LOP3.LUT R3, R3, 0x8, RZ, 0xfc, !PT ;  /* 0x0000000803030812 */ /* 0x000fc600078efcff */
[----:B-1----:R-:W-:Y:S01]  /*79270*/  FMUL R7, R0, R6 ;  /* 0x0000000600077220 */ /* 0x002fe20000400000 */
[----:B------:R-:W-:-:S03]  /*79280*/  ISETP.GE.U32.AND P0, PT, R2, 0x7f800000, PT ;  /* 0x7f8000000200780c */ /* 0x000fc60003f06070 */
[----:B------:R-:W-:-:S04]  /*79290*/  FMUL R7, R0, R7 ;  /* 0x0000000700077220 */ /* 0x000fc80000400000 */
[----:B------:R-:W-:Y:S01]  /*792a0*/  FFMA.FTZ R9, R0, 1.4426950216293334961, R7 ;  /* 0x3fb8aa3b00097823 */ /* 0x000fe20000010007 */
[----:B------:R-:W-:-:S05]  /*792b0*/  FSEL R7, RZ, -23, P2 ;  /* 0xc1b80000ff077808 */ /* 0x000fca0001000000 */
[----:B---3--:R-:W-:-:S04]  /*792c0*/  FFMA.FTZ R8, R8, 1.1920928955078125e-07, R7 ;  /* 0x3400000008087823 */ /* 0x008fc80000010007 */
[----:B------:R-:W-:Y:S01]  /*792d0*/  FADD R10, R8, R9 ;  /* 0x00000009080a7221 */ /* 0x000fe20000000000 */
[----:B------:R-:W-:-:S05]  /*792e0*/  @P0 MOV R8, 0x7f800000 ;  /* 0x7f80000000080802 */ /* 0x000fca0000000f00 */
[----:B------:R-:W-:Y:S01]  /*792f0*/  @P0 FFMA.FTZ R10, R2, R8, +INF ;  /* 0x7f800000020a0423 */ /* 0x000fe20000010008 */
[----:B--2---:R-:W-:Y:S04]  /*79300*/  STL [R1+0x35f0], R16 ;  /* 0x0035f01001007387 */ /* 0x004fe80000100800 */
[----:B------:R-:W-:Y:S04]  /*79310*/  STL [R1+0x3500], R10 ;  /* 0x0035000a01007387 */ /* 0x000fe80000100800 */
[----:B------:R-:W2:Y:S01]  /*79320*/  LDL.LU R15, [R1+0xee8] ;  /* 0x000ee800010f7983 */ /* 0x000ea20000300800 */
[C---:B------:R-:W-:Y:S01]  /*79330*/  FMUL R5, R16.reuse, 8388608 ;  /* 0x4b00000010057820 */ /* 0x040fe20000400000 */
[----:B------:R-:W-:-:S04]  /*79340*/  FSETP.GEU.AND P1, PT, R16, 1.175494350822287508e-38, PT ;  /* 0x008000001000780b */ /* 0x000fc80003f2e000 */
[----:B------:R-:W-:-:S04]  /*79350*/  FSEL R5, R5, R16, !P1 ;  /* 0x0000001005057208 */ /* 0x000fc80004800000 */
[----:B------:R-:W-:-:S04]  /*79360*/  IADD3 R6, R5, -0x3f3504f3, RZ ;  /* 0xc0cafb0d05067810 */ /* 0x000fc80007ffe0ff */
[----:B------:R-:W-:-:S05]  /*79370*/  LOP3.LUT R6, R6, 0xff800000, RZ, 0xc0, !PT ;  /* 0xff80000006067812 */ /* 0x000fca00078ec0ff */
[----:B------:R-:W-:-:S04]  /*79380*/  IMAD.IADD R0, R5, 0x1, -R6 ;  /* 0x0000000105007824 */ /* 0x000fc800078e0a06 */
[----:B------:R-:W-:-:S04]  /*79390*/  FADD R0, R0, -1 ;  /* 0xbf80000000007421 */ /* 0x000fc80000000000 */
[----:B------:R-:W-:-:S04]  /*793a0*/  FFMA.FTZ R7, R0, R18, -0.16845393180847167969 ;  /* 0xbe2c7f3000077423 */ /* 0x000fc80000010012 */
[----:B------:R-:W-:-:S04]  /*793b0*/  FFMA.FTZ R7, R0, R7, 0.1716887056827545166 ;  /* 0x3e2fcf2a00077423 */ /* 0x000fc80000010007 */
[----:B------:R-:W-:-:S04]  /*793c0*/  FFMA.FTZ R7, R0, R7, -0.17900948226451873779 ;  /* 0xbe374e4300077423 */ /* 0x000fc80000010007 */
[----:B------:R-:W-:-:S04]  /*793d0*/  FFMA.FTZ R7, R0, R7, 0.20512372255325317383 ;  /* 0x3e520bf400077423 */ /* 0x000fc80000010007 */
[----:B------:R-:W-:-:S04]  /*793e0*/  FFMA.FTZ R7, R0, R7, -0.24046532809734344482 ;  /* 0xbe763c8b00077423 */ /* 0x000fc80000010007 */
[----:B------:R-:W-:-:S04]  /*793f0*/  FFMA.FTZ R7, R0, R7, 0.28857114911079406738 ;  /* 0x3e93bf9900077423 */ /* 0x000fc80000010007 */
[----:B------:R-:W-:-:S04]  /*79400*/  FFMA.FTZ R7, R0, R7, -0.36067417263984680176 ;  /* 0xbeb8aa4900077423 */ /* 0x000fc80000010007 */
[C---:B------:R-:W-:Y:S01]  /*79410*/  FFMA.FTZ R7, R0.reuse, R7, 0.48089820146560668945 ;  /* 0x3ef6384a00077423 */ /* 0x040fe20000010007 */
[----:B------:R1:W3:Y:S03]  /*79420*/  I2F R9, R6 ;  /* 0x0000000600097306 */ /* 0x0002e60000201400 */
[----:B------:R-:W-:Y:S01]  /*79430*/  FFMA.FTZ R7, R0, R7, -0.72134751081466674805 ;  /* 0xbf38aa3b00077423 */ /* 0x000fe20000010007 */
[----:B------:R-:W-:-:S03]  /*79440*/  FSETP.NEU.AND P0, PT, R2, RZ, PT ;  /* 0x000000ff0200720b */ /* 0x000fc60003f0d000 */
[----:B-1----:R-:W-:-:S04]  /*79450*/  FMUL R6, R0, R7 ;  /* 0x0000000700067220 */ /* 0x002fc80000400000 */
[----:B------:R-:W-:-:S04]  /*79460*/  FMUL R2, R0, R6 ;  /* 0x0000000600027220 */ /* 0x000fc80000400000 */
[----:B------:R-:W-:Y:S01]  /*79470*/  FFMA.FTZ R7, R0, 1.4426950216293334961, R2 ;  /* 0x3fb8aa3b00077823 */ /* 0x000fe20000010002 */
[----:B------:R-:W-:Y:S02]  /*79480*/  FSEL R2, RZ, -23, P1 ;  /* 0xc1b80000ff027808 */ /* 0x000fe40000800000 */
[----:B------:R-:W-:-:S03]  /*79490*/  ISETP.GE.U32.AND P1, PT, R5, 0x7f800000, PT ;  /* 0x7f8000000500780c */ /* 0x000fc60003f26070 */
[----:B---3--:R-:W-:-:S04]  /*794a0*/  FFMA.FTZ R2, R9, 1.1920928955078125e-07, R2 ;  /* 0x3400000009027823 */ /* 0x008fc80000010002 */
[----:B------:R-:W-:-:S06]  /*794b0*/  FADD R8, R2, R7 ;  /* 0x0000000702087221 */ /* 0x000fcc0000000000 */
[----:B------:R-:W-:-:S04]  /*794c0*/  @P1 IMAD.MOV.U32 R7, RZ, RZ, 0x7f800000 ;  /* 0x7f800000ff071424 */ /* 0x000fc800078e00ff */
[----:B------:R-:W-:Y:S01]  /*794d0*/  @P1 FFMA.FTZ R8, R5, R7, +INF ;  /* 0x7f80000005081423 */ /* 0x000fe20000010007 */
[----:B------:R-:W-:Y:S01]  /*794e0*/  MOV R19, R14 ;  /* 0x0000000e00137202 */ /* 0x000fe20000000f00 */
[----:B--2---:R-:W-:Y:S04]  /*794f0*/  STL [R1+0x3604], R15 ;  /* 0x0036040f01007387 */ /* 0x004fe80000100800 */
[----:B------:R1:W-:Y:S04]  /*79500*/  STL [R1+0x410], R8 ;  /* 0x0004100801007387 */ /* 0x0003e80000100800 */
[----:B------:R-:W2:Y:S01]  /*79510*/  LDL.LU R14, [R1+0xeec] ;  /* 0x000eec00010e7983 */ /* 0x000ea20000300800 */
[----:B------:R-:W-:Y:S01]  /*79520*/  LOP3.LUT R3, R3, 0xffffffef, RZ, 0xc0, !PT ;  /* 0xffffffef03037812 */ /* 0x000fe200078ec0ff */
[----:B------:R-:W-:-:S03]  /*79530*/  FMUL R0, R15, 8388608 ;  /* 0x4b0000000f007820 */ /* 0x000fc60000400000 */
[----:B------:R-:W-:Y:S02]  /*79540*/  @P0 LOP3.LUT R3, R3, 0x10, RZ, 0xfc, !PT ;  /* 0x0000001003030812 */ /* 0x000fe400078efcff */
        /* <DEDUP_REMOVED lines=11> */
[----:B------:R-:W-:-:S04]  /*79600*/  FFMA.FTZ R7, R2, R7, 0.28857114911079406738 ;  /* 0x3e93bf9902077423 */ /* 0x000fc80000010007 */
[----:B------:R-:W-:Y:S01]  /*79610*/  FFMA.FTZ R7, R2, R7, -0.36067417263984680176 ;  /* 0xbeb8aa4902077423 */ /* 0x000fe20000010007 */
[----:B------:R-:W-:-:S03]  /*79620*/  FSETP.NEU.AND P1, PT, R5, RZ, PT ;  /* 0x000000ff0500720b */ /* 0x000fc60003f2d000 */
[C---:B------:R-:W-:Y:S01]  /*79630*/  FFMA.FTZ R7, R2.reuse, R7, 0.48089820146560668945 ;  /* 0x3ef6384a02077423 */ /* 0x040fe20000010007 */
[----:B-1----:R1:W3:Y:S03]  /*79640*/  I2F R8, R6 ;  /* 0x0000000600087306 */ /* 0x0022e60000201400 */
[----:B------:R-:W-:Y:S01]  /*79650*/  FFMA.FTZ R7, R2, R7, -0.72134751081466674805 ;  /* 0xbf38aa3b02077423 */ /* 0x000fe20000010007 */
[----:B------:R-:W-:-:S03]  /*79660*/  LOP3.LUT R3, R3, 0xffffffdf, RZ, 0xc0, !PT ;  /* 0xffffffdf03037812 */ /* 0x000fc600078ec0ff */
[C---:B-1----:R-:W-:Y:S02]  /*79670*/  FMUL R6, R2.reuse, R7 ;  /* 0x0000000702067220 */ /* 0x042fe40000400000 */
[----:B------:R-:W-:Y:S02]  /*79680*/  @P1 LOP3.LUT R3, R3, 0x20, RZ, 0xfc, !PT ;  /* 0x0000002003031812 */ /* 0x000fe400078efcff */
[----:B------:R-:W-:Y:S01]  /*79690*/  FMUL R5, R2, R6 ;  /* 0x0000000602057220 */ /* 0x000fe20000400000 */
[----:B------:R-:W-:-:S03]  /*796a0*/  ISETP.GE.U32.AND P1, PT, R0, 0x7f800000, PT ;  /* 0x7f8000000000780c */ /* 0x000fc60003f26070 */
[----:B------:R-:W-:Y:S01]  /*796b0*/  FFMA.FTZ R6, R2, 1.4426950216293334961, R5 ;  /* 0x3fb8aa3b02067823 */ /* 0x000fe20000010005 */
[----:B------:R-:W-:-:S05]  /*796c0*/  FSEL R5, RZ, -23, P0 ;  /* 0xc1b80000ff057808 */ /* 0x000fca0000000000 */
[----:B---3--:R-:W-:-:S04]  /*796d0*/  FFMA.FTZ R5, R8, 1.1920928955078125e-07, R5 ;  /* 0x3400000008057823 */ /* 0x008fc80000010005 */
[----:B------:R-:W-:Y:S01]  /*796e0*/  FADD R7, R5, R6 ;  /* 0x0000000605077221 */ /* 0x000fe20000000000 */
[----:B------:R-:W-:-:S05]  /*796f0*/  @P1 MOV R6, 0x7f800000 ;  /* 0x7f80000000061802 */ /* 0x000fca0000000f00 */
[C---:B------:R-:W-:Y:S01]  /*79700*/  @P1 FFMA.FTZ R7, R0.reuse, R6, +INF ;  /* 0x7f80000000071423 */ /* 0x040fe20000010006 */
[----:B------:R-:W-:Y:S02]  /*79710*/  FSETP.NEU.AND P0, PT, R0, RZ, PT ;  /* 0x000000ff0000720b */ /* 0x000fe40003f0d000 */
[----:B------:R-:W-:-:S11]  /*79720*/  LOP3.LUT R3, R3, 0xffffffbf, RZ, 0xc0, !PT ;  /* 0xffffffbf03037812 */ /* 0x000fd600078ec0ff */
[----:B------:R-:W-:Y:S02]  /*79730*/  @P0 LOP3.LUT R3, R3, 0x40, RZ, 0xfc, !PT ;  /* 0x0000004003030812 */ /* 0x000fe400078efcff */
[----:B------:R-:W-:Y:S02]  /*79740*/  FSETP.GEU.AND P1, PT, R13, 1.175494350822287508e-38, PT ;  /* 0x008000000d00780b */ /* 0x000fe40003f2e000 */
[----:B------:R-:W-:Y:S01]  /*79750*/  LOP3.LUT R3, R3, 0xffffff7f, RZ, 0xc0, !PT ;  /* 0xffffff7f03037812 */ /* 0x000fe200078ec0ff */
[C---:B--2---:R-:W-:Y:S01]  /*79760*/  FMUL R2, R14.reuse, 8388608 ;  /* 0x4b0000000e027820 */ /* 0x044fe20000400000 */
[----:B------:R-:W-:-:S04]  /*79770*/  FSETP.GEU.AND P2, PT, R14, 1.175494350822287508e-38, PT ;  /* 0x008000000e00780b */ /* 0x000fc80003f4e000 */
[----:B------:R-:W-:-:S04]  /*79780*/  FSEL R2, R2, R14, !P2 ;  /* 0x0000000e02027208 */ /* 0x000fc80005000000 */
[----:B------:R-:W-:-:S04]  /*79790*/  IADD3 R5, R2, -0x3f3504f3, RZ ;  /* 0xc0cafb0d02057810 */ /* 0x000fc80007ffe0ff */
[----:B------:R-:W-:-:S04]  /*797a0*/  LOP3.LUT R5, R5, 0xff800000, RZ, 0xc0, !PT ;  /* 0xff80000005057812 */ /* 0x000fc800078ec0ff */
[----:B------:R1:W2:Y:S01]  /*797b0*/  I2F R6, R5 ;  /* 0x0000000500067306 */ /* 0x0002a20000201400 */
[----:B------:R-:W-:-:S04]  /*797c0*/  IMAD.IADD R0, R2, 0x1, -R5 ;  /* 0x0000000102007824 */ /* 0x000fc800078e0a05 */
[----:B------:R-:W-:Y:S01]  /*797d0*/  FADD R0, R0, -1 ;  /* 0xbf80000000007421 */ /* 0x000fe20000000000 */
[----:B-1----:R-:W-:-:S05]  /*797e0*/  FSEL R5, RZ, -23, P2 ;  /* 0xc1b80000ff057808 */ /* 0x002fca0001000000 */
[----:B--2---:R-:W-:Y:S02]  /*797f0*/  FFMA.FTZ R6, R6, 1.1920928955078125e-07, R5 ;  /* 0x3400000006067823 */ /* 0x004fe40000010005 */
[----:B------:R-:W-:-:S04]  /*79800*/  FFMA.FTZ R5, R0, R18, -0.16845393180847167969 ;  /* 0xbe2c7f3000057423 */ /* 0x000fc80000010012 */
[----:B------:R-:W-:-:S04]  /*79810*/  FFMA.FTZ R5, R0, R5, 0.1716887056827545166 ;  /* 0x3e2fcf2a00057423 */ /* 0x000fc80000010005 */
[----:B------:R-:W-:-:S04]  /*79820*/  FFMA.FTZ R5, R0, R5, -0.17900948226451873779 ;  /* 0xbe374e4300057423 */ /* 0x000fc80000010005 */
[----:B------:R-:W-:-:S04]  /*79830*/  FFMA.FTZ R5, R0, R5, 0.20512372255325317383 ;  /* 0x3e520bf400057423 */ /* 0x000fc80000010005 */
[----:B------:R-:W-:-:S04]  /*79840*/  FFMA.FTZ R5, R0, R5, -0.24046532809734344482 ;  /* 0xbe763c8b00057423 */ /* 0x000fc80000010005 */
[----:B------:R-:W-:-:S04]  /*79850*/  FFMA.FTZ R5, R0, R5, 0.28857114911079406738 ;  /* 0x3e93bf9900057423 */ /* 0x000fc80000010005 */
[----:B------:R-:W-:-:S04]  /*79860*/  FFMA.FTZ R5, R0, R5, -0.36067417263984680176 ;  /* 0xbeb8aa4900057423 */ /* 0x000fc80000010005 */
[----:B------:R-:W-:-:S04]  /*79870*/  FFMA.FTZ R5, R0, R5, 0.48089820146560668945 ;  /* 0x3ef6384a00057423 */ /* 0x000fc80000010005 */
[----:B------:R-:W-:Y:S01]  /*79880*/  FFMA.FTZ R5, R0, R5, -0.72134751081466674805 ;  /* 0xbf38aa3b00057423 */ /* 0x000fe20000010005 */
[----:B------:R-:W-:-:S03]  /*79890*/  ISETP.GE.U32.AND P0, PT, R2, 0x7f800000, PT ;  /* 0x7f8000000200780c */ /* 0x000fc60003f06070 */
[----:B------:R-:W-:-:S04]  /*798a0*/  FMUL R5, R0, R5 ;  /* 0x0000000500057220 */ /* 0x000fc80000400000 */
[----:B------:R-:W-:-:S04]  /*798b0*/  FMUL R5, R0, R5 ;  /* 0x0000000500057220 */ /* 0x000fc80000400000 */
[----:B------:R-:W-:-:S04]  /*798c0*/  FFMA.FTZ R0, R0, 1.4426950216293334961, R5 ;  /* 0x3fb8aa3b00007823 */ /* 0x000fc80000010005 */
[----:B------:R-:W-:Y:S02]  /*798d0*/  FADD R6, R6, R0 ;  /* 0x0000000006067221 */ /* 0x000fe40000000000 */
[----:B------:R-:W-:Y:S01]  /*798e0*/  FMUL R0, R13, 8388608 ;  /* 0x4b0000000d007820 */ /* 0x000fe20000400000 */
[----:B------:R-:W-:-:S04]  /*798f0*/  @P0 MOV R5, 0x7f800000 ;  /* 0x7f80000000050802 */ /* 0x000fc80000000f00 */
[----:B------:R-:W-:Y:S01]  /*79900*/  FSEL R0, R0, R13, !P1 ;  /* 0x0000000d00007208 */ /* 0x000fe20004800000 */
[----:B------:R-:W-:-:S03]  /*79910*/  @P0 FFMA.FTZ R6, R2, R5, +INF ;  /* 0x7f80000002060423 */ /* 0x000fc60000010005 */
[----:B------:R-:W-:Y:S01]  /*79920*/  IADD3 R5, R0, -0x3f3504f3, RZ ;  /* 0xc0cafb0d00057810 */ /* 0x000fe20007ffe0ff */
[----:B------:R-:W-:Y:S03]  /*79930*/  STL [R1+0x3618], R14 ;  /* 0x0036180e01007387 */ /* 0x000fe60000100800 */
[----:B------:R-:W-:Y:S01]  /*79940*/  LOP3.LUT R5, R5, 0xff800000, RZ, 0xc0, !PT ;  /* 0xff80000005057812 */ /* 0x000fe200078ec0ff */
[----:B------:R-:W-:Y:S04]  /*79950*/  STL [R1+0x424], R7 ;  /* 0x0004240701007387 */ /* 0x000fe80000100800 */
[----:B------:R-:W-:Y:S04]  /*79960*/  STL [R1+0x362c], R13 ;  /* 0x00362c0d01007387 */ /* 0x000fe80000100800 */
[----:B------:R1:W-:Y:S01]  /*79970*/  STL [R1+0x420], R6 ;  /* 0x0004200601007387 */ /* 0x0003e20000100800 */
[----:B------:R-:W-:Y:S01]  /*79980*/  FSETP.NEU.AND P0, PT, R2, RZ, PT ;  /* 0x000000ff0200720b */ /* 0x000fe20003f0d000 */
[----:B-1----:R1:W2:Y:S01]  /*79990*/  I2F R6, R5 ;  /* 0x0000000500067306 */ /* 0x0022a20000201400 */
[----:B------:R-:W-:-:S05]  /*799a0*/  IADD3 R2, R0, -R5, RZ ;  /* 0x8000000500027210 */ /* 0x000fca0007ffe0ff */
        /* <DEDUP_REMOVED lines=10> */
[----:B------:R-:W-:Y:S01]  /*79a50*/  FFMA.FTZ R5, R2, R5, 0.48089820146560668945 ;  /* 0x3ef6384a02057423 */ /* 0x000fe20000010005 */
[----:B------:R-:W-:-:S03]  /*79a60*/  @P0 LOP3.LUT R3, R3, 0x80, RZ, 0xfc, !PT ;  /* 0x0000008003030812 */ /* 0x000fc600078efcff */
[----:B------:R-:W-:Y:S01]  /*79a70*/  FFMA.FTZ R5, R2, R5, -0.72134751081466674805 ;  /* 0xbf38aa3b02057423 */ /* 0x000fe20000010005 */
[----:B------:R-:W-:-:S03]  /*79a80*/  ISETP.GE.U32.AND P0, PT, R0, 0x7f800000, PT ;  /* 0x7f8000000000780c */ /* 0x000fc60003f06070 */
[----:B------:R-:W-:-:S04]  /*79a90*/  FMUL R5, R2, R5 ;  /* 0x0000000502057220 */ /* 0x000fc80000400000 */
[----:B------:R-:W-:-:S04]  /*79aa0*/  FMUL R5, R2, R5 ;  /* 0x0000000502057220 */ /* 0x000fc80000400000 */
[----:B------:R-:W-:-:S04]  /*79ab0*/  FFMA.FTZ R2, R2, 1.4426950216293334961, R5 ;  /* 0x3fb8aa3b02027823 */ /* 0x000fc80000010005 */
[----:B------:R-:W-:Y:S02]  /*79ac0*/  FADD R7, R6, R2 ;  /* 0x0000000206077221 */ /* 0x000fe40000000000 */
[----:B------:R-:W-:-:S04]  /*79ad0*/  @P0 IMAD.MOV.U32 R2, RZ, RZ, 0x7f800000 ;  /* 0x7f800000ff020424 */ /* 0x000fc800078e00ff */
[----:B------:R-:W-:Y:S01]  /*79ae0*/  @P0 FFMA.FTZ R7, R0, R2, +INF ;  /* 0x7f80000000070423 */ /* 0x000fe20000010002 */
[C---:B------:R-:W-:Y:S01]  /*79af0*/  FSETP.GEU.AND P0, PT, R12.reuse, 1.175494350822287508e-38, PT ;  /* 0x008000000c00780b */ /* 0x040fe20003f0e000 */
[----:B------:R-:W-:-:S05]  /*79b00*/  FMUL R2, R12, 8388608 ;  /* 0x4b0000000c027820 */ /* 0x000fca0000400000 */
[----:B------:R-:W-:-:S04]  /*79b10*/  FSEL R2, R2, R12, !P0 ;  /* 0x0000000c02027208 */ /* 0x000fc80004000000 */
[----:B------:R-:W-:Y:S01]  /*79b20*/  IADD3 R5, R2, -0x3f3504f3, RZ ;  /* 0xc0cafb0d02057810 */ /* 0x000fe20007ffe0ff */
[----:B------:R1:W-:Y:S03]  /*79b30*/  STL [R1+0x41c], R7 ;  /* 0x00041c0701007387 */ /* 0x0003e60000100800 */
[----:B------:R-:W-:-:S04]  /*79b40*/  LOP3.LUT R5, R5, 0xff800000, RZ, 0xc0, !PT ;  /* 0xff80000005057812 */ /* 0x000fc800078ec0ff */
[----:B-1----:R1:W2:Y:S01]  /*79b50*/  I2F R7, R5 ;  /* 0x0000000500077306 */ /* 0x0022a20000201400 */
[----:B------:R-:W-:Y:S02]  /*79b60*/  FSEL R6, RZ, -23, P0 ;  /* 0xc1b80000ff067808 */ /* 0x000fe40000000000 */
[----:B-1----:R-:W-:-:S05]  /*79b70*/  IADD3 R5, R2, -R5, RZ ;  /* 0x8000000502057210 */ /* 0x002fca0007ffe0ff */
[----:B------:R-:W-:Y:S02]  /*79b80*/  FADD R5, R5, -1 ;  /* 0xbf80000005057421 */ /* 0x000fe40000000000 */
        /* <DEDUP_REMOVED lines=14> */
[----:B------:R-:W-:Y:S01]  /*79c70*/  FADD R8, R7, R5 ;  /* 0x0000000507087221 */ /* 0x000fe20000000000 */
[----:B------:R-:W-:Y:S01]  /*79c80*/  @P0 MOV R5, 0x7f800000 ;  /* 0x7f80000000050802 */ /* 0x000fe20000000f00 */
[----:B------:R-:W-:-:S04]  /*79c90*/  IMAD.MOV.U32 R7, RZ, RZ, R19 ;  /* 0x000000ffff077224 */ /* 0x000fc800078e0013 */
[----:B------:R-:W-:Y:S01]  /*79ca0*/  @P0 FFMA.FTZ R8, R2, R5, +INF ;  /* 0x7f80000002080423 */ /* 0x000fe20000010005 */
[C---:B------:R-:W-:Y:S01]  /*79cb0*/  FSETP.GEU.AND P0, PT, R7.reuse, 1.175494350822287508e-38, PT ;  /* 0x008000000700780b */ /* 0x040fe20003f0e000 */
[----:B------:R-:W-:-:S05]  /*79cc0*/  FMUL R5, R7, 8388608 ;  /* 0x4b00000007057820 */ /* 0x000fca0000400000 */
[----:B------:R-:W-:-:S04]  /*79cd0*/  FSEL R9, R5, R7, !P0 ;  /* 0x0000000705097208 */ /* 0x000fc80004000000 */
[----:B------:R-:W-:-:S04]  /*79ce0*/  IADD3 R5, R9, -0x3f3504f3, RZ ;  /* 0xc0cafb0d09057810 */ /* 0x000fc80007ffe0ff */
[----:B------:R-:W-:-:S04]  /*79cf0*/  LOP3.LUT R5, R5, 0xff800000, RZ, 0xc0, !PT ;  /* 0xff80000005057812 */ /* 0x000fc800078ec0ff */
[----:B------:R1:W2:Y:S01]  /*79d00*/  I2F R6, R5 ;  /* 0x0000000500067306 */ /* 0x0002a20000201400 */
[----:B------:R-:W-:Y:S04]  /*79d10*/  STL [R1+0x3640], R12 ;  /* 0x0036400c01007387 */ /* 0x000fe80000100800 */
[----:B------:R3:W-:Y:S01]  /*79d20*/  STL [R1+0x418], R8 ;  /* 0x0004180801007387 */ /* 0x0007e20000100800 */
[----:B-1----:R-:W-:Y:S02]  /*79d30*/  IADD3 R5, R9, -R5, RZ ;  /* 0x8000000509057210 */ /* 0x002fe40007ffe0ff */
[----:B---3--:R-:W-:-:S03]  /*79d40*/  FSEL R8, RZ, -23, P0 ;  /* 0xc1b80000ff087808 */ /* 0x008fc60000000000 */
        /* <DEDUP_REMOVED lines=8> */
[----:B------:R-:W-:Y:S01]  /*79dd0*/  FFMA.FTZ R6, R5, R6, -0.36067417263984680176 ;  /* 0xbeb8aa4905067423 */ /* 0x000fe20000010006 */
[----:B------:R-:W-:-:S03]  /*79de0*/  FSETP.GT.AND P2, PT, |R4|, 8.50705917302346158658e+37, PT ;  /* 0x7e8000000400780b */ /* 0x000fc60003f44200 */
[----:B------:R-:W-:Y:S01]  /*79df0*/  FFMA.FTZ R6, R5, R6, 0.48089820146560668945 ;  /* 0x3ef6384a05067423 */ /* 0x000fe20000010006 */
[----:B------:R-:W-:-:S03]  /*79e00*/  FSETP.GEU.AND P0, PT, |R4|, 1.175494350822287508e-38, PT ;  /* 0x008000000400780b */ /* 0x000fc60003f0e200 */
[----:B------:R-:W-:-:S04]  /*79e10*/  FFMA.FTZ R6, R5, R6, -0.72134751081466674805 ;  /* 0xbf38aa3b05067423 */ /* 0x000fc80000010006 */
[----:B------:R-:W-:-:S04]  /*79e20*/  FMUL R6, R5, R6 ;  /* 0x0000000605067220 */ /* 0x000fc80000400000 */
[C---:B------:R-:W-:Y:S02]  /*79e30*/  FMUL R6, R5.reuse, R6 ;  /* 0x0000000605067220 */ /* 0x040fe40000400000 */
[----:B------:R-:W-:Y:S02]  /*79e40*/  @P2 FMUL R4, R4, 0.25 ;  /* 0x3e80000004042820 */ /* 0x000fe40000400000 */
[----:B------:R-:W-:Y:S02]  /*79e50*/  FFMA.FTZ R5, R5, 1.4426950216293334961, R6 ;  /* 0x3fb8aa3b05057823 */ /* 0x000fe40000010006 */
[----:B------:R-:W-:Y:S02]  /*79e60*/  @!P0 FMUL R4, R4, 16777216 ;  /* 0x4b80000004048820 */ /* 0x000fe40000400000 */
[----:B------:R-:W-:Y:S01]  /*79e70*/  FADD R5, R8, R5 ;  /* 0x0000000508057221 */ /* 0x000fe20000000000 */
[----:B------:R-:W-:Y:S01]  /*79e80*/  STL [R1+0x3c8], R9 ;  /* 0x0003c80901007387 */ /* 0x000fe20000100800 */
[----:B------:R1:W2:Y:S03]  /*79e90*/  MUFU.RCP R22, R4 ;  /* 0x0000000400167308 */ /* 0x0002a60000001000 */
[----:B------:R3:W-:Y:S04]  /*79ea0*/  STL [R1+0x414], R5 ;  /* 0x0004140501007387 */ /* 0x0007e80000100800 */
[----:B-1----:R-:W4:Y:S04]  /*79eb0*/  LDL.LU R4, [R1+0x940] ;  /* 0x0009400001047983 */ /* 0x002f280000300800 */
[----:B---3--:R-:W3:Y:S04]  /*79ec0*/  LDL.LU R5, [R1+0x930] ;  /* 0x0009300001057983 */ /* 0x008ee80000300800 */
[----:B------:R-:W1:Y:S04]  /*79ed0*/  S2R R19, SR_TID.X ;  /* 0x0000000000137919 */ /* 0x000e680000002100 */
[----:B------:R-:W5:Y:S04]  /*79ee0*/  S2R R9, SR_TID.X ;  /* 0x0000000000097919 */ /* 0x000f680000002100 */
[----:B------:R-:W2:Y:S01]  /*79ef0*/  S2R R6, SR_CTAID.Y ;  /* 0x0000000000067919 */ /* 0x000ea20000002600 */
[----:B0-----:R-:W-:-:S02]  /*79f00*/  LOP3.LUT R20, R20, 0x1c, RZ, 0xc0, !PT ;  /* 0x0000001c14147812 */ /* 0x001fc400078ec0ff */
[C---:B-1----:R-:W-:Y:S02]  /*79f10*/  LOP3.LUT R12, R19.reuse, 0x3, RZ, 0xc0, !PT ;  /* 0x00000003130c7812 */ /* 0x042fe400078ec0ff */
[----:B------:R-:W-:Y:S02]  /*79f20*/  LOP3.LUT R10, R19, 0x60, RZ, 0xc0, !PT ;  /* 0x00000060130a7812 */ /* 0x000fe400078ec0ff */
[----:B------:R-:W0:Y:S01]  /*79f30*/  S2R R19, SR_CTAID.X ;  /* 0x0000000000137919 */ /* 0x000e220000002500 */
[----:B------:R-:W-:Y:S02]  /*79f40*/  LOP3.LUT R3, R3, 0xfffffffd, RZ, 0xc0, !PT ;  /* 0xfffffffd03037812 */ /* 0x000fe400078ec0ff */
[----:B------:R-:W-:Y:S01]  /*79f50*/  IMAD.SHL.U32 R10, R10, 0x40, RZ ;  /* 0x000000400a0a7824 */ /* 0x000fe200078e00ff */
[----:B------:R-:W-:Y:S02]  /*79f60*/  SHF.L.U32 R11, R20, 0x2, RZ ;  /* 0x00000002140b7819 */ /* 0x000fe400000006ff */
[----:B------:R-:W-:-:S02]  /*79f70*/  SHF.L.U32 R28, R12, 0x5, RZ ;  /* 0x000000050c1c7819 */ /* 0x000fc400000006ff */
[----:B------:R-:W-:Y:S02]  /*79f80*/  @P2 LOP3.LUT R3, R3, 0x2, RZ, 0xfc, !PT ;  /* 0x0000000203032812 */ /* 0x000fe400078efcff */
[----:B------:R-:W-:Y:S02]  /*79f90*/  LOP3.LUT R28, R28, R11, RZ, 0x3c, !PT ;  /* 0x0000000b1c1c7212 */ /* 0x000fe400078e3cff */
[----:B------:R-:W-:Y:S02]  /*79fa0*/  FSETP.NEU.AND P1, PT, R0, RZ, PT ;  /* 0x000000ff0000720b */ /* 0x000fe40003f2d000 */
[----:B------:R-:W-:-:S04]  /*79fb0*/  LOP3.LUT R3, R3, 0xfffffbff, RZ, 0xc0, !PT ;  /* 0xfffffbff03037812 */ /* 0x000fc800078ec0ff */
[----:B------:R-:W-:Y:S02]  /*79fc0*/  @P0 LOP3.LUT R3, R3, 0x400, RZ, 0xfc, !PT ;  /* 0x0000040003030812 */ /* 0x000fe400078efcff */
[----:B0-----:R-:W-:Y:S02]  /*79fd0*/  SHF.L.U32 R19, R19, 0x6, RZ ;  /* 0x0000000613137819 */ /* 0x001fe400000006ff */
[----:B------:R-:W-:-:S04]  /*79fe0*/  LOP3.LUT R3, R3, 0xfffffeff, RZ, 0xc0, !PT ;  /* 0xfffffeff03037812 */ /* 0x000fc800078ec0ff */
[----:B------:R-:W-:-:S04]  /*79ff0*/  @P1 LOP3.LUT R3, R3, 0x100, RZ, 0xfc, !PT ;  /* 0x0000010003031812 */ /* 0x000fc800078efcff */
[----:B------:R-:W-:Y:S01]  /*7a000*/  LOP3.LUT R3, R3, 0xfffffdff, RZ, 0xc0, !PT ;  /* 0xfffffdff03037812 */ /* 0x000fe200078ec0ff */
[----:B--2---:R-:W-:Y:S04]  /*7a010*/  STL [R1+0x39c], R22 ;  /* 0x00039c1601007387 */ /* 0x004fe80000100800 */
[----:B------:R-:W-:Y:S01]  /*7a020*/  STL [R1+0x3504], R22 ;  /* 0x0035041601007387 */ /* 0x000fe20000100800 */
[----:B----4-:R-:W-:Y:S02]  /*7a030*/  @P2 FMUL R4, R4, 0.25 ;  /* 0x3e80000004042820 */ /* 0x010fe40000400000 */
[----:B---3--:R-:W-:Y:S02]  /*7a040*/  @P2 FMUL R5, R5, 0.25 ;  /* 0x3e80000005052820 */ /* 0x008fe40000400000 */
[----:B------:R-:W-:-:S02]  /*7a050*/  @!P0 FMUL R4, R4, 16777216 ;  /* 0x4b80000004048820 */ /* 0x000fc40000400000 */
[----:B------:R-:W-:Y:S02]  /*7a060*/  @!P0 FMUL R5, R5, 16777216 ;  /* 0x4b80000005058820 */ /* 0x000fe40000400000 */
[C---:B------:R-:W-:Y:S02]  /*7a070*/  FMUL R4, R22.reuse, R4 ;  /* 0x0000000416047220 */ /* 0x040fe40000400000 */
[----:B------:R-:W-:-:S05]  /*7a080*/  FMUL R8, R22, R5 ;  /* 0x0000000516087220 */ /* 0x000fca0000400000 */
[----:B------:R-:W-:Y:S02]  /*7a090*/  F2FP.BF16.PACK_AB R8, R4, R8 ;  /* 0x000000080408723e */ /* 0x000fe400000010ff */
[----:B-----5:R-:W-:-:S04]  /*7a0a0*/  LOP3.LUT R4, R9, 0x18, RZ, 0xc0, !PT ;  /* 0x0000001809047812 */ /* 0x020fc800078ec0ff */
[----:B------:R-:W-:-:S05]  /*7a0b0*/  LEA R4, R4, R10, 0xa ;  /* 0x0000000a04047211 */ /* 0x000fca00078e50ff */
[----:B------:R-:W-:Y:S02]  /*7a0c0*/  IMAD.IADD R28, R28, 0x1, R4 ;  /* 0x000000011c1c7824 */ /* 0x000fe400078e0204 */
[----:B------:R-:W-:Y:S01]  /*7a0d0*/  IMAD R4, R6, c[0x0][0x1c0], RZ ;  /* 0x0000700006047a24 */ /* 0x000fe200078e02ff */
[----:B------:R-:W-:Y:S02]  /*7a0e0*/  LOP3.LUT R6, R19, 0x3f, R9, 0xf8, !PT ;  /* 0x0000003f13067812 */ /* 0x000fe400078ef809 */
[----:B------:R-:W-:-:S03]  /*7a0f0*/  FSETP.NEU.AND P0, PT, R2, RZ, PT ;  /* 0x000000ff0200720b */ /* 0x000fc60003f0d000 */
[----:B------:R-:W-:Y:S01]  /*7a100*/  IMAD R2, R6, c[0x0][0x1c4], RZ ;  /* 0x0000710006027a24 */ /* 0x000fe200078e02ff */
[----:B------:R-:W-:-:S03]  /*7a110*/  SHF.L.U32 R5, R4, 0x1, RZ ;  /* 0x0000000104057819 */ /* 0x000fc600000006ff */
[----:B------:R-:W-:Y:S02]  /*7a120*/  IMAD.SHL.U32 R0, R2, 0x2, RZ ;  /* 0x0000000202007824 */ /* 0x000fe400078e00ff */
[----:B------:R-:W-:-:S03]  /*7a130*/  IMAD.HI R4, R4, 0x2, RZ ;  /* 0x0000000204047827 */ /* 0x000fc600078e02ff */
[----:B------:R-:W-:Y:S01]  /*7a140*/  IADD3 R0, P1, P2, R0, c[0x0][0x178], R5 ;  /* 0x00005e0000007a10 */ /* 0x000fe20007a3e005 */
[----:B------:R-:W-:Y:S01]  /*7a150*/  IMAD.HI R2, R2, 0x2, RZ ;  /* 0x0000000202027827 */ /* 0x000fe200078e02ff */
[----:B------:R-:W-:Y:S01]  /*7a160*/  @P0 LOP3.LUT R3, R3, 0x200, RZ, 0xfc, !PT ;  /* 0x0000020003030812 */ /* 0x000fe200078efcff */
[----:B------:R0:W-:Y:S03]  /*7a170*/  STL [R1+0x3508], R8 ;  /* 0x0035080801007387 */ /* 0x0001e60000100800 */
[----:B------:R-:W-:Y:S01]  /*7a180*/  IADD3.X R2, R2, c[0x0][0x17c], R4, P1, P2 ;  /* 0x00005f0002027a10 */ /* 0x000fe20000fe4404 */
[----:B------:R-:W-:Y:S04]  /*7a190*/  STL [R1+0x350c], R28 ;  /* 0x00350c1c01007387 */ /* 0x000fe80000100800 */
[----:B------:R-:W-:Y:S04]  /*7a1a0*/  STL [R1+0x3644], R3 ;  /* 0x0036440301007387 */ /* 0x000fe80000100800 */
[----:B------:R1:W-:Y:S04]  /*7a1b0*/  STL [R1+0x33ac], R0 ;  /* 0x0033ac0001007387 */ /* 0x0003e80000100800 */
[----:B------:R-:W-:Y:S04]  /*7a1c0*/  STL [R1+0x33a4], R2 ;  /* 0x0033a40201007387 */ /* 0x000fe80000100800 */
[----:B------:R-:W2:Y:S04]  /*7a1d0*/  LDL.LU R6, [R1+0xbe8] ;  /* 0x000be80001067983 */ /* 0x000ea80000300800 */
[----:B--2---:R2:W-:Y:S04]  /*7a1e0*/  STL [R1+0x3648], R6 ;  /* 0x0036480601007387 */ /* 0x0045e80000100800 */
[----:B------:R-:W3:Y:S04]  /*7a1f0*/  LDL.LU R4, [R1+0xbec] ;  /* 0x000bec0001047983 */ /* 0x000ee80000300800 */
[----:B---3--:R3:W-:Y:S04]  /*7a200*/  STL [R1+0x364c], R4 ;  /* 0x00364c0401007387 */ /* 0x0087e80000100800 */
[----:B------:R-:W4:Y:S04]  /*7a210*/  LDL.LU R5, [R1+0xbd8] ;  /* 0x000bd80001057983 */ /* 0x000f280000300800 */
[----:B----4-:R4:W-:Y:S04]  /*7a220*/  STL [R1+0x3650], R5 ;  /* 0x0036500501007387 */ /* 0x0109e80000100800 */
[----:B0-----:R-:W5:Y:S04]  /*7a230*/  LDL.LU R8, [R1+0xbdc] ;  /* 0x000bdc0001087983 */ /* 0x001f680000300800 */
[----:B-----5:R0:W-:Y:S04]  /*7a240*/  STL [R1+0x3654], R8 ;  /* 0x0036540801007387 */ /* 0x0201e80000100800 */
        /* <DEDUP_REMOVED lines=12> */
[----:B-1----:R-:W5:Y:S04]  /*7a310*/  LDL.LU R0, [R1+0xb68] ;  /* 0x000b680001007983 */ /* 0x002f680000300800 */
        /* <DEDUP_REMOVED lines=10> */
[----:B--2---:R-:W2:Y:S04]  /*7a3c0*/  LDL.LU R6, [R1+0xc1c] ;  /* 0x000c1c0001067983 */ /* 0x004ea80000300800 */
[----:B---3--:R-:W3:Y:S04]  /*7a3d0*/  LDL.LU R4, [R1+0xc08] ;  /* 0x000c080001047983 */ /* 0x008ee80000300800 */
[----:B------:R-:W3:Y:S04]  /*7a3e0*/  LDL.LU R2, [R1+0xc0c] ;  /* 0x000c0c0001027983 */ /* 0x000ee80000300800 */
[----:B----4-:R-:W4:Y:S04]  /*7a3f0*/  LDL.LU R5, [R1+0xbf8] ;  /* 0x000bf80001057983 */ /* 0x010f280000300800 */
[----:B0-----:R-:W4:Y:S01]  /*7a400*/  LDL.LU R8, [R1+0xbfc] ;  /* 0x000bfc0001087983 */ /* 0x001f220000300800 */
[----:B------:R-:W-:-:S13]  /*7a410*/  FSETP.GT.AND P1, PT, |R7|, 8.50705917302346158658e+37, PT ;  /* 0x7e8000000700780b */ /* 0x000fda0003f24200 */
[----:B-----5:R-:W-:Y:S02]  /*7a420*/  @P1 FMUL R3, R3, 0.25 ;  /* 0x3e80000003031820 */ /* 0x020fe40000400000 */
[----:B--2---:R-:W-:Y:S02]  /*7a430*/  @P1 FMUL R6, R6, 0.25 ;  /* 0x3e80000006061820 */ /* 0x004fe40000400000 */
[----:B---3--:R-:W-:Y:S02]  /*7a440*/  @P1 FMUL R4, R4, 0.25 ;  /* 0x3e80000004041820 */ /* 0x008fe40000400000 */
[----:B------:R-:W-:Y:S02]  /*7a450*/  @P1 FMUL R2, R2, 0.25 ;  /* 0x3e80000002021820 */ /* 0x000fe40000400000 */
[----:B----4-:R-:W-:Y:S02]  /*7a460*/  @P1 FMUL R5, R5, 0.25 ;  /* 0x3e80000005051820 */ /* 0x010fe40000400000 */
[----:B------:R-:W-:-:S05]  /*7a470*/  @P1 FMUL R8, R8, 0.25 ;  /* 0x3e80000008081820 */ /* 0x000fca0000400000 */
[----:B------:R0:W-:Y:S04]  /*7a480*/  STL [R1+0x31c], R8 ;  /* 0x00031c0801007387 */ /* 0x0001e80000100800 */
[----:B0-----:R-:W2:Y:S04]  /*7a490*/  LDL.LU R8, [R1+0x3654] ;  /* 0x0036540001087983 */ /* 0x001ea80000300800 */
[----:B------:R0:W-:Y:S04]  /*7a4a0*/  STL [R1+0x320], R5 ;  /* 0x0003200501007387 */ /* 0x0001e80000100800 */
[----:B0-----:R-:W3:Y:S04]  /*7a4b0*/  LDL.LU R5, [R1+0x3650] ;  /* 0x0036500001057983 */ /* 0x001ee80000300800 */
[----:B------:R-:W-:Y:S04]  /*7a4c0*/  STL [R1+0x35ac], R2 ;  /* 0x0035ac0201007387 */ /* 0x000fe80000100800 */
[----:B------:R0:W-:Y:S04]  /*7a4d0*/  STL [R1+0x328], R4 ;  /* 0x0003280401007387 */ /* 0x0001e80000100800 */
[----:B0-----:R-:W4:Y:S04]  /*7a4e0*/  LDL.LU R4, [R1+0x364c] ;  /* 0x00364c0001047983 */ /* 0x001f280000300800 */
[----:B------:R0:W-:Y:S04]  /*7a4f0*/  STL [R1+0x32c], R6 ;  /* 0x00032c0601007387 */ /* 0x0001e80000100800 */
[----:B0-----:R-:W5:Y:S04]  /*7a500*/  LDL.LU R6, [R1+0x3648] ;  /* 0x0036480001067983 */ /* 0x001f680000300800 */
[----:B------:R0:W-:Y:S04]  /*7a510*/  STL [R1+0x330], R3 ;  /* 0x0003300301007387 */ /* 0x0001e80000100800 */
[----:B0-----:R-:W5:Y:S01]  /*7a520*/  LDL.LU R3, [R1+0x3644] ;  /* 0x0036440001037983 */ /* 0x001f620000300800 */
[----:B------:R-:W-:-:S02]  /*7a530*/  @P1 FMUL R12, R12, 0.25 ;  /* 0x3e8000000c0c1820 */ /* 0x000fc40000400000 */
[----:B------:R-:W-:Y:S02]  /*7a540*/  @P1 FMUL R29, R29, 0.25 ;  /* 0x3e8000001d1d1820 */ /* 0x000fe40000400000 */
[----:B------:R-:W-:Y:S01]  /*7a550*/  @P1 FMUL R28, R28, 0.25 ;  /* 0x3e8000001c1c1820 */ /* 0x000fe20000400000 */
[----:B------:R0:W-:Y:S01]  /*7a560*/  STL [R1+0x334], R12 ;  /* 0x0003340c01007387 */ /* 0x0001e20000100800 */
[----:B------:R-:W-:Y:S02]  /*7a570*/  @P1 FMUL R27, R27, 0.25 ;  /* 0x3e8000001b1b1820 */ /* 0x000fe40000400000 */
[----:B------:R-:W-:Y:S02]  /*7a580*/  @P1 FMUL R26, R26, 0.25 ;  /* 0x3e8000001a1a1820 */ /* 0x000fe40000400000 */
[----:B------:R-:W-:Y:S02]  /*7a590*/  @P1 FMUL R25, R25, 0.25 ;  /* 0x3e80000019191820 */ /* 0x000fe40000400000 */
[----:B------:R-:W-:Y:S01]  /*7a5a0*/  @P1 FMUL R24, R24, 0.25 ;  /* 0x3e80000018181820 */ /* 0x000fe20000400000 */
[----:B0-----:R-:W5:Y:S01]  /*7a5b0*/  LDL.LU R12, [R1+0x3640] ;  /* 0x00364000010c7983 */ /* 0x001f620000300800 */
[----:B------:R-:W-:-:S03]  /*7a5c0*/  @P1 FMUL R0, R0, 0.25 ;  /* 0x3e80000000001820 */ /* 0x000fc60000400000 */
[----:B------:R-:W-:Y:S01]  /*7a5d0*/  STL [R1+0x338], R29 ;  /* 0x0003381d01007387 */ /* 0x000fe20000100800 */
        /* <DEDUP_REMOVED lines=8> */
[----:B------:R-:W-:Y:S01]  /*7a660*/  @P1 FMUL R19, R19, 0.25 ;  /* 0x3e80000013131820 */ /* 0x000fe20000400000 */
[----:B------:R-:W-:Y:S02]  /*7a670*/  FSETP.GEU.AND P0, PT, |R7|, 1.175494350822287508e-38, PT ;  /* 0x008000000700780b */ /* 0x000fe40003f0e200 */
        /* <DEDUP_REMOVED lines=18> */
[----:B------:R-:W-:Y:S04]  /*7a7a0*/  STL [R1+0x370], R16 ;  /* 0x0003701001007387 */ /* 0x000fe80000100800 */
[----:B------:R-:W-:Y:S04]  /*7a7b0*/  STL [R1+0x374], R15 ;  /* 0x0003740f01007387 */ /* 0x000fe80000100800 */
[----:B------:R-:W-:Y:S04]  /*7a7c0*/  STL [R1+0x378], R14 ;  /* 0x0003780e01007387 */ /* 0x000fe80000100800 */
[----:B------:R-:W-:Y:S01]  /*7a7d0*/  STL [R1+0x37c], R13 ;  /* 0x00037c0d01007387 */ /* 0x000fe20000100800 */
[----:B------:R-:W-:-:S03]  /*7a7e0*/  @P1 FMUL R7, R7, 0.25 ;  /* 0x3e80000007071820 */ /* 0x000fc60000400000 */
[----:B------:R-:W-:Y:S04]  /*7a7f0*/  STL [R1+0x380], R11 ;  /* 0x0003800b01007387 */ /* 0x000fe80000100800 */
[----:B------:R-:W-:Y:S04]  /*7a800*/  STL [R1+0x384], R10 ;  /* 0x0003840a01007387 */ /* 0x000fe80000100800 */
[----:B------:R-:W-:Y:S01]  /*7a810*/  STL [R1+0x388], R9 ;  /* 0x0003880901007387 */ /* 0x000fe20000100800 */
[----:B--2---:R-:W-:-:S05]  /*7a820*/  @P1 FMUL R8, R8, 0.25 ;  /* 0x3e80000008081820 */ /* 0x004fca0000400000 */
[----:B------:R-:W-:Y:S01]  /*7a830*/  STL [R1+0x38c], R8 ;  /* 0x00038c0801007387 */ /* 0x000fe20000100800 */
[----:B---3--:R-:W-:-:S05]  /*7a840*/  @P1 FMUL R5, R5, 0.25 ;  /* 0x3e80000005051820 */ /* 0x008fca0000400000 */
[----:B------:R-:W-:Y:S01]  /*7a850*/  STL [R1+0x390], R5 ;  /* 0x0003900501007387 */ /* 0x000fe20000100800 */
[----:B----4-:R-:W-:-:S05]  /*7a860*/  @P1 FMUL R4, R4, 0.25 ;  /* 0x3e80000004041820 */ /* 0x010fca0000400000 */
[----:B------:R-:W-:Y:S01]  /*7a870*/  STL [R1+0x394], R4 ;  /* 0x0003940401007387 */ /* 0x000fe20000100800 */
[----:B-----5:R-:W-:-:S05]  /*7a880*/  @P1 FMUL R6, R6, 0.25 ;  /* 0x3e80000006061820 */ /* 0x020fca0000400000 */
[----:B------:R-:W-:Y:S01]  /*7a890*/  STL [R1+0x398], R6 ;  /* 0x0003980601007387 */ /* 0x000fe20000100800 */
[----:B------:R-:W-:-:S04]  /*7a8a0*/  LOP3.LUT R3, R3, 0xfffff7ff, RZ, 0xc0, !PT ;  /* 0xfffff7ff03037812 */ /* 0x000fc800078ec0ff */
[----:B------:R-:W-:-:S05]  /*7a8b0*/  @P0 LOP3.LUT R3, R3, 0x800, RZ, 0xfc, !PT ;  /* 0x0000080003030812 */ /* 0x000fca00078efcff */
[----:B------:R0:W-:Y:S04]  /*7a8c0*/  STL [R1+0x35b0], R3 ;  /* 0x0035b00301007387 */ /* 0x0001e80000100800 */
[----:B------:R1:W-:Y:S04]  /*7a8d0*/  STL [R1+0x35a4], R7 ;  /* 0x0035a40701007387 */ /* 0x0003e80000100800 */
[----:B------:R-:W2:Y:S04]  /*7a8e0*/  LDL.LU R2, [R1+0xbe0] ;  /* 0x000be00001027983 */ /* 0x000ea80000300800 */
[----:B--2---:R2:W-:Y:S04]  /*7a8f0*/  STL [R1+0x3630], R2 ;  /* 0x0036300201007387 */ /* 0x0045e80000100800 */
[----:B0-----:R-:W3:Y:S04]  /*7a900*/  LDL.LU R3, [R1+0xbe4] ;  /* 0x000be40001037983 */ /* 0x001ee80000300800 */
[----:B---3--:R0:W-:Y:S04]  /*7a910*/  STL [R1+0x3634], R3 ;  /* 0x0036340301007387 */ /* 0x0081e80000100800 */
[----:B------:R-:W3:Y:S04]  /*7a920*/  LDL.LU R4, [R1+0xbd0] ;  /* 0x000bd00001047983 */ /* 0x000ee80000300800 */
[----:B---3--:R3:W-:Y:S04]  /*7a930*/  STL [R1+0x3638], R4 ;  /* 0x0036380401007387 */ /* 0x0087e80000100800 */
[----:B------:R-:W4:Y:S04]  /*7a940*/  LDL.LU R5, [R1+0xbd4] ;  /* 0x000bd40001057983 */ /* 0x000f280000300800 */
[----:B----4-:R4:W-:Y:S04]  /*7a950*/  STL [R1+0x363c], R5 ;  /* 0x00363c0501007387 */ /* 0x0109e80000100800 */
        /* <DEDUP_REMOVED lines=25> */
[----:B0-----:R-:W5:Y:S04]  /*7aaf0*/  LDL.LU R3, [R1+0xc04] ;  /* 0x000c040001037983 */ /* 0x001f680000300800 */
[----:B---3--:R-:W3:Y:S04]  /*7ab00*/  LDL.LU R4, [R1+0xbf0] ;  /* 0x000bf00001047983 */ /* 0x008ee80000300800 */
[----:B----4-:R-:W4:Y:S01]  /*7ab10*/  LDL.LU R5, [R1+0xbf4] ;  /* 0x000bf40001057983 */ /* 0x010f220000300800 */
[----:B------:R-:W-:-:S13]  /*7ab20*/  FSETP.GT.AND P2, PT, |R12|, 8.50705917302346158658e+37, PT ;  /* 0x7e8000000c00780b */ /* 0x000fda0003f44200 */
[----:B--2---:R-:W-:Y:S02]  /*7ab30*/  @P2 FMUL R2, R2, 0.25 ;  /* 0x3e80000002022820 */ /* 0x004fe40000400000 */
[----:B-----5:R-:W-:Y:S02]  /*7ab40*/  @P2 FMUL R3, R3, 0.25 ;  /* 0x3e80000003032820 */ /* 0x020fe40000400000 */
[----:B---3--:R-:W-:Y:S02]  /*7ab50*/  @P2 FMUL R4, R4, 0.25 ;  /* 0x3e80000004042820 */ /* 0x008fe40000400000 */
[----:B----4-:R-:W-:-:S05]  /*7ab60*/  @P2 FMUL R5, R5, 0.25 ;  /* 0x3e80000005052820 */ /* 0x010fca0000400000 */
[----:B------:R0:W-:Y:S04]  /*7ab70*/  STL [R1+0x29c], R5 ;  /* 0x00029c0501007387 */ /* 0x0001e80000100800 */
[----:B0-----:R-:W2:Y:S04]  /*7ab80*/  LDL.LU R5, [R1+0x363c] ;  /* 0x00363c0001057983 */ /* 0x001ea80000300800 */
[----:B------:R0:W-:Y:S04]  /*7ab90*/  STL [R1+0x2a0], R4 ;  /* 0x0002a00401007387 */ /* 0x0001e80000100800 */
[----:B0-----:R-:W3:Y:S04]  /*7aba0*/  LDL.LU R4, [R1+0x3638] ;  /* 0x0036380001047983 */ /* 0x001ee80000300800 */
[----:B------:R0:W-:Y:S04]  /*7abb0*/  STL [R1+0x2a4], R3 ;  /* 0x0002a40301007387 */ /* 0x0001e80000100800 */
[----:B0-----:R-:W4:Y:S04]  /*7abc0*/  LDL.LU R3, [R1+0x3634] ;  /* 0x0036340001037983 */ /* 0x001f280000300800 */
        /* <DEDUP_REMOVED lines=18> */
[----:B------:R0:W-:Y:S01]  /*7acf0*/  STL [R1+0x35cc], R0 ;  /* 0x0035cc0001007387 */ /* 0x0001e20000100800 */
        /* <DEDUP_REMOVED lines=26> */
[----:B------:R-:W-:Y:S01]  /*7aea0*/  STL [R1+0x2f0], R14 ;  /* 0x0002f00e01007387 */ /* 0x000fe20000100800 */
[----:B------:R-:W-:-:S03]  /*7aeb0*/  FSETP.GEU.AND P1, PT, |R12|, 1.175494350822287508e-38, PT ;  /* 0x008000000c00780b */ /* 0x000fc60003f2e200 */
[----:B------:R-:W-:Y:S01]  /*7aec0*/  STL [R1+0x2f4], R11 ;  /* 0x0002f40b01007387 */ /* 0x000fe20000100800 */
[----:B------:R-:W-:-:S03]  /*7aed0*/  @P2 FMUL R12, R12, 0.25 ;  /* 0x3e8000000c0c2820 */ /* 0x000fc60000400000 */
[----:B------:R-:W-:Y:S04]  /*7aee0*/  STL [R1+0x2f8], R10 ;  /* 0x0002f80a01007387 */ /* 0x000fe80000100800 */
[----:B------:R-:W-:Y:S04]  /*7aef0*/  STL [R1+0x2fc], R9 ;  /* 0x0002fc0901007387 */ /* 0x000fe80000100800 */
        /* <DEDUP_REMOVED lines=8> */
[----:B------:R-:W-:Y:S04]  /*7af80*/  STL [R1+0x314], R3 ;  /* 0x0003140301007387 */ /* 0x000fe80000100800 */
[----:B------:R-:W-:Y:S01]  /*7af90*/  STL [R1+0x359c], R12 ;  /* 0x00359c0c01007387 */ /* 0x000fe20000100800 */
[----:B-----5:R-:W-:-:S05]  /*7afa0*/  @P2 FMUL R2, R2, 0.25 ;  /* 0x3e80000002022820 */ /* 0x020fca0000400000 */
[----:B------:R1:W-:Y:S04]  /*7afb0*/  STL [R1+0x318], R2 ;  /* 0x0003180201007387 */ /* 0x0003e80000100800 */
[----:B0-----:R-:W2:Y:S04]  /*7afc0*/  LDL.LU R0, [R1+0xa48] ;  /* 0x000a480001007983 */ /* 0x001ea80000300800 */
[----:B--2---:R0:W-:Y:S04]  /*7afd0*/  STL [R1+0x361c], R0 ;  /* 0x00361c0001007387 */ /* 0x0041e80000100800 */
[----:B-1----:R-:W2:Y:S04]  /*7afe0*/  LDL.LU R2, [R1+0xa4c] ;  /* 0x000a4c0001027983 */ /* 0x002ea80000300800 */
[----:B--2---:R1:W-:Y:S04]  /*7aff0*/  STL [R1+0x3620], R2 ;  /* 0x0036200201007387 */ /* 0x0043e80000100800 */
[----:B------:R-:W2:Y:S04]  /*7b000*/  LDL.LU R3, [R1+0xa58] ;  /* 0x000a580001037983 */ /* 0x000ea80000300800 */
[----:B--2---:R2:W-:Y:S04]  /*7b010*/  STL [R1+0x3624], R3 ;  /* 0x0036240301007387 */ /* 0x0045e80000100800 */
[----:B------:R-:W3:Y:S04]  /*7b020*/  LDL.LU R4, [R1+0xa5c] ;  /* 0x000a5c0001047983 */ /* 0x000ee80000300800 */
[----:B---3--:R3:W-:Y:S04]  /*7b030*/  STL [R1+0x3628], R4 ;  /* 0x0036280401007387 */ /* 0x0087e80000100800 */
[----:B------:R-:W4:Y:S04]  /*7b040*/  LDL.LU R5, [R1+0xa68] ;  /* 0x000a680001057983 */ /* 0x000f280000300800 */
[----:B------:R-:W5:Y:S04]  /*7b050*/  LDL.LU R6, [R1+0xa6c] ;  /* 0x000a6c0001067983 */ /* 0x000f680000300800 */
        /* <DEDUP_REMOVED lines=22> */
[----:B0-----:R-:W4:Y:S04]  /*7b1c0*/  LDL.LU R0, [R1+0xc28] ;  /* 0x000c280001007983 */ /* 0x001f280000300800 */
[----:B-1----:R-:W5:Y:S04]  /*7b1d0*/  LDL.LU R2, [R1+0xc2c] ;  /* 0x000c2c0001027983 */ /* 0x002f680000300800 */
[----:B--2---:R-:W2:Y:S04]  /*7b1e0*/  LDL.LU R3, [R1+0xc38] ;  /* 0x000c380001037983 */ /* 0x004ea80000300800 */
[----:B---3--:R-:W3:Y:S01]  /*7b1f0*/  LDL.LU R4, [R1+0xc3c] ;  /* 0x000c3c0001047983 */ /* 0x008ee20000300800 */
[----:B------:R-:W-:-:S13]  /*7b200*/  FSETP.GT.AND P3, PT, |R13|, 8.50705917302346158658e+37, PT ;  /* 0x7e8000000d00780b */ /* 0x000fda0003f64200 */
[----:B----4-:R-:W-:Y:S02]  /*7b210*/  @P3 FMUL R0, R0, 0.25 ;  /* 0x3e80000000003820 */ /* 0x010fe40000400000 */
[----:B-----5:R-:W-:Y:S02]  /*7b220*/  @P3 FMUL R2, R2, 0.25 ;  /* 0x3e80000002023820 */ /* 0x020fe40000400000 */
[----:B--2---:R-:W-:Y:S02]  /*7b230*/  @P3 FMUL R3, R3, 0.25 ;  /* 0x3e80000003033820 */ /* 0x004fe40000400000 */
[----:B---3--:R-:W-:-:S05]  /*7b240*/  @P3 FMUL R4, R4, 0.25 ;  /* 0x3e80000004043820 */ /* 0x008fca0000400000 */
        /* <DEDUP_REMOVED lines=71> */
[----:B------:R-:W2:Y:S04]  /*7b6c0*/  LDL.LU R2, [R1+0xa44] ;  /* 0x000a440001027983 */ /* 0x000ea80000300800 */
        /* <DEDUP_REMOVED lines=274> */
[----:B------:R0:W-:Y:S01]  /*7c7f0*/  STL [R1+0x13c], R17 ;  /* 0x00013c1101007387 */ /* 0x0001e20000100800 */
[----:B------:R-:W-:Y:S02]  /*7c800*/  @P6 FMUL R23, R23, 0.25 ;  /* 0x3e80000017176820 */ /* 0x000fe40000400000 */
[----:B------:R-:W-:Y:S02]  /*7c810*/  @P6 FMUL R22, R22, 0.25 ;  /* 0x3e80000016166820 */ /* 0x000fe40000400000 */
[----:B------:R-:W-:Y:S01]  /*7c820*/  @P6 FMUL R21, R21, 0.25 ;  /* 0x3e80000015156820 */ /* 0x000fe20000400000 */
[----:B0-----:R-:W5:Y:S04]  /*7c830*/  LDL.LU R17, [R1+0x35d8] ;  /* 0x0035d80001117983 */ /* 0x001f680000300800 */
[----:B------:R-:W-:Y:S01]  /*7c840*/  STL [R1+0x138], R29 ;  /* 0x0001381d01007387 */ /* 0x000fe20000100800 */
[----:B------:R-:W-:-:S03]  /*7c850*/  @P6 FMUL R12, R12, 0.25 ;  /* 0x3e8000000c0c6820 */ /* 0x000fc60000400000 */
[----:B------:R-:W-:Y:S01]  /*7c860*/  STL [R1+0x134], R28 ;  /* 0x0001341c01007387 */ /* 0x000fe20000100800 */
[----:B------:R-:W-:-:S03]  /*7c870*/  @P6 FMUL R20, R20, 0.25 ;  /* 0x3e80000014146820 */ /* 0x000fc60000400000 */
[----:B------:R-:W-:Y:S04]  /*7c880*/  STL [R1+0x130], R27 ;  /* 0x0001301b01007387 */ /* 0x000fe80000100800 */
        /* <DEDUP_REMOVED lines=27> */
[----:B------:R-:W-:Y:S04]  /*7ca40*/  STL [R1+0xf8], R3 ;  /* 0x0000f80301007387 */ /* 0x000fe80000100800 */
[----:B------:R0:W-:Y:S01]  /*7ca50*/  STL [R1+0xf0], R9 ;  /* 0x0000f00901007387 */ /* 0x0001e20000100800 */
[----:B------:R-:W-:-:S03]  /*7ca60*/  FSETP.GEU.AND P5, PT, |R16|, 1.175494350822287508e-38, PT ;  /* 0x008000001000780b */ /* 0x000fc60003fae200 */
[----:B------:R-:W-:Y:S01]  /*7ca70*/  STL [R1+0x35b8], R3 ;  /* 0x0035b80301007387 */ /* 0x000fe20000100800 */
[----:B------:R-:W-:-:S03]  /*7ca80*/  @P6 FMUL R16, R16, 0.25 ;  /* 0x3e80000010106820 */ /* 0x000fc60000400000 */
[----:B------:R-:W-:Y:S04]  /*7ca90*/  STL [R1+0xec], R8 ;  /* 0x0000ec0801007387 */ /* 0x000fe80000100800 */
[----:B------:R1:W-:Y:S04]  /*7caa0*/  STL [R1+0xe8], R6 ;  /* 0x0000e80601007387 */ /* 0x0003e80000100800 */
[----:B------:R0:W-:Y:S01]  /*7cab0*/  STL [R1+0xe4], R5 ;  /* 0x0000e40501007387 */ /* 0x0001e20000100800 */
[----:B--2---:R-:W-:-:S05]  /*7cac0*/  @P6 FMUL R4, R4, 0.25 ;  /* 0x3e80000004046820 */ /* 0x004fca0000400000 */
[----:B------:R-:W-:Y:S01]  /*7cad0*/  STL [R1+0xe0], R4 ;  /* 0x0000e00401007387 */ /* 0x000fe20000100800 */
[----:B---3--:R-:W-:-:S05]  /*7cae0*/  @P6 FMUL R14, R14, 0.25 ;  /* 0x3e8000000e0e6820 */ /* 0x008fca0000400000 */
[----:B------:R-:W-:Y:S01]  /*7caf0*/  STL [R1+0xdc], R14 ;  /* 0x0000dc0e01007387 */ /* 0x000fe20000100800 */
[----:B----4-:R-:W-:Y:S02]  /*7cb00*/  @P6 FMUL R13, R13, 0.25 ;  /* 0x3e8000000d0d6820 */ /* 0x010fe40000400000 */
[----:B-----5:R-:W-:-:S05]  /*7cb10*/  @P6 FMUL R0, R0, 0.25 ;  /* 0x3e80000000006820 */ /* 0x020fca0000400000 */
[----:B------:R-:W-:Y:S04]  /*7cb20*/  STL [R1+0xd4], R0 ;  /* 0x0000d40001007387 */ /* 0x000fe80000100800 */
[----:B------:R-:W-:Y:S04]  /*7cb30*/  STL [R1+0xd8], R13 ;  /* 0x0000d80d01007387 */ /* 0x000fe80000100800 */
[----:B------:R-:W-:Y:S04]  /*7cb40*/  STL [R1+0x3598], R13 ;  /* 0x0035980d01007387 */ /* 0x000fe80000100800 */
[----:B------:R2:W-:Y:S04]  /*7cb50*/  STL [R1+0x3534], R16 ;  /* 0x0035341001007387 */ /* 0x0005e80000100800 */
[----:B0-----:R-:W3:Y:S04]  /*7cb60*/  LDL.LU R9, [R1+0x938] ;  /* 0x0009380001097983 */ /* 0x001ee80000300800 */
[----:B---3--:R-:W-:Y:S04]  /*7cb70*/  STL [R1+0x35bc], R9 ;  /* 0x0035bc0901007387 */ /* 0x008fe80000100800 */
[----:B------:R-:W3:Y:S04]  /*7cb80*/  LDL.LU R18, [R1+0x93c] ;  /* 0x00093c0001127983 */ /* 0x000ee80000300800 */
[----:B---3--:R-:W-:Y:S04]  /*7cb90*/  STL [R1+0x35c0], R18 ;  /* 0x0035c01201007387 */ /* 0x008fe80000100800 */
[----:B------:R-:W3:Y:S04]  /*7cba0*/  LDL.LU R19, [R1+0x948] ;  /* 0x0009480001137983 */ /* 0x000ee80000300800 */
[----:B---3--:R-:W-:Y:S04]  /*7cbb0*/  STL [R1+0x35c4], R19 ;  /* 0x0035c41301007387 */ /* 0x008fe80000100800 */
[----:B------:R-:W3:Y:S04]  /*7cbc0*/  LDL.LU R20, [R1+0x94c] ;  /* 0x00094c0001147983 */ /* 0x000ee80000300800 */
[----:B---3--:R-:W-:Y:S04]  /*7cbd0*/  STL [R1+0x35c8], R20 ;  /* 0x0035c81401007387 */ /* 0x008fe80000100800 */
[----:B-1----:R-:W3:Y:S04]  /*7cbe0*/  LDL.LU R6, [R1+0x958] ;  /* 0x0009580001067983 */ /* 0x002ee80000300800 */
[----:B---3--:R-:W-:Y:S04]  /*7cbf0*/  STL [R1+0x35d0], R6 ;  /* 0x0035d00601007387 */ /* 0x008fe80000100800 */
[----:B------:R-:W3:Y:S01]  /*7cc00*/  LDL.LU R5, [R1+0x95c] ;  /* 0x00095c0001057983 */ /* 0x000ee20000300800 */
[----:B--2---:R-:W-:-:S02]  /*7cc10*/  MOV R16, R14 ;  /* 0x0000000e00107202 */ /* 0x004fc40000000f00 */
[----:B------:R-:W-:Y:S01]  /*7cc20*/  MOV R13, R7 ;  /* 0x00000007000d7202 */ /* 0x000fe20000000f00 */
[----:B---3--:R0:W-:Y:S04]  /*7cc30*/  STL [R1+0x35d4], R5 ;  /* 0x0035d40501007387 */ /* 0x0081e80000100800 */
[----:B------:R-:W2:Y:S04]  /*7cc40*/  LDL.LU R4, [R1+0x968] ;  /* 0x0009680001047983 */ /* 0x000ea80000300800 */
[----:B------:R-:W3:Y:S04]  /*7cc50*/  LDL.LU R21, [R1+0x96c] ;  /* 0x00096c0001157983 */ /* 0x000ee80000300800 */
[----:B------:R-:W4:Y:S04]  /*7cc60*/  LDL.LU R23, [R1+0x978] ;  /* 0x0009780001177983 */ /* 0x000f280000300800 */
        /* <DEDUP_REMOVED lines=22> */
[----:B------:R-:W5:Y:S01]  /*7cdd0*/  LDL.LU R2, [R1+0xa1c] ;  /* 0x000a1c0001027983 */ /* 0x000f620000300800 */
[----:B------:R-:W-:-:S13]  /*7cde0*/  FSETP.GT.AND P0, PT, |R17|, 8.50705917302346158658e+37, PT ;  /* 0x7e8000001100780b */ /* 0x000fda0003f04200 */
[----:B--2---:R-:W-:Y:S02]  /*7cdf0*/  @P0 FMUL R5, R5, 0.25 ;  /* 0x3e80000005050820 */ /* 0x004fe40000400000 */
[----:B---3--:R-:W-:Y:S02]  /*7ce00*/  @P0 FMUL R6, R6, 0.25 ;  /* 0x3e80000006060820 */ /* 0x008fe40000400000 */
[----:B----4-:R-:W-:Y:S02]  /*7ce10*/  @P0 FMUL R20, R20, 0.25 ;  /* 0x3e80000014140820 */ /* 0x010fe40000400000 */
[----:B-----5:R-:W-:Y:S02]  /*7ce20*/  @P0 FMUL R19, R19, 0.25 ;  /* 0x3e80000013130820 */ /* 0x020fe40000400000 */
[----:B------:R-:W-:Y:S02]  /*7ce30*/  @P0 FMUL R14, R14, 0.25 ;  /* 0x3e8000000e0e0820 */ /* 0x000fe40000400000 */
[----:B------:R-:W-:-:S02]  /*7ce40*/  @P0 FMUL R7, R7, 0.25 ;  /* 0x3e80000007070820 */ /* 0x000fc40000400000 */
[----:B------:R-:W-:Y:S02]  /*7ce50*/  @P0 FMUL R18, R18, 0.25 ;  /* 0x3e80000012120820 */ /* 0x000fe40000400000 */
[----:B------:R-:W-:Y:S02]  /*7ce60*/  @P0 FMUL R9, R9, 0.25 ;  /* 0x3e80000009090820 */ /* 0x000fe40000400000 */
[----:B------:R-:W-:Y:S02]  /*7ce70*/  @P0 FMUL R3, R3, 0.25 ;  /* 0x3e80000003030820 */ /* 0x000fe40000400000 */
[----:B------:R-:W-:-:S05]  /*7ce80*/  @P0 FMUL R2, R2, 0.25 ;  /* 0x3e80000002020820 */ /* 0x000fca0000400000 */
[----:B------:R-:W-:Y:S04]  /*7ce90*/  STL [R1+0xd0], R2 ;  /* 0x0000d00201007387 */ /* 0x000fe80000100800 */
[----:B------:R-:W-:Y:S04]  /*7cea0*/  STL [R1+0xcc], R3 ;  /* 0x0000cc0301007387 */ /* 0x000fe80000100800 */
[----:B------:R-:W-:Y:S04]  /*7ceb0*/  STL [R1+0xc8], R9 ;  /* 0x0000c80901007387 */ /* 0x000fe80000100800 */
[----:B------:R-:W-:Y:S04]  /*7cec0*/  STL [R1+0xc4], R18 ;  /* 0x0000c41201007387 */ /* 0x000fe80000100800 */
[----:B------:R-:W-:Y:S01]  /*7ced0*/  STL [R1+0xc0], R7 ;  /* 0x0000c00701007387 */ /* 0x000fe20000100800 */
[----:B------:R-:W-:-:S03]  /*7cee0*/  @P0 FMUL R15, R15, 0.25 ;  /* 0x3e8000000f0f0820 */ /* 0x000fc60000400000 */
[----:B------:R-:W-:Y:S04]  /*7cef0*/  STL [R1+0xb8], R19 ;  /* 0x0000b81301007387 */ /* 0x000fe80000100800 */
[----:B------:R-:W-:Y:S04]  /*7cf00*/  STL [R1+0xbc], R14 ;  /* 0x0000bc0e01007387 */ /* 0x000fe80000100800 */
[----:B------:R0:W-:Y:S01]  /*7cf10*/  STL [R1+0x3594], R14 ;  /* 0x0035940e01007387 */ /* 0x0001e20000100800 */
[----:B------:R-:W-:-:S03]  /*7cf20*/  @P0 FMUL R0, R0, 0.25 ;  /* 0x3e80000000000820 */ /* 0x000fc60000400000 */
[----:B0-----:R-:W2:Y:S04]  /*7cf30*/  LDL R14, [R1+0xe0] ;  /* 0x0000e000010e7983 */ /* 0x001ea80000100800 */
[----:B------:R-:W-:Y:S04]  /*7cf40*/  STL [R1+0xb0], R20 ;  /* 0x0000b01401007387 */ /* 0x000fe80000100800 */
[----:B------:R0:W-:Y:S04]  /*7cf50*/  STL [R1+0xa8], R5 ;  /* 0x0000a80501007387 */ /* 0x0001e80000100800 */
[----:B0-----:R-:W3:Y:S04]  /*7cf60*/  LDL.LU R5, [R1+0x35d4] ;  /* 0x0035d40001057983 */ /* 0x001ee80000300800 */
[----:B------:R-:W-:Y:S04]  /*7cf70*/  STL [R1+0xac], R6 ;  /* 0x0000ac0601007387 */ /* 0x000fe80000100800 */
[----:B------:R-:W-:Y:S04]  /*7cf80*/  STL [R1+0xb4], R15 ;  /* 0x0000b40f01007387 */ /* 0x000fe80000100800 */
[----:B------:R0:W-:Y:S02]  /*7cf90*/  STL [R1+0x3584], R15 ;  /* 0x0035840f01007387 */ /* 0x0001e40000100800 */
[----:B0-----:R-:W-:-:S02]  /*7cfa0*/  IMAD.MOV.U32 R15, RZ, RZ, R6 ;  /* 0x000000ffff0f7224 */ /* 0x001fc400078e0006 */
[----:B------:R-:W4:Y:S04]  /*7cfb0*/  LDL.LU R6, [R1+0x35d0] ;  /* 0x0035d00001067983 */ /* 0x000f280000300800 */
[----:B------:R0:W-:Y:S04]  /*7cfc0*/  STL [R1+0xa4], R0 ;  /* 0x0000a40001007387 */ /* 0x0001e80000100800 */
[----:B0-----:R-:W5:Y:S01]  /*7cfd0*/  LDL.LU R0, [R1+0x35cc] ;  /* 0x0035cc0001007983 */ /* 0x001f620000300800 */
[----:B------:R-:W-:Y:S02]  /*7cfe0*/  @P0 FMUL R12, R12, 0.25 ;  /* 0x3e8000000c0c0820 */ /* 0x000fe40000400000 */
[----:B------:R-:W-:-:S02]  /*7cff0*/  @P0 FMUL R28, R28, 0.25 ;  /* 0x3e8000001c1c0820 */ /* 0x000fc40000400000 */
[----:B------:R-:W-:Y:S01]  /*7d000*/  @P0 FMUL R8, R8, 0.25 ;  /* 0x3e80000008080820 */ /* 0x000fe20000400000 */
[----:B------:R5:W-:Y:S01]  /*7d010*/  STL [R1+0xa0], R12 ;  /* 0x0000a00c01007387 */ /* 0x000be20000100800 */
[----:B------:R-:W-:Y:S02]  /*7d020*/  @P0 FMUL R22, R22, 0.25 ;  /* 0x3e80000016160820 */ /* 0x000fe40000400000 */
[----:B------:R-:W-:Y:S02]  /*7d030*/  @P0 FMUL R10, R10, 0.25 ;  /* 0x3e8000000a0a0820 */ /* 0x000fe40000400000 */
[----:B------:R-:W-:Y:S02]  /*7d040*/  @P0 FMUL R11, R11, 0.25 ;  /* 0x3e8000000b0b0820 */ /* 0x000fe40000400000 */
[----:B------:R-:W-:Y:S01]  /*7d050*/  @P0 FMUL R29, R29, 0.25 ;  /* 0x3e8000001d1d0820 */ /* 0x000fe20000400000 */
[----:B-----5:R-:W-:Y:S02]  /*7d060*/  MOV R12, R0 ;  /* 0x00000000000c7202 */ /* 0x020fe40000000f00 */
[----:B------:R-:W5:Y:S04]  /*7d070*/  LDL R0, [R1+0x328] ;  /* 0x0003280001007983 */ /* 0x000f680000100800 */
[----:B------:R0:W-:Y:S02]  /*7d080*/  STL [R1+0x3510], R28 ;  /* 0x0035101c01007387 */ /* 0x0001e40000100800 */
[----:B0-----:R-:W-:-:S02]  /*7d090*/  MOV R28, R20 ;  /* 0x00000014001c7202 */ /* 0x001fc40000000f00 */
[----:B------:R-:W2:Y:S04]  /*7d0a0*/  LDL.LU R20, [R1+0x35c8] ;  /* 0x0035c80001147983 */ /* 0x000ea80000300800 */
[----:B------:R0:W-:Y:S02]  /*7d0b0*/  STL [R1+0x3514], R8 ;  /* 0x0035140801007387 */ /* 0x0001e40000100800 */
[----:B0-----:R-:W-:Y:S02]  /*7d0c0*/  IMAD.MOV.U32 R8, RZ, RZ, R19 ;  /* 0x000000ffff087224 */ /* 0x001fe400078e0013 */
[----:B------:R-:W2:Y:S04]  /*7d0d0*/  LDL.LU R19, [R1+0x35c4] ;  /* 0x0035c40001137983 */ /* 0x000ea80000300800 */
[----:B------:R0:W-:Y:S04]  /*7d0e0*/  STL [R1+0x3518], R22 ;  /* 0x0035181601007387 */ /* 0x0001e80000100800 */
[----:B0-----:R-:W2:Y:S04]  /*7d0f0*/  LDL R22, [R1+0xf0] ;  /* 0x0000f00001167983 */ /* 0x001ea80000100800 */
[----:B------:R0:W-:Y:S02]  /*7d100*/  STL [R1+0x351c], R10 ;  /* 0x00351c0a01007387 */ /* 0x0001e40000100800 */
[----:B0-----:R-:W-:-:S02]  /*7d110*/  MOV R10, R18 ;  /* 0x00000012000a7202 */ /* 0x001fc40000000f00 */
[----:B------:R-:W3:Y:S04]  /*7d120*/  LDL.LU R18, [R1+0x35c0] ;  /* 0x0035c00001127983 */ /* 0x000ee80000300800 */
[----:B------:R0:W-:Y:S02]  /*7d130*/  STL [R1+0x3520], R11 ;  /* 0x0035200b01007387 */ /* 0x0001e40000100800 */
[----:B0-----:R-:W-:Y:S02]  /*7d140*/  MOV R11, R9 ;  /* 0x00000009000b7202 */ /* 0x001fe40000000f00 */
[----:B------:R-:W3:Y:S04]  /*7d150*/  LDL.LU R9, [R1+0x35bc] ;  /* 0x0035bc0001097983 */ /* 0x000ee80000300800 */
[----:B------:R0:W-:Y:S02]  /*7d160*/  STL [R1+0x3524], R29 ;  /* 0x0035241d01007387 */ /* 0x0001e40000100800 */
[----:B0-----:R-:W-:-:S02]  /*7d170*/  IMAD.MOV.U32 R29, RZ, RZ, R3 ;  /* 0x000000ffff1d7224 */ /* 0x001fc400078e0003 */
[----:B------:R-:W3:Y:S01]  /*7d180*/  LDL.LU R3, [R1+0x35b8] ;  /* 0x0035b80001037983 */ /* 0x000ee20000300800 */
[----:B------:R-:W-:Y:S02]  /*7d190*/  @P0 FMUL R27, R27, 0.25 ;  /* 0x3e8000001b1b0820 */ /* 0x000fe40000400000 */
[----:B------:R-:W-:Y:S02]  /*7d1a0*/  @P0 FMUL R26, R26, 0.25 ;  /* 0x3e8000001a1a0820 */ /* 0x000fe40000400000 */
[----:B------:R-:W-:Y:S01]  /*7d1b0*/  @P0 FMUL R25, R25, 0.25 ;  /* 0x3e80000019190820 */ /* 0x000fe20000400000 */
[----:B------:R0:W-:Y:S01]  /*7d1c0*/  STL [R1+0x3528], R27 ;  /* 0x0035281b01007387 */ /* 0x0001e20000100800 */
[----:B------:R-:W-:Y:S02]  /*7d1d0*/  @P0 FMUL R24, R24, 0.25 ;  /* 0x3e80000018180820 */ /* 0x000fe40000400000 */
[----:B------:R-:W-:Y:S01]  /*7d1e0*/  @P0 FMUL R23, R23, 0.25 ;  /* 0x3e80000017170820 */ /* 0x000fe20000400000 */
[----:B0-----:R-:W5:Y:S04]  /*7d1f0*/  LDL R27, [R1+0x54] ;  /* 0x00005400011b7983 */ /* 0x001f680000100800 */
[----:B------:R0:W-:Y:S02]  /*7d200*/  STL [R1+0x352c], R26 ;  /* 0x00352c1a01007387 */ /* 0x0001e40000100800 */
[----:B0-----:R-:W-:-:S02]  /*7d210*/  MOV R26, R2 ;  /* 0x00000002001a7202 */ /* 0x001fc40000000f00 */
[----:B------:R-:W5:Y:S04]  /*7d220*/  LDL.LU R2, [R1+0x35b4] ;  /* 0x0035b40001027983 */ /* 0x000f680000300800 */
[----:B------:R2:W-:Y:S02]  /*7d230*/  STL [R1+0x3530], R25 ;  /* 0x0035301901007387 */ /* 0x0005e40000100800 */
[----:B--2---:R-:W-:Y:S02]  /*7d240*/  MOV R25, R22 ;  /* 0x0000001600197202 */ /* 0x004fe40000000f00 */
[----:B------:R-:W2:Y:S04]  /*7d250*/  LDL R22, [R1+0x31c] ;  /* 0x00031c0001167983 */ /* 0x000ea80000100800 */
[----:B------:R0:W-:Y:S04]  /*7d260*/  STL [R1+0x3538], R24 ;  /* 0x0035381801007387 */ /* 0x0001e80000100800 */
[----:B0-----:R-:W2:Y:S04]  /*7d270*/  LDL R24, [R1+0xf4] ;  /* 0x0000f40001187983 */ /* 0x001ea80000100800 */
[----:B------:R3:W-:Y:S02]  /*7d280*/  STL [R1+0x353c], R23 ;  /* 0x00353c1701007387 */ /* 0x0007e40000100800 */
[----:B---3--:R-:W-:-:S02]  /*7d290*/  IMAD.MOV.U32 R23, RZ, RZ, R3 ;  /* 0x000000ffff177224 */ /* 0x008fc400078e0003 */
[----:B------:R-:W3:Y:S01]  /*7d2a0*/  LDL.LU R3, [R1+0x35b0] ;  /* 0x0035b00001037983 */ /* 0x000ee20000300800 */
[----:B------:R-:W-:Y:S02]  /*7d2b0*/  @P0 FMUL R21, R21, 0.25 ;  /* 0x3e80000015150820 */ /* 0x000fe40000400000 */
[----:B------:R-:W-:Y:S01]  /*7d2c0*/  @P0 FMUL R4, R4, 0.25 ;  /* 0x3e80000004040820 */ /* 0x000fe20000400000 */
[----:B------:R-:W-:Y:S02]  /*7d2d0*/  FSETP.GEU.AND P6, PT, |R17|, 1.175494350822287508e-38, PT ;  /* 0x008000001100780b */ /* 0x000fe40003fce200 */
[----:B------:R5:W-:Y:S01]  /*7d2e0*/  STL [R1+0x3540], R21 ;  /* 0x0035401501007387 */ /* 0x000be20000100800 */
[----:B------:R-:W-:Y:S02]  /*7d2f0*/  @P0 FMUL R5, R5, 0.25 ;  /* 0x3e80000005050820 */ /* 0x000fe40000400000 */
[----:B----4-:R-:W-:Y:S02]  /*7d300*/  @P0 FMUL R6, R6, 0.25 ;  /* 0x3e80000006060820 */ /* 0x010fe40000400000 */
[----:B------:R-:W-:-:S02]  /*7d310*/  @P0 FMUL R20, R20, 0.25 ;  /* 0x3e80000014140820 */ /* 0x000fc40000400000 */
[----:B------:R-:W-:Y:S02]  /*7d320*/  @P0 FMUL R19, R19, 0.25 ;  /* 0x3e80000013130820 */ /* 0x000fe40000400000 */
[----:B------:R-:W-:Y:S02]  /*7d330*/  @P0 FMUL R18, R18, 0.25 ;  /* 0x3e80000012120820 */ /* 0x000fe40000400000 */
[----:B------:R-:W-:Y:S02]  /*7d340*/  @P0 FMUL R9, R9, 0.25 ;  /* 0x3e80000009090820 */ /* 0x000fe40000400000 */
[----:B------:R-:W-:Y:S01]  /*7d350*/  @P0 FMUL R17, R17, 0.25 ;  /* 0x3e80000011110820 */ /* 0x000fe20000400000 */
[----:B-----5:R-:W-:Y:S02]  /*7d360*/  MOV R21, R2 ;  /* 0x0000000200157202 */ /* 0x020fe40000000f00 */
[----:B------:R-:W4:Y:S04]  /*7d370*/  LDL.LU R2, [R1+0x35ac] ;  /* 0x0035ac0001027983 */ /* 0x000f280000300800 */
[----:B------:R0:W-:Y:S04]  /*7d380*/  STL [R1+0x3544], R4 ;  /* 0x0035440401007387 */ /* 0x0001e80000100800 */
[----:B0-----:R-:W5:Y:S04]  /*7d390*/  LDL R4, [R1+0x320] ;  /* 0x0003200001047983 */ /* 0x001f680000100800 */
[----:B------:R-:W-:Y:S04]  /*7d3a0*/  STL [R1+0x3548], R5 ;  /* 0x0035480501007387 */ /* 0x000fe80000100800 */
[----:B------:R0:W-:Y:S04]  /*7d3b0*/  STL [R1+0x354c], R6 ;  /* 0x00354c0601007387 */ /* 0x0001e80000100800 */
[----:B0-----:R-:W5:Y:S04]  /*7d3c0*/  LDL R6, [R1+0x32c] ;  /* 0x00032c0001067983 */ /* 0x001f680000100800 */
[----:B------:R-:W-:Y:S04]  /*7d3d0*/  STL [R1+0x3550], R20 ;  /* 0x0035501401007387 */ /* 0x000fe80000100800 */
[----:B------:R-:W-:Y:S04]  /*7d3e0*/  STL [R1+0x3554], R19 ;  /* 0x0035541301007387 */ /* 0x000fe80000100800 */
[----:B------:R-:W-:Y:S04]  /*7d3f0*/  STL [R1+0x3558], R18 ;  /* 0x0035581201007387 */ /* 0x000fe80000100800 */
[----:B------:R-:W-:Y:S04]  /*7d400*/  STL [R1+0x355c], R9 ;  /* 0x00355c0901007387 */ /* 0x000fe80000100800 */
[----:B------:R0:W-:Y:S04]  /*7d410*/  STL [R1+0x3560], R17 ;  /* 0x0035601101007387 */ /* 0x0001e80000100800 */
[----:B------:R-:W5:Y:S01]  /*7d420*/  LDL R5, [R1+0x330] ;  /* 0x0003300001057983 */ /* 0x000f620000100800 */
[----:B---3--:R-:W-:-:S13]  /*7d430*/  LOP3.LUT P0, RZ, R3, 0x800, RZ, 0xc0, !PT ;  /* 0x0000080003ff7812 */ /* 0x008fda000780c0ff */
[----:B--2---:R-:W-:-:S05]  /*7d440*/  @!P0 FMUL R22, R22, 16777216 ;  /* 0x4b80000016168820 */ /* 0x004fca0000400000 */
[----:B------:R1:W-:Y:S04]  /*7d450*/  @!P0 STL [R1+0x31c], R22 ;  /* 0x00031c1601008387 */ /* 0x0003e80000100800 */
[----:B0-----:R-:W2:Y:S04]  /*7d460*/  LDL R17, [R1+0x33c] ;  /* 0x00033c0001117983 */ /* 0x001ea80000100800 */
[----:B------:R-:W3:Y:S04]  /*7d470*/  LDL R9, [R1+0x340] ;  /* 0x0003400001097983 */ /* 0x000ee80000100800 */
[----:B-1----:R-:W2:Y:S01]  /*7d480*/  LDL R22, [R1+0x334] ;  /* 0x0003340001167983 */ /* 0x002ea20000100800 */
[----:B----4-:R-:W-:-:S02]  /*7d490*/  @!P0 FMUL R2, R2, 16777216 ;  /* 0x4b80000002028820 */ /* 0x010fc40000400000 */
[----:B------:R-:W-:Y:S02]  /*7d4a0*/  @!P0 FMUL R0, R0, 16777216 ;  /* 0x4b80000000008820 */ /* 0x000fe40000400000 */
[----:B-----5:R-:W-:-:S05]  /*7d4b0*/  @!P0 FMUL R4, R4, 16777216 ;  /* 0x4b80000004048820 */ /* 0x020fca0000400000 */
[----:B------:R0:W-:Y:S04]  /*7d4c0*/  @!P0 STL [R1+0x320], R4 ;  /* 0x0003200401008387 */ /* 0x0001e80000100800 */
[----:B------:R-:W4:Y:S04]  /*7d4d0*/  LDL R18, [R1+0x344] ;  /* 0x0003440001127983 */ /* 0x000f280000100800 */
[----:B------:R-:W5:Y:S04]  /*7d4e0*/  LDL R19, [R1+0x348] ;  /* 0x0003480001137983 */ /* 0x000f680000100800 */
[----:B------:R-:W5:Y:S04]  /*7d4f0*/  LDL R20, [R1+0x34c] ;  /* 0x00034c0001147983 */ /* 0x000f680000100800 */
[----:B0-----:R-:W5:Y:S04]  /*7d500*/  LDL R4, [R1+0x350] ;  /* 0x0003500001047983 */ /* 0x001f680000100800 */
[----:B------:R0:W-:Y:S01]  /*7d510*/  STL [R1+0x34f4], R2 ;  /* 0x0034f40201007387 */ /* 0x0001e20000100800 */
[----:B------:R-:W-:-:S03]  /*7d520*/  @!P0 FMUL R6, R6, 16777216 ;  /* 0x4b80000006068820 */ /* 0x000fc60000400000 */
[----:B0-----:R-:W5:Y:S04]  /*7d530*/  LDL R2, [R1+0x338] ;  /* 0x0003380001027983 */ /* 0x001f680000100800 */
[----:B------:R0:W-:Y:S01]  /*7d540*/  @!P0 STL [R1+0x328], R0 ;  /* 0x0003280001008387 */ /* 0x0001e20000100800 */
[----:B------:R-:W-:-:S03]  /*7d550*/  @!P0 FMUL R5, R5, 16777216 ;  /* 0x4b80000005058820 */ /* 0x000fc60000400000 */
[----:B0-----:R-:W5:Y:S04]  /*7d560*/  LDL.LU R0, [R1+0x35a8] ;  /* 0x0035a80001007983 */ /* 0x001f680000300800 */
[----:B------:R0:W-:Y:S04]  /*7d570*/  @!P0 STL [R1+0x32c], R6 ;  /* 0x00032c0601008387 */ /* 0x0001e80000100800 */
[----:B0-----:R-:W5:Y:S04]  /*7d580*/  LDL R6, [R1+0x354] ;  /* 0x0003540001067983 */ /* 0x001f680000100800 */
[----:B------:R0:W-:Y:S04]  /*7d590*/  @!P0 STL [R1+0x330], R5 ;  /* 0x0003300501008387 */ /* 0x0001e80000100800 */
[----:B0-----:R-:W5:Y:S01]  /*7d5a0*/  LDL R5, [R1+0x35c] ;  /* 0x00035c0001057983 */ /* 0x001f620000100800 */
[----:B--2---:R-:W-:-:S05]  /*7d5b0*/  @!P0 FMUL R22, R22, 16777216 ;  /* 0x4b80000016168820 */ /* 0x004fca0000400000 */
[----:B------:R0:W-:Y:S04]  /*7d5c0*/  @!P0 STL [R1+0x334], R22 ;  /* 0x0003341601008387 */ /* 0x0001e80000100800 */
[----:B0-----:R-:W2:Y:S01]  /*7d5d0*/  LDL R22, [R1+0x360] ;  /* 0x0003600001167983 */ /* 0x001ea20000100800 */
[----:B------:R-:W-:Y:S02]  /*7d5e0*/  @!P0 FMUL R17, R17, 16777216 ;  /* 0x4b80000011118820 */ /* 0x000fe40000400000 */
[----:B---3--:R-:W-:Y:S02]  /*7d5f0*/  @!P0 FMUL R9, R9, 16777216 ;  /* 0x4b80000009098820 */ /* 0x008fe40000400000 */
[----:B----4-:R-:W-:Y:S02]  /*7d600*/  @!P0 FMUL R18, R18, 16777216 ;  /* 0x4b80000012128820 */ /* 0x010fe40000400000 */
[----:B-----5:R-:W-:-:S02]  /*7d610*/  @!P0 FMUL R19, R19, 16777216 ;  /* 0x4b80000013138820 */ /* 0x020fc40000400000 */
[----:B------:R-:W-:Y:S02]  /*7d620*/  @!P0 FMUL R20, R20, 16777216 ;  /* 0x4b80000014148820 */ /* 0x000fe40000400000 */
[----:B------:R-:W-:Y:S02]  /*7d630*/  @!P0 FMUL R4, R4, 16777216 ;  /* 0x4b80000004048820 */ /* 0x000fe40000400000 */
[----:B------:R-:W-:-:S05]  /*7d640*/  @!P0 FMUL R2, R2, 16777216 ;  /* 0x4b80000002028820 */ /* 0x000fca0000400000 */
[----:B------:R-:W-:Y:S04]  /*7d650*/  @!P0 STL [R1+0x338], R2 ;  /* 0x0003380201008387 */ /* 0x000fe80000100800 */
[----:B------:R-:W-:Y:S04]  /*7d660*/  @!P0 STL [R1+0x33c], R17 ;  /* 0x00033c1101008387 */ /* 0x000fe80000100800 */
[----:B------:R-:W-:Y:S04]  /*7d670*/  @!P0 STL [R1+0x340], R9 ;  /* 0x0003400901008387 */ /* 0x000fe80000100800 */
[----:B------:R0:W-:Y:S01]  /*7d680*/  @!P0 STL [R1+0x344], R18 ;  /* 0x0003441201008387 */ /* 0x0001e20000100800 */
[----:B------:R-:W-:-:S03]  /*7d690*/  @!P0 FMUL R0, R0, 16777216 ;  /* 0x4b80000000008820 */ /* 0x000fc60000400000 */
[----:B0-----:R-:W3:Y:S04]  /*7d6a0*/  LDL R18, [R1+0x364] ;  /* 0x0003640001127983 */ /* 0x001ee80000100800 */
[----:B------:R-:W-:Y:S04]  /*7d6b0*/  @!P0 STL [R1+0x348], R19 ;  /* 0x0003481301008387 */ /* 0x000fe80000100800 */
[----:B------:R0:W-:Y:S01]  /*7d6c0*/  @!P0 STL [R1+0x34c], R20 ;  /* 0x00034c1401008387 */ /* 0x0001e20000100800 */
[----:B------:R-:W-:-:S03]  /*7d6d0*/  @!P0 FMUL R6, R6, 16777216 ;  /* 0x4b80000006068820 */ /* 0x000fc60000400000 */
[----:B0-----:R-:W4:Y:S04]  /*7d6e0*/  LDL R20, [R1+0x368] ;  /* 0x0003680001147983 */ /* 0x001f280000100800 */
[----:B------:R0:W-:Y:S01]  /*7d6f0*/  @!P0 STL [R1+0x350], R4 ;  /* 0x0003500401008387 */ /* 0x0001e20000100800 */
[----:B------:R-:W-:-:S03]  /*7d700*/  @!P0 FMUL R5, R5, 16777216 ;  /* 0x4b80000005058820 */ /* 0x000fc60000400000 */
[----:B0-----:R-:W4:Y:S04]  /*7d710*/  LDL R4, [R1+0x36c] ;  /* 0x00036c0001047983 */ /* 0x001f280000100800 */
[----:B------:R0:W-:Y:S04]  /*7d720*/  STL [R1+0x34f8], R0 ;  /* 0x0034f80001007387 */ /* 0x0001e80000100800 */
[----:B------:R-:W-:Y:S01]  /*7d730*/  @!P0 STL [R1+0x354], R6 ;  /* 0x0003540601008387 */ /* 0x000fe20000100800 */
[----:B--2---:R-:W-:-:S05]  /*7d740*/  @!P0 FMUL R22, R22, 16777216 ;  /* 0x4b80000016168820 */ /* 0x004fca0000400000 */
[----:B------:R1:W-:Y:S04]  /*7d750*/  @!P0 STL [R1+0x360], R22 ;  /* 0x0003601601008387 */ /* 0x0003e80000100800 */
[----:B------:R2:W-:Y:S04]  /*7d760*/  @!P0 STL [R1+0x35c], R5 ;  /* 0x00035c0501008387 */ /* 0x0005e80000100800 */
[----:B0-----:R-:W5:Y:S01]  /*7d770*/  LDL R0, [R1+0x374] ;  /* 0x0003740001007983 */ /* 0x001f620000100800 */
[----:B-1----:R-:W-:-:S03]  /*7d780*/  MOV R22, R7 ;  /* 0x0000000700167202 */ /* 0x002fc60000000f00 */
[----:B------:R-:W5:Y:S04]  /*7d790*/  LDL R7, [R1+0x370] ;  /* 0x0003700001077983 */ /* 0x000f680000100800 */
[----:B------:R-:W5:Y:S04]  /*7d7a0*/  LDL R2, [R1+0x378] ;  /* 0x0003780001027983 */ /* 0x000f680000100800 */
[----:B------:R-:W5:Y:S04]  /*7d7b0*/  LDL R19, [R1+0x37c] ;  /* 0x00037c0001137983 */ /* 0x000f680000100800 */
[----:B------:R-:W5:Y:S04]  /*7d7c0*/  LDL R6, [R1+0x380] ;  /* 0x0003800001067983 */ /* 0x000f680000100800 */
[----:B--2---:R-:W2:Y:S01]  /*7d7d0*/  LDL R5, [R1+0x384] ;  /* 0x0003840001057983 */ /* 0x004ea20000100800 */
[----:B---3--:R-:W-:-:S05]  /*7d7e0*/  @!P0 FMUL R18, R18, 16777216 ;  /* 0x4b80000012128820 */ /* 0x008fca0000400000 */
[----:B------:R0:W-:Y:S04]  /*7d7f0*/  @!P0 STL [R1+0x364], R18 ;  /* 0x0003641201008387 */ /* 0x0001e80000100800 */
[----:B------:R-:W3:Y:S01]  /*7d800*/  LDL R17, [R1+0x388] ;  /* 0x0003880001117983 */ /* 0x000ee20000100800 */
[----:B----4-:R-:W-:-:S05]  /*7d810*/  @!P0 FMUL R20, R20, 16777216 ;  /* 0x4b80000014148820 */ /* 0x010fca0000400000 */
[----:B------:R1:W-:Y:S04]  /*7d820*/  @!P0 STL [R1+0x368], R20 ;  /* 0x0003681401008387 */ /* 0x0003e80000100800 */
[----:B------:R-:W4:Y:S01]  /*7d830*/  LDL R9, [R1+0x38c] ;  /* 0x00038c0001097983 */ /* 0x000f220000100800 */
[----:B------:R-:W-:-:S05]  /*7d840*/  @!P0 FMUL R4, R4, 16777216 ;  /* 0x4b80000004048820 */ /* 0x000fca0000400000 */
[----:B------:R1:W-:Y:S04]  /*7d850*/  @!P0 STL [R1+0x36c], R4 ;  /* 0x00036c0401008387 */ /* 0x0003e80000100800 */
[----:B0-----:R-:W4:Y:S04]  /*7d860*/  LDL R18, [R1+0x390] ;  /* 0x0003900001127983 */ /* 0x001f280000100800 */
[----:B-1----:R-:W4:Y:S04]  /*7d870*/  LDL R20, [R1+0x394] ;  /* 0x0003940001147983 */ /* 0x002f280000100800 */
[----:B------:R-:W4:Y:S01]  /*7d880*/  LDL R4, [R1+0x398] ;  /* 0x0003980001047983 */ /* 0x000f220000100800 */
[----:B-----5:R-:W-:-:S02]  /*7d890*/  @!P0 FMUL R0, R0, 16777216 ;  /* 0x4b80000000008820 */ /* 0x020fc40000400000 */
[----:B------:R-:W-:Y:S02]  /*7d8a0*/  @!P0 FMUL R7, R7, 16777216 ;  /* 0x4b80000007078820 */ /* 0x000fe40000400000 */
[----:B------:R-:W-:-:S03]  /*7d8b0*/  @!P0 FMUL R2, R2, 16777216 ;  /* 0x4b80000002028820 */ /* 0x000fc60000400000 */
[----:B------:R0:W-:Y:S01]  /*7d8c0*/  @!P0 STL [R1+0x370], R7 ;  /* 0x0003700701008387 */ /* 0x0001e20000100800 */
[----:B------:R-:W-:Y:S02]  /*7d8d0*/  @!P0 FMUL R19, R19, 16777216 ;  /* 0x4b80000013138820 */ /* 0x000fe40000400000 */
[----:B------:R-:W-:Y:S01]  /*7d8e0*/  @!P0 FMUL R6, R6, 16777216 ;  /* 0x4b80000006068820 */ /* 0x000fe20000400000 */
[----:B0-----:R-:W5:Y:S01]  /*7d8f0*/  LDL.LU R7, [R1+0x35a4] ;  /* 0x0035a40001077983 */ /* 0x001f620000300800 */
[----:B--2---:R-:W-:-:S03]  /*7d900*/  @!P0 FMUL R5, R5, 16777216 ;  /* 0x4b80000005058820 */ /* 0x004fc60000400000 */
[----:B------:R-:W-:Y:S04]  /*7d910*/  @!P0 STL [R1+0x374], R0 ;  /* 0x0003740001008387 */ /* 0x000fe80000100800 */
[----:B------:R-:W-:Y:S04]  /*7d920*/  @!P0 STL [R1+0x378], R2 ;  /* 0x0003780201008387 */ /* 0x000fe80000100800 */
[----:B------:R0:W-:Y:S04]  /*7d930*/  @!P0 STL [R1+0x37c], R19 ;  /* 0x00037c1301008387 */ /* 0x0001e80000100800 */
[----:B0-----:R-:W2:Y:S04]  /*7d940*/  LDL R19, [R1+0x29c] ;  /* 0x00029c0001137983 */ /* 0x001ea80000100800 */
[----:B------:R0:W-:Y:S04]  /*7d950*/  @!P0 STL [R1+0x380], R6 ;  /* 0x0003800601008387 */ /* 0x0001e80000100800 */
[----:B0-----:R-:W2:Y:S04]  /*7d960*/  LDL R6, [R1+0x2a0] ;  /* 0x0002a00001067983 */ /* 0x001ea80000100800 */
[----:B------:R0:W-:Y:S04]  /*7d970*/  @!P0 STL [R1+0x384], R5 ;  /* 0x0003840501008387 */ /* 0x0001e80000100800 */
[----:B0-----:R-:W2:Y:S01]  /*7d980*/  LDL R5, [R1+0x2a4] ;  /* 0x0002a40001057983 */ /* 0x001ea20000100800 */
[----:B---3--:R-:W-:-:S02]  /*7d990*/  @!P0 FMUL R17, R17, 16777216 ;  /* 0x4b80000011118820 */ /* 0x008fc40000400000 */
[----:B----4-:R-:W-:-:S03]  /*7d9a0*/  @!P0 FMUL R9, R9, 16777216 ;  /* 0x4b80000009098820 */ /* 0x010fc60000400000 */
[----:B------:R-:W-:Y:S04]  /*7d9b0*/  @!P0 STL [R1+0x388], R17 ;  /* 0x0003881101008387 */ /* 0x000fe80000100800 */
[----:B------:R-:W-:Y:S01]  /*7d9c0*/  @!P0 STL [R1+0x38c], R9 ;  /* 0x00038c0901008387 */ /* 0x000fe20000100800 */
[----:B------:R-:W-:Y:S02]  /*7d9d0*/  @!P0 FMUL R18, R18, 16777216 ;  /* 0x4b80000012128820 */ /* 0x000fe40000400000 */
[----:B------:R-:W-:-:S03]  /*7d9e0*/  @!P0 FMUL R20, R20, 16777216 ;  /* 0x4b80000014148820 */ /* 0x000fc60000400000 */
[----:B------:R0:W-:Y:S01]  /*7d9f0*/  @!P0 STL [R1+0x390], R18 ;  /* 0x0003901201008387 */ /* 0x0001e20000100800 */
[----:B------:R-:W-:-:S03]  /*7da00*/  @!P0 FMUL R4, R4, 16777216 ;  /* 0x4b80000004048820 */ /* 0x000fc60000400000 */
[----:B0-----:R-:W3:Y:S04]  /*7da10*/  LDL R18, [R1+0x2a8] ;  /* 0x0002a80001127983 */ /* 0x001ee80000100800 */
[----:B------:R0:W-:Y:S04]  /*7da20*/  @!P0 STL [R1+0x394], R20 ;  /* 0x0003941401008387 */ /* 0x0001e80000100800 */
[----:B0-----:R-:W4:Y:S04]  /*7da30*/  LDL R20, [R1+0x2ac] ;  /* 0x0002ac0001147983 */ /* 0x001f280000100800 */
[----:B------:R0:W-:Y:S04]  /*7da40*/  @!P0 STL [R1+0x398], R4 ;  /* 0x0003980401008387 */ /* 0x0001e80000100800 */
[----:B0-----:R-:W4:Y:S01]  /*7da50*/  LDL R4, [R1+0x2b0] ;  /* 0x0002b00001047983 */ /* 0x001f220000100800 */
[----:B-----5:R-:W-:-:S05]  /*7da60*/  @!P0 FMUL R7, R7, 16777216 ;  /* 0x4b80000007078820 */ /* 0x020fca0000400000 */
[----:B------:R0:W-:Y:S01]  /*7da70*/  STL [R1+0x3564], R7 ;  /* 0x0035640701007387 */ /* 0x0001e20000100800 */
[----:B--2---:R-:W-:-:S05]  /*7da80*/  @!P1 FMUL R19, R19, 16777216 ;  /* 0x4b80000013139820 */ /* 0x004fca0000400000 */
[----:B------:R1:W-:Y:S04]  /*7da90*/  @!P1 STL [R1+0x29c], R19 ;  /* 0x00029c1301009387 */ /* 0x0003e80000100800 */
[----:B0-----:R-:W2:Y:S01]  /*7daa0*/  LDL R7, [R1+0x2b8] ;  /* 0x0002b80001077983 */ /* 0x001ea20000100800 */
[----:B------:R-:W-:-:S05]  /*7dab0*/  @!P1 FMUL R6, R6, 16777216 ;  /* 0x4b80000006069820 */ /* 0x000fca0000400000 */
[----:B------:R0:W-:Y:S04]  /*7dac0*/  @!P1 STL [R1+0x2a0], R6 ;  /* 0x0002a00601009387 */ /* 0x0001e80000100800 */
[----:B------:R-:W5:Y:S01]  /*7dad0*/  LDL R0, [R1+0x2bc] ;  /* 0x0002bc0001007983 */ /* 0x000f620000100800 */
[----:B------:R-:W-:-:S05]  /*7dae0*/  @!P1 FMUL R5, R5, 16777216 ;  /* 0x4b80000005059820 */ /* 0x000fca0000400000 */
[----:B------:R0:W-:Y:S04]  /*7daf0*/  @!P1 STL [R1+0x2a4], R5 ;  /* 0x0002a40501009387 */ /* 0x0001e80000100800 */
[----:B------:R-:W5:Y:S04]  /*7db00*/  LDL R2, [R1+0x2c0] ;  /* 0x0002c00001027983 */ /* 0x000f680000100800 */
[----:B-1----:R-:W5:Y:S04]  /*7db10*/  LDL R19, [R1+0x2c4] ;  /* 0x0002c40001137983 */ /* 0x002f680000100800 */
[----:B0-----:R-:W5:Y:S04]  /*7db20*/  LDL R6, [R1+0x2c8] ;  /* 0x0002c80001067983 */ /* 0x001f680000100800 */
[----:B------:R-:W5:Y:S01]  /*7db30*/  LDL R5, [R1+0x2cc] ;  /* 0x0002cc0001057983 */ /* 0x000f620000100800 */
[----:B------:R-:W-:-:S02]  /*7db40*/  @!P1 FMUL R12, R12, 16777216 ;  /* 0x4b8000000c0c9820 */ /* 0x000fc40000400000 */
[----:B---3--:R-:W-:-:S05]  /*7db50*/  @!P1 FMUL R18, R18, 16777216 ;  /* 0x4b80000012129820 */ /* 0x008fca0000400000 */
[----:B------:R-:W-:Y:S01]  /*7db60*/  @!P1 STL [R1+0x2a8], R18 ;  /* 0x0002a81201009387 */ /* 0x000fe20000100800 */
[----:B----4-:R-:W-:-:S05]  /*7db70*/  @!P1 FMUL R20, R20, 16777216 ;  /* 0x4b80000014149820 */ /* 0x010fca0000400000 */
[----:B------:R-:W-:Y:S01]  /*7db80*/  @!P1 STL [R1+0x2ac], R20 ;  /* 0x0002ac1401009387 */ /* 0x000fe20000100800 */
[----:B------:R-:W-:-:S05]  /*7db90*/  @!P1 FMUL R4, R4, 16777216 ;  /* 0x4b80000004049820 */ /* 0x000fca0000400000 */
[----:B------:R0:W-:Y:S04]  /*7dba0*/  @!P1 STL [R1+0x2b0], R4 ;  /* 0x0002b00401009387 */ /* 0x0001e80000100800 */
[----:B------:R-:W3:Y:S04]  /*7dbb0*/  LDL R17, [R1+0x2d0] ;  /* 0x0002d00001117983 */ /* 0x000ee80000100800 */
[----:B------:R-:W4:Y:S04]  /*7dbc0*/  LDL R9, [R1+0x2d4] ;  /* 0x0002d40001097983 */ /* 0x000f280000100800 */
[----:B0-----:R-:W4:Y:S04]  /*7dbd0*/  LDL R4, [R1+0x2e0] ;  /* 0x0002e00001047983 */ /* 0x001f280000100800 */
[----:B------:R-:W4:Y:S04]  /*7dbe0*/  LDL R18, [R1+0x2d8] ;  /* 0x0002d80001127983 */ /* 0x000f280000100800 */
[----:B------:R-:W4:Y:S04]  /*7dbf0*/  LDL R20, [R1+0x2dc] ;  /* 0x0002dc0001147983 */ /* 0x000f280000100800 */
[----:B------:R0:W-:Y:S04]  /*7dc00*/  @!P1 STL [R1+0x2b4], R12 ;  /* 0x0002b40c01009387 */ /* 0x0001e80000100800 */
[----:B0-----:R-:W4:Y:S01]  /*7dc10*/  LDL.LU R12, [R1+0x35a0] ;  /* 0x0035a000010c7983 */ /* 0x001f220000300800 */
[----:B--2---:R-:W-:-:S05]  /*7dc20*/  @!P1 FMUL R7, R7, 16777216 ;  /* 0x4b80000007079820 */ /* 0x004fca0000400000 */
[----:B------:R-:W-:Y:S01]  /*7dc30*/  @!P1 STL [R1+0x2b8], R7 ;  /* 0x0002b80701009387 */ /* 0x000fe20000100800 */
[----:B-----5:R-:W-:-:S05]  /*7dc40*/  @!P1 FMUL R0, R0, 16777216 ;  /* 0x4b80000000009820 */ /* 0x020fca0000400000 */
[----:B------:R-:W-:Y:S01]  /*7dc50*/  @!P1 STL [R1+0x2bc], R0 ;  /* 0x0002bc0001009387 */ /* 0x000fe20000100800 */
[----:B------:R-:W-:Y:S02]  /*7dc60*/  @!P1 FMUL R2, R2, 16777216 ;  /* 0x4b80000002029820 */ /* 0x000fe40000400000 */
[----:B------:R-:W-:-:S03]  /*7dc70*/  @!P1 FMUL R19, R19, 16777216 ;  /* 0x4b80000013139820 */ /* 0x000fc60000400000 */
[----:B------:R-:W-:Y:S01]  /*7dc80*/  @!P1 STL [R1+0x2c0], R2 ;  /* 0x0002c00201009387 */ /* 0x000fe20000100800 */
[----:B------:R-:W-:-:S03]  /*7dc90*/  @!P1 FMUL R6, R6, 16777216 ;  /* 0x4b80000006069820 */ /* 0x000fc60000400000 */
[----:B------:R0:W-:Y:S01]  /*7dca0*/  @!P1 STL [R1+0x2c4], R19 ;  /* 0x0002c41301009387 */ /* 0x0001e20000100800 */
[----:B------:R-:W-:-:S03]  /*7dcb0*/  @!P1 FMUL R5, R5, 16777216 ;  /* 0x4b80000005059820 */ /* 0x000fc60000400000 */
[----:B0-----:R-:W2:Y:S04]  /*7dcc0*/  LDL R19, [R1+0x2e4] ;  /* 0x0002e40001137983 */ /* 0x001ea80000100800 */
[----:B------:R0:W-:Y:S04]  /*7dcd0*/  @!P1 STL [R1+0x2c8], R6 ;  /* 0x0002c80601009387 */ /* 0x0001e80000100800 */
[----:B0-----:R-:W5:Y:S04]  /*7dce0*/  LDL R6, [R1+0x2e8] ;  /* 0x0002e80001067983 */ /* 0x001f680000100800 */
[----:B------:R0:W-:Y:S04]  /*7dcf0*/  @!P1 STL [R1+0x2cc], R5 ;  /* 0x0002cc0501009387 */ /* 0x0001e80000100800 */
[----:B0-----:R-:W5:Y:S01]  /*7dd00*/  LDL R5, [R1+0x2ec] ;  /* 0x0002ec0001057983 */ /* 0x001f620000100800 */
[----:B---3--:R-:W-:-:S02]  /*7dd10*/  @!P1 FMUL R17, R17, 16777216 ;  /* 0x4b80000011119820 */ /* 0x008fc40000400000 */
[----:B----4-:R-:W-:-:S03]  /*7dd20*/  @!P1 FMUL R9, R9, 16777216 ;  /* 0x4b80000009099820 */ /* 0x010fc60000400000 */
[----:B------:R-:W-:Y:S01]  /*7dd30*/  @!P1 STL [R1+0x2d0], R17 ;  /* 0x0002d01101009387 */ /* 0x000fe20000100800 */
[----:B------:R-:W-:-:S03]  /*7dd40*/  @!P1 FMUL R4, R4, 16777216 ;  /* 0x4b80000004049820 */ /* 0x000fc60000400000 */
[----:B------:R-:W-:Y:S01]  /*7dd50*/  @!P1 STL [R1+0x2d4], R9 ;  /* 0x0002d40901009387 */ /* 0x000fe20000100800 */
[----:B------:R-:W-:-:S03]  /*7dd60*/  @!P1 FMUL R18, R18, 16777216 ;  /* 0x4b80000012129820 */ /* 0x000fc60000400000 */
[----:B------:R0:W-:Y:S01]  /*7dd70*/  @!P1 STL [R1+0x2e0], R4 ;  /* 0x0002e00401009387 */ /* 0x0001e20000100800 */
[----:B------:R-:W-:-:S03]  /*7dd80*/  @!P1 FMUL R20, R20, 16777216 ;  /* 0x4b80000014149820 */ /* 0x000fc60000400000 */
[----:B------:R1:W-:Y:S04]  /*7dd90*/  @!P1 STL [R1+0x2d8], R18 ;  /* 0x0002d81201009387 */ /* 0x0003e80000100800 */
[----:B------:R3:W-:Y:S04]  /*7dda0*/  @!P1 STL [R1+0x2dc], R20 ;  /* 0x0002dc1401009387 */ /* 0x0007e80000100800 */
[----:B------:R-:W4:Y:S04]  /*7ddb0*/  LDL R7, [R1+0x2f4] ;  /* 0x0002f40001077983 */ /* 0x000f280000100800 */
[----:B------:R-:W4:Y:S01]  /*7ddc0*/  LDL R0, [R1+0x2f8] ;  /* 0x0002f80001007983 */ /* 0x000f220000100800 */
[----:B0-----:R-:W-:-:S03]  /*7ddd0*/  IMAD.MOV.U32 R4, RZ, RZ, R12 ;  /* 0x000000ffff047224 */ /* 0x001fc600078e000c */
[----:B------:R-:W4:Y:S04]  /*7dde0*/  LDL R12, [R1+0x2f0] ;  /* 0x0002f000010c7983 */ /* 0x000f280000100800 */
[----:B------:R-:W4:Y:S04]  /*7ddf0*/  LDL R9, [R1+0x2fc] ;  /* 0x0002fc0001097983 */ /* 0x000f280000100800 */
[----:B-1----:R-:W4:Y:S04]  /*7de00*/  LDL R18, [R1+0x300] ;  /* 0x0003000001127983 */ /* 0x002f280000100800 */
[----:B---3--:R-:W3:Y:S01]  /*7de10*/  LDL R20, [R1+0x304] ;  /* 0x0003040001147983 */ /* 0x008ee20000100800 */
[----:B--2---:R-:W-:-:S05]  /*7de20*/  @!P1 FMUL R19, R19, 16777216 ;  /* 0x4b80000013139820 */ /* 0x004fca0000400000 */
[----:B------:R0:W-:Y:S01]  /*7de30*/  @!P1 STL [R1+0x2e4], R19 ;  /* 0x0002e41301009387 */ /* 0x0001e20000100800 */
[----:B-----5:R-:W-:-:S05]  /*7de40*/  @!P1 FMUL R6, R6, 16777216 ;  /* 0x4b80000006069820 */ /* 0x020fca0000400000 */
[----:B------:R1:W-:Y:S01]  /*7de50*/  @!P1 STL [R1+0x2e8], R6 ;  /* 0x0002e80601009387 */ /* 0x0003e20000100800 */
[----:B------:R-:W-:-:S05]  /*7de60*/  @!P1 FMUL R5, R5, 16777216 ;  /* 0x4b80000005059820 */ /* 0x000fca0000400000 */
[----:B------:R2:W-:Y:S04]  /*7de70*/  @!P1 STL [R1+0x2ec], R5 ;  /* 0x0002ec0501009387 */ /* 0x0005e80000100800 */
[----:B------:R-:W5:Y:S04]  /*7de80*/  LDL R2, [R1+0x308] ;  /* 0x0003080001027983 */ /* 0x000f680000100800 */
[----:B------:R-:W5:Y:S04]  /*7de90*/  LDL R17, [R1+0x30c] ;  /* 0x00030c0001117983 */ /* 0x000f680000100800 */
[----:B0-----:R-:W5:Y:S04]  /*7dea0*/  LDL R19, [R1+0x310] ;  /* 0x0003100001137983 */ /* 0x001f680000100800 */
[----:B-1----:R-:W5:Y:S04]  /*7deb0*/  LDL R6, [R1+0x314] ;  /* 0x0003140001067983 */ /* 0x002f680000100800 */
[----:B--2---:R-:W2:Y:S01]  /*7dec0*/  LDL R5, [R1+0x318] ;  /* 0x0003180001057983 */ /* 0x004ea20000100800 */
[----:B----4-:R-:W-:-:S02]  /*7ded0*/  @!P1 FMUL R7, R7, 16777216 ;  /* 0x4b80000007079820 */ /* 0x010fc40000400000 */
[----:B------:R-:W-:Y:S02]  /*7dee0*/  @!P1 FMUL R0, R0, 16777216 ;  /* 0x4b80000000009820 */ /* 0x000fe40000400000 */
[----:B------:R-:W-:Y:S02]  /*7def0*/  @!P1 FMUL R12, R12, 16777216 ;  /* 0x4b8000000c0c9820 */ /* 0x000fe40000400000 */
[----:B------:R-:W-:-:S03]  /*7df00*/  @!P1 FMUL R9, R9, 16777216 ;  /* 0x4b80000009099820 */ /* 0x000fc60000400000 */
[----:B------:R0:W-:Y:S01]  /*7df10*/  @!P1 STL [R1+0x2f0], R12 ;  /* 0x0002f00c01009387 */ /* 0x0001e20000100800 */
[----:B------:R-:W-:Y:S02]  /*7df20*/  @!P1 FMUL R18, R18, 16777216 ;  /* 0x4b80000012129820 */ /* 0x000fe40000400000 */
[----:B---3--:R-:W-:Y:S01]  /*7df30*/  @!P1 FMUL R20, R20, 16777216 ;  /* 0x4b80000014149820 */ /* 0x008fe20000400000 */
[----:B0-----:R-:W3:Y:S04]  /*7df40*/  LDL.LU R12, [R1+0x359c] ;  /* 0x00359c00010c7983 */ /* 0x001ee80000300800 */
[----:B------:R-:W-:Y:S04]  /*7df50*/  @!P1 STL [R1+0x2f4], R7 ;  /* 0x0002f40701009387 */ /* 0x000fe80000100800 */
[----:B------:R-:W-:Y:S04]  /*7df60*/  @!P1 STL [R1+0x2f8], R0 ;  /* 0x0002f80001009387 */ /* 0x000fe80000100800 */
[----:B------:R0:W-:Y:S04]  /*7df70*/  @!P1 STL [R1+0x2fc], R9 ;  /* 0x0002fc0901009387 */ /* 0x0001e80000100800 */
[----:B0-----:R-:W4:Y:S04]  /*7df80*/  LDL R9, [R1+0x21c] ;  /* 0x00021c0001097983 */ /* 0x001f280000100800 */
[----:B------:R0:W-:Y:S04]  /*7df90*/  @!P1 STL [R1+0x300], R18 ;  /* 0x0003001201009387 */ /* 0x0001e80000100800 */
[----:B0-----:R-:W4:Y:S04]  /*7dfa0*/  LDL R18, [R1+0x220] ;  /* 0x0002200001127983 */ /* 0x001f280000100800 */
[----:B------:R0:W-:Y:S04]  /*7dfb0*/  @!P1 STL [R1+0x304], R20 ;  /* 0x0003041401009387 */ /* 0x0001e80000100800 */
[----:B0-----:R-:W4:Y:S01]  /*7dfc0*/  LDL R20, [R1+0x224] ;  /* 0x0002240001147983 */ /* 0x001f220000100800 */
[----:B-----5:R-:W-:-:S02]  /*7dfd0*/  @!P1 FMUL R2, R2, 16777216 ;  /* 0x4b80000002029820 */ /* 0x020fc40000400000 */
[----:B------:R-:W-:-:S03]  /*7dfe0*/  @!P1 FMUL R17, R17, 16777216 ;  /* 0x4b80000011119820 */ /* 0x000fc60000400000 */
[----:B------:R-:W-:Y:S01]  /*7dff0*/  @!P1 STL [R1+0x308], R2 ;  /* 0x0003080201009387 */ /* 0x000fe20000100800 */
[----:B------:R-:W-:-:S03]  /*7e000*/  @!P1 FMUL R19, R19, 16777216 ;  /* 0x4b80000013139820 */ /* 0x000fc60000400000 */
[----:B------:R-:W-:Y:S01]  /*7e010*/  @!P1 STL [R1+0x30c], R17 ;  /* 0x00030c1101009387 */ /* 0x000fe20000100800 */
[----:B------:R-:W-:-:S03]  /*7e020*/  @!P1 FMUL R6, R6, 16777216 ;  /* 0x4b80000006069820 */ /* 0x000fc60000400000 */
[----:B------:R0:W-:Y:S01]  /*7e030*/  @!P1 STL [R1+0x310], R19 ;  /* 0x0003101301009387 */ /* 0x0001e20000100800 */
[----:B--2---:R-:W-:-:S03]  /*7e040*/  @!P1 FMUL R5, R5, 16777216 ;  /* 0x4b80000005059820 */ /* 0x004fc60000400000 */
[----:B0-----:R-:W2:Y:S04]  /*7e050*/  LDL R19, [R1+0x228] ;  /* 0x0002280001137983 */ /* 0x001ea80000100800 */
[----:B------:R0:W-:Y:S04]  /*7e060*/  @!P1 STL [R1+0x314], R6 ;  /* 0x0003140601009387 */ /* 0x0001e80000100800 */
[----:B0-----:R-:W5:Y:S04]  /*7e070*/  LDL R6, [R1+0x22c] ;  /* 0x00022c0001067983 */ /* 0x001f680000100800 */
[----:B------:R0:W-:Y:S04]  /*7e080*/  @!P1 STL [R1+0x318], R5 ;  /* 0x0003180501009387 */ /* 0x0001e80000100800 */
[----:B0-----:R-:W5:Y:S01]  /*7e090*/  LDL R5, [R1+0x230] ;  /* 0x0002300001057983 */ /* 0x001f620000100800 */
[----:B---3--:R-:W-:-:S05]  /*7e0a0*/  @!P1 FMUL R12, R12, 16777216 ;  /* 0x4b8000000c0c9820 */ /* 0x008fca0000400000 */
[----:B------:R0:W-:Y:S01]  /*7e0b0*/  STL [R1+0x3568], R12 ;  /* 0x0035680c01007387 */ /* 0x0001e20000100800 */
[----:B----4-:R-:W-:-:S05]  /*7e0c0*/  @!P2 FMUL R9, R9, 16777216 ;  /* 0x4b8000000909a820 */ /* 0x010fca0000400000 */
[----:B------:R-:W-:Y:S01]  /*7e0d0*/  @!P2 STL [R1+0x21c], R9 ;  /* 0x00021c090100a387 */ /* 0x000fe20000100800 */
[----:B------:R-:W-:-:S05]  /*7e0e0*/  @!P2 FMUL R18, R18, 16777216 ;  /* 0x4b8000001212a820 */ /* 0x000fca0000400000 */
[----:B------:R1:W-:Y:S01]  /*7e0f0*/  @!P2 STL [R1+0x220], R18 ;  /* 0x000220120100a387 */ /* 0x0003e20000100800 */
[----:B------:R-:W-:-:S05]  /*7e100*/  @!P2 FMUL R20, R20, 16777216 ;  /* 0x4b8000001414a820 */ /* 0x000fca0000400000 */
[----:B------:R3:W-:Y:S04]  /*7e110*/  @!P2 STL [R1+0x224], R20 ;  /* 0x000224140100a387 */ /* 0x0007e80000100800 */
[----:B0-----:R-:W4:Y:S04]  /*7e120*/  LDL R12, [R1+0x238] ;  /* 0x00023800010c7983 */ /* 0x001f280000100800 */
[----:B------:R-:W4:Y:S04]  /*7e130*/  LDL R7, [R1+0x23c] ;  /* 0x00023c0001077983 */ /* 0x000f280000100800 */
[----:B------:R-:W4:Y:S04]  /*7e140*/  LDL R0, [R1+0x240] ;  /* 0x0002400001007983 */ /* 0x000f280000100800 */
[----:B------:R-:W4:Y:S04]  /*7e150*/  LDL R2, [R1+0x244] ;  /* 0x0002440001027983 */ /* 0x000f280000100800 */
[----:B------:R-:W4:Y:S04]  /*7e160*/  LDL R17, [R1+0x248] ;  /* 0x0002480001117983 */ /* 0x000f280000100800 */
[----:B-1----:R-:W4:Y:S04]  /*7e170*/  LDL R18, [R1+0x24c] ;  /* 0x00024c0001127983 */ /* 0x002f280000100800 */
[----:B---3--:R-:W3:Y:S04]  /*7e180*/  LDL R20, [R1+0x250] ;  /* 0x0002500001147983 */ /* 0x008ee80000100800 */
[----:B------:R-:W3:Y:S01]  /*7e190*/  LDL R9, [R1+0x254] ;  /* 0x0002540001097983 */ /* 0x000ee20000100800 */
[----:B------:R-:W-:-:S02]  /*7e1a0*/  @!P2 FMUL R13, R13, 16777216 ;  /* 0x4b8000000d0da820 */ /* 0x000fc40000400000 */
[----:B--2---:R-:W-:-:S05]  /*7e1b0*/  @!P2 FMUL R19, R19, 16777216 ;  /* 0x4b8000001313a820 */ /* 0x004fca0000400000 */
[----:B------:R0:W-:Y:S01]  /*7e1c0*/  @!P2 STL [R1+0x228], R19 ;  /* 0x000228130100a387 */ /* 0x0001e20000100800 */
[----:B-----5:R-:W-:-:S05]  /*7e1d0*/  @!P2 FMUL R6, R6, 16777216 ;  /* 0x4b8000000606a820 */ /* 0x020fca0000400000 */
[----:B------:R1:W-:Y:S04]  /*7e1e0*/  @!P2 STL [R1+0x22c], R6 ;  /* 0x00022c060100a387 */ /* 0x0003e80000100800 */
[----:B0-----:R-:W2:Y:S01]  /*7e1f0*/  LDL R19, [R1+0x258] ;  /* 0x0002580001137983 */ /* 0x001ea20000100800 */
[----:B------:R-:W-:Y:S01]  /*7e200*/  @!P2 FMUL R5, R5, 16777216 ;  /* 0x4b8000000505a820 */ /* 0x000fe20000400000 */
[----:B-1----:R-:W-:-:S04]  /*7e210*/  MOV R6, R4 ;  /* 0x0000000400067202 */ /* 0x002fc80000000f00 */
[----:B------:R0:W-:Y:S04]  /*7e220*/  @!P2 STL [R1+0x230], R5 ;  /* 0x000230050100a387 */ /* 0x0001e80000100800 */
[----:B------:R-:W5:Y:S04]  /*7e230*/  LDL R4, [R1+0x260] ;  /* 0x0002600001047983 */ /* 0x000f680000100800 */
[----:B0-----:R-:W5:Y:S04]  /*7e240*/  LDL R5, [R1+0x25c] ;  /* 0x00025c0001057983 */ /* 0x001f680000100800 */
[----:B------:R0:W-:Y:S04]  /*7e250*/  @!P2 STL [R1+0x234], R13 ;  /* 0x0002340d0100a387 */ /* 0x0001e80000100800 */
[----:B0-----:R-:W5:Y:S01]  /*7e260*/  LDL.LU R13, [R1+0x3598] ;  /* 0x00359800010d7983 */ /* 0x001f620000300800 */
[----:B----4-:R-:W-:-:S02]  /*7e270*/  @!P2 FMUL R12, R12, 16777216 ;  /* 0x4b8000000c0ca820 */ /* 0x010fc40000400000 */
[----:B------:R-:W-:-:S03]  /*7e280*/  @!P2 FMUL R7, R7, 16777216 ;  /* 0x4b8000000707a820 */ /* 0x000fc60000400000 */
[----:B------:R-:W-:Y:S01]  /*7e290*/  @!P2 STL [R1+0x238], R12 ;  /* 0x0002380c0100a387 */ /* 0x000fe20000100800 */
[----:B------:R-:W-:-:S03]  /*7e2a0*/  @!P2 FMUL R0, R0, 16777216 ;  /* 0x4b8000000000a820 */ /* 0x000fc60000400000 */
[----:B------:R-:W-:Y:S01]  /*7e2b0*/  @!P2 STL [R1+0x23c], R7 ;  /* 0x00023c070100a387 */ /* 0x000fe20000100800 */
[----:B------:R-:W-:-:S03]  /*7e2c0*/  @!P2 FMUL R2, R2, 16777216 ;  /* 0x4b8000000202a820 */ /* 0x000fc60000400000 */
[----:B------:R-:W-:Y:S01]  /*7e2d0*/  @!P2 STL [R1+0x240], R0 ;  /* 0x000240000100a387 */ /* 0x000fe20000100800 */
[----:B------:R-:W-:-:S03]  /*7e2e0*/  @!P2 FMUL R17, R17, 16777216 ;  /* 0x4b8000001111a820 */ /* 0x000fc60000400000 */
[----:B------:R0:W-:Y:S01]  /*7e2f0*/  @!P2 STL [R1+0x244], R2 ;  /* 0x000244020100a387 */ /* 0x0001e20000100800 */
[----:B------:R-:W-:Y:S02]  /*7e300*/  @!P2 FMUL R18, R18, 16777216 ;  /* 0x4b8000001212a820 */ /* 0x000fe40000400000 */
[----:B---3--:R-:W-:Y:S01]  /*7e310*/  @!P2 FMUL R20, R20, 16777216 ;  /* 0x4b8000001414a820 */ /* 0x008fe20000400000 */
[----:B0-----:R-:W3:Y:S01]  /*7e320*/  LDL R2, [R1+0x264] ;  /* 0x0002640001027983 */ /* 0x001ee20000100800 */
[----:B------:R-:W-:-:S03]  /*7e330*/  @!P2 FMUL R9, R9, 16777216 ;  /* 0x4b8000000909a820 */ /* 0x000fc60000400000 */
[----:B------:R-:W-:Y:S04]  /*7e340*/  @!P2 STL [R1+0x248], R17 ;  /* 0x000248110100a387 */ /* 0x000fe80000100800 */
[----:B------:R0:W-:Y:S04]  /*7e350*/  @!P2 STL [R1+0x24c], R18 ;  /* 0x00024c120100a387 */ /* 0x0001e80000100800 */
[----:B0-----:R-:W4:Y:S04]  /*7e360*/  LDL R18, [R1+0x268] ;  /* 0x0002680001127983 */ /* 0x001f280000100800 */
[----:B------:R0:W-:Y:S04]  /*7e370*/  @!P2 STL [R1+0x250], R20 ;  /* 0x000250140100a387 */ /* 0x0001e80000100800 */
[----:B0-----:R-:W4:Y:S04]  /*7e380*/  LDL R20, [R1+0x26c] ;  /* 0x00026c0001147983 */ /* 0x001f280000100800 */
[----:B------:R-:W-:Y:S01]  /*7e390*/  @!P2 STL [R1+0x254], R9 ;  /* 0x000254090100a387 */ /* 0x000fe20000100800 */
[----:B--2---:R-:W-:-:S05]  /*7e3a0*/  @!P2 FMUL R19, R19, 16777216 ;  /* 0x4b8000001313a820 */ /* 0x004fca0000400000 */
[----:B------:R-:W-:Y:S01]  /*7e3b0*/  @!P2 STL [R1+0x258], R19 ;  /* 0x000258130100a387 */ /* 0x000fe20000100800 */
[----:B-----5:R-:W-:Y:S02]  /*7e3c0*/  @!P2 FMUL R4, R4, 16777216 ;  /* 0x4b8000000404a820 */ /* 0x020fe40000400000 */
[----:B------:R-:W-:-:S05]  /*7e3d0*/  @!P2 FMUL R5, R5, 16777216 ;  /* 0x4b8000000505a820 */ /* 0x000fca0000400000 */
[----:B------:R0:W-:Y:S04]  /*7e3e0*/  @!P2 STL [R1+0x25c], R5 ;  /* 0x00025c050100a387 */ /* 0x0001e80000100800 */
[----:B------:R1:W-:Y:S04]  /*7e3f0*/  @!P2 STL [R1+0x260], R4 ;  /* 0x000260040100a387 */ /* 0x0003e80000100800 */
[----:B------:R-:W2:Y:S01]  /*7e400*/  LDL R12, [R1+0x278] ;  /* 0x00027800010c7983 */ /* 0x000ea20000100800 */
[----:B0-----:R-:W-:Y:S02]  /*7e410*/  MOV R5, R21 ;  /* 0x0000001500057202 */ /* 0x001fe40000000f00 */
[----:B------:R-:W-:Y:S01]  /*7e420*/  MOV R21, R24 ;  /* 0x0000001800157202 */ /* 0x000fe20000000f00 */
[----:B------:R-:W5:Y:S01]  /*7e430*/  LDL R7, [R1+0x27c] ;  /* 0x00027c0001077983 */ /* 0x000f620000100800 */
[----:B-1----:R-:W-:Y:S01]  /*7e440*/  IMAD.MOV.U32 R4, RZ, RZ, R23 ;  /* 0x000000ffff047224 */ /* 0x002fe200078e0017 */
[----:B------:R-:W-:Y:S01]  /*7e450*/  MOV R23, R25 ;  /* 0x0000001900177202 */ /* 0x000fe20000000f00 */
[----:B------:R-:W-:Y:S01]  /*7e460*/  IMAD.MOV.U32 R25, RZ, RZ, R26 ;  /* 0x000000ffff197224 */ /* 0x000fe200078e001a */
[----:B------:R-:W-:Y:S01]  /*7e470*/  MOV R24, R15 ;  /* 0x0000000f00187202 */ /* 0x000fe20000000f00 */
[----:B------:R-:W-:Y:S01]  /*7e480*/  IMAD.MOV.U32 R15, RZ, RZ, R16 ;  /* 0x000000ffff0f7224 */ /* 0x000fe200078e0010 */
[----:B------:R-:W-:Y:S01]  /*7e490*/  MOV R26, R14 ;  /* 0x0000000e001a7202 */ /* 0x000fe20000000f00 */
[----:B------:R-:W5:Y:S01]  /*7e4a0*/  LDL R17, [R1+0x280] ;  /* 0x0002800001117983 */ /* 0x000f620000100800 */
[----:B------:R-:W-:-:S03]  /*7e4b0*/  MOV R16, R13 ;  /* 0x0000000d00107202 */ /* 0x000fc60000000f00 */
[----:B------:R-:W5:Y:S04]  /*7e4c0*/  LDL R14, [R1+0x270] ;  /* 0x00027000010e7983 */ /* 0x000f680000100800 */
[----:B------:R-:W5:Y:S04]  /*7e4d0*/  LDL R13, [R1+0x274] ;  /* 0x00027400010d7983 */ /* 0x000f680000100800 */
[----:B------:R-:W5:Y:S04]  /*7e4e0*/  LDL R9, [R1+0x284] ;  /* 0x0002840001097983 */ /* 0x000f680000100800 */
[----:B------:R-:W5:Y:S04]  /*7e4f0*/  LDL R19, [R1+0x288] ;  /* 0x0002880001137983 */ /* 0x000f680000100800 */
[----:B------:R-:W5:Y:S01]  /*7e500*/  LDL R0, [R1+0x28c] ;  /* 0x00028c0001007983 */ /* 0x000f620000100800 */
[----:B---3--:R-:W-:-:S05]  /*7e510*/  @!P2 FMUL R2, R2, 16777216 ;  /* 0x4b8000000202a820 */ /* 0x008fca0000400000 */
[----:B------:R0:W-:Y:S01]  /*7e520*/  @!P2 STL [R1+0x264], R2 ;  /* 0x000264020100a387 */ /* 0x0001e20000100800 */
[----:B----4-:R-:W-:-:S05]  /*7e530*/  @!P2 FMUL R18, R18, 16777216 ;  /* 0x4b8000001212a820 */ /* 0x010fca0000400000 */
[----:B------:R1:W-:Y:S04]  /*7e540*/  @!P2 STL [R1+0x268], R18 ;  /* 0x000268120100a387 */ /* 0x0003e80000100800 */
[----:B0-----:R-:W3:Y:S01]  /*7e550*/  LDL R2, [R1+0x290] ;  /* 0x0002900001027983 */ /* 0x001ee20000100800 */
[----:B------:R-:W-:-:S05]  /*7e560*/  @!P2 FMUL R20, R20, 16777216 ;  /* 0x4b8000001414a820 */ /* 0x000fca0000400000 */
[----:B------:R0:W-:Y:S04]  /*7e570*/  @!P2 STL [R1+0x26c], R20 ;  /* 0x00026c140100a387 */ /* 0x0001e80000100800 */
[----:B-1----:R-:W4:Y:S04]  /*7e580*/  LDL R18, [R1+0x294] ;  /* 0x0002940001127983 */ /* 0x002f280000100800 */
[----:B0-----:R-:W4:Y:S01]  /*7e590*/  LDL R20, [R1+0x298] ;  /* 0x0002980001147983 */ /* 0x001f220000100800 */
[----:B--2---:R-:W-:Y:S02]  /*7e5a0*/  @!P2 FMUL R12, R12, 16777216 ;  /* 0x4b8000000c0ca820 */ /* 0x004fe40000400000 */
[----:B-----5:R-:W-:-:S02]  /*7e5b0*/  @!P2 FMUL R7, R7, 16777216 ;  /* 0x4b8000000707a820 */ /* 0x020fc40000400000 */
[----:B------:R-:W-:Y:S02]  /*7e5c0*/  @!P2 FMUL R14, R14, 16777216 ;  /* 0x4b8000000e0ea820 */ /* 0x000fe40000400000 */
[----:B------:R-:W-:-:S03]  /*7e5d0*/  @!P2 FMUL R13, R13, 16777216 ;  /* 0x4b8000000d0da820 */ /* 0x000fc60000400000 */
[----:B------:R0:W-:Y:S01]  /*7e5e0*/  @!P2 STL [R1+0x270], R14 ;  /* 0x0002700e0100a387 */ /* 0x0001e20000100800 */
[----:B------:R-:W-:Y:S02]  /*7e5f0*/  @!P2 FMUL R17, R17, 16777216 ;  /* 0x4b8000001111a820 */ /* 0x000fe40000400000 */
[----:B------:R-:W-:Y:S01]  /*7e600*/  @!P2 FMUL R9, R9, 16777216 ;  /* 0x4b8000000909a820 */ /* 0x000fe20000400000 */
[----:B0-----:R-:W2:Y:S01]  /*7e610*/  LDL.LU R14, [R1+0x3594] ;  /* 0x00359400010e7983 */ /* 0x001ea20000300800 */
[----:B------:R-:W-:-:S03]  /*7e620*/  @!P2 FMUL R19, R19, 16777216 ;  /* 0x4b8000001313a820 */ /* 0x000fc60000400000 */
[----:B------:R0:W-:Y:S04]  /*7e630*/  @!P2 STL [R1+0x274], R13 ;  /* 0x0002740d0100a387 */ /* 0x0001e80000100800 */
[----:B0-----:R-:W5:Y:S04]  /*7e640*/  LDL.LU R13, [R1+0x3590] ;  /* 0x00359000010d7983 */ /* 0x001f680000300800 */
[----:B------:R-:W-:Y:S04]  /*7e650*/  @!P2 STL [R1+0x278], R12 ;  /* 0x0002780c0100a387 */ /* 0x000fe80000100800 */
[----:B------:R-:W-:Y:S04]  /*7e660*/  @!P2 STL [R1+0x27c], R7 ;  /* 0x00027c070100a387 */ /* 0x000fe80000100800 */
[----:B------:R0:W-:Y:S04]  /*7e670*/  @!P2 STL [R1+0x280], R17 ;  /* 0x000280110100a387 */ /* 0x0001e80000100800 */
[----:B0-----:R-:W5:Y:S04]  /*7e680*/  LDL R17, [R1+0x1a8] ;  /* 0x0001a80001117983 */ /* 0x001f680000100800 */
[----:B------:R0:W-:Y:S04]  /*7e690*/  @!P2 STL [R1+0x284], R9 ;  /* 0x000284090100a387 */ /* 0x0001e80000100800 */
[----:B0-----:R-:W5:Y:S04]  /*7e6a0*/  LDL R9, [R1+0x1a4] ;  /* 0x0001a40001097983 */ /* 0x001f680000100800 */
[----:B------:R0:W-:Y:S04]  /*7e6b0*/  @!P2 STL [R1+0x288], R19 ;  /* 0x000288130100a387 */ /* 0x0001e80000100800 */
[----:B0-----:R-:W5:Y:S01]  /*7e6c0*/  LDL R19, [R1+0x1a0] ;  /* 0x0001a00001137983 */ /* 0x001f620000100800 */
[----:B------:R-:W-:-:S02]  /*7e6d0*/  @!P2 FMUL R0, R0, 16777216 ;  /* 0x4b8000000000a820 */ /* 0x000fc40000400000 */
[----:B---3--:R-:W-:-:S03]  /*7e6e0*/  @!P2 FMUL R2, R2, 16777216 ;  /* 0x4b8000000202a820 */ /* 0x008fc60000400000 */
[----:B------:R-:W-:Y:S01]  /*7e6f0*/  @!P2 STL [R1+0x28c], R0 ;  /* 0x00028c000100a387 */ /* 0x000fe20000100800 */
[----:B----4-:R-:W-:-:S03]  /*7e700*/  @!P2 FMUL R18, R18, 16777216 ;  /* 0x4b8000001212a820 */ /* 0x010fc60000400000 */
[----:B------:R0:W-:Y:S01]  /*7e710*/  @!P2 STL [R1+0x290], R2 ;  /* 0x000290020100a387 */ /* 0x0001e20000100800 */
[----:B------:R-:W-:-:S03]  /*7e720*/  @!P2 FMUL R20, R20, 16777216 ;  /* 0x4b8000001414a820 */ /* 0x000fc60000400000 */
[----:B------:R1:W-:Y:S04]  /*7e730*/  @!P2 STL [R1+0x294], R18 ;  /* 0x000294120100a387 */ /* 0x0003e80000100800 */
[----:B------:R3:W-:Y:S04]  /*7e740*/  @!P2 STL [R1+0x298], R20 ;  /* 0x000298140100a387 */ /* 0x0007e80000100800 */
[----:B0-----:R-:W4:Y:S04]  /*7e750*/  LDL R2, [R1+0x19c] ;  /* 0x00019c0001027983 */ /* 0x001f280000100800 */
[----:B-1----:R-:W4:Y:S01]  /*7e760*/  LDL R18, [R1+0x198] ;  /* 0x0001980001127983 */ /* 0x002f220000100800 */
[----:B---3--:R-:W-:Y:S01]  /*7e770*/  MOV R20, R27 ;  /* 0x0000001b00147202 */ /* 0x008fe20000000f00 */
[----:B------:R-:W-:Y:S01]  /*7e780*/  IMAD.MOV.U32 R27, RZ, RZ, R29 ;  /* 0x000000ffff1b7224 */ /* 0x000fe200078e001d */
[----:B------:R-:W-:-:S02]  /*7e790*/  MOV R29, R11 ;  /* 0x0000000b001d7202 */ /* 0x000fc40000000f00 */
[----:B------:R-:W-:Y:S01]  /*7e7a0*/  MOV R11, R10 ;  /* 0x0000000a000b7202 */ /* 0x000fe20000000f00 */
[----:B------:R-:W-:Y:S01]  /*7e7b0*/  IMAD.MOV.U32 R10, RZ, RZ, R22 ;  /* 0x000000ffff0a7224 */ /* 0x000fe200078e0016 */
[----:B--2---:R-:W-:Y:S02]  /*7e7c0*/  MOV R22, R14 ;  /* 0x0000000e00167202 */ /* 0x004fe40000000f00 */
[----:B------:R-:W2:Y:S01]  /*7e7d0*/  LDL R14, [R1+0x1ac] ;  /* 0x0001ac00010e7983 */ /* 0x000ea20000100800 */
[----:B-----5:R-:W-:-:S05]  /*7e7e0*/  @!P2 FMUL R13, R13, 16777216 ;  /* 0x4b8000000d0da820 */ /* 0x020fca0000400000 */
[----:B------:R0:W-:Y:S04]  /*7e7f0*/  STL [R1+0x356c], R13 ;  /* 0x00356c0d01007387 */ /* 0x0001e80000100800 */
[----:B0-----:R-:W3:Y:S01]  /*7e800*/  LDL R13, [R1+0x1b0] ;  /* 0x0001b000010d7983 */ /* 0x001ee20000100800 */
[----:B------:R-:W-:-:S05]  /*7e810*/  @!P3 FMUL R17, R17, 16777216 ;  /* 0x4b8000001111b820 */ /* 0x000fca0000400000 */
[----:B------:R0:W-:Y:S01]  /*7e820*/  @!P3 STL [R1+0x1a8], R17 ;  /* 0x0001a8110100b387 */ /* 0x0001e20000100800 */
[----:B------:R-:W-:-:S05]  /*7e830*/  @!P3 FMUL R9, R9, 16777216 ;  /* 0x4b8000000909b820 */ /* 0x000fca0000400000 */
[----:B------:R1:W-:Y:S04]  /*7e840*/  @!P3 STL [R1+0x1a4], R9 ;  /* 0x0001a4090100b387 */ /* 0x0003e80000100800 */
[----:B------:R-:W5:Y:S01]  /*7e850*/  LDL R12, [R1+0x1b4] ;  /* 0x0001b400010c7983 */ /* 0x000f620000100800 */
[----:B------:R-:W-:-:S05]  /*7e860*/  @!P3 FMUL R19, R19, 16777216 ;  /* 0x4b8000001313b820 */ /* 0x000fca0000400000 */
[----:B------:R1:W-:Y:S04]  /*7e870*/  @!P3 STL [R1+0x1a0], R19 ;  /* 0x0001a0130100b387 */ /* 0x0003e80000100800 */
[----:B0-----:R-:W5:Y:S04]  /*7e880*/  LDL R17, [R1+0x1b8] ;  /* 0x0001b80001117983 */ /* 0x001f680000100800 */
[----:B-1----:R-:W5:Y:S04]  /*7e890*/  LDL R9, [R1+0x1bc] ;  /* 0x0001bc0001097983 */ /* 0x002f680000100800 */
[----:B------:R-:W5:Y:S01]  /*7e8a0*/  LDL R19, [R1+0x1c0] ;  /* 0x0001c00001137983 */ /* 0x000f620000100800 */
[----:B----4-:R-:W-:-:S02]  /*7e8b0*/  @!P3 FMUL R2, R2, 16777216 ;  /* 0x4b8000000202b820 */ /* 0x010fc40000400000 */
[----:B------:R-:W-:-:S03]  /*7e8c0*/  @!P3 FMUL R18, R18, 16777216 ;  /* 0x4b8000001212b820 */ /* 0x000fc60000400000 */
[----:B------:R0:W-:Y:S04]  /*7e8d0*/  @!P3 STL [R1+0x19c], R2 ;  /* 0x00019c020100b387 */ /* 0x0001e80000100800 */
[----:B------:R1:W-:Y:S04]  /*7e8e0*/  @!P3 STL [R1+0x198], R18 ;  /* 0x000198120100b387 */ /* 0x0003e80000100800 */
[----:B------:R-:W4:Y:S04]  /*7e8f0*/  LDL R7, [R1+0x1c4] ;  /* 0x0001c40001077983 */ /* 0x000f280000100800 */
[----:B------:R-:W4:Y:S04]  /*7e900*/  LDL R0, [R1+0x1c8] ;  /* 0x0001c80001007983 */ /* 0x000f280000100800 */
[----:B0-----:R-:W4:Y:S01]  /*7e910*/  LDL R2, [R1+0x1cc] ;  /* 0x0001cc0001027983 */ /* 0x001f220000100800 */
[----:B--2---:R-:W-:-:S05]  /*7e920*/  @!P3 FMUL R14, R14, 16777216 ;  /* 0x4b8000000e0eb820 */ /* 0x004fca0000400000 */
[----:B------:R0:W-:Y:S04]  /*7e930*/  @!P3 STL [R1+0x1ac], R14 ;  /* 0x0001ac0e0100b387 */ /* 0x0001e80000100800 */
[----:B-1----:R-:W2:Y:S04]  /*7e940*/  LDL R18, [R1+0x1d0] ;  /* 0x0001d00001127983 */ /* 0x002ea80000100800 */
[----:B0-----:R-:W2:Y:S01]  /*7e950*/  LDL R14, [R1+0x1d4] ;  /* 0x0001d400010e7983 */ /* 0x001ea20000100800 */
[----:B---3--:R-:W-:-:S05]  /*7e960*/  @!P3 FMUL R13, R13, 16777216 ;  /* 0x4b8000000d0db820 */ /* 0x008fca0000400000 */
[----:B------:R-:W-:Y:S01]  /*7e970*/  @!P3 STL [R1+0x1b0], R13 ;  /* 0x0001b00d0100b387 */ /* 0x000fe20000100800 */
[----:B-----5:R-:W-:-:S05]  /*7e980*/  @!P3 FMUL R12, R12, 16777216 ;  /* 0x4b8000000c0cb820 */ /* 0x020fca0000400000 */
[----:B------:R-:W-:Y:S01]  /*7e990*/  @!P3 STL [R1+0x1b4], R12 ;  /* 0x0001b40c0100b387 */ /* 0x000fe20000100800 */
[----:B------:R-:W-:Y:S02]  /*7e9a0*/  @!P3 FMUL R17, R17, 16777216 ;  /* 0x4b8000001111b820 */ /* 0x000fe40000400000 */
[----:B------:R-:W-:-:S03]  /*7e9b0*/  @!P3 FMUL R9, R9, 16777216 ;  /* 0x4b8000000909b820 */ /* 0x000fc60000400000 */
[----:B------:R0:W-:Y:S01]  /*7e9c0*/  @!P3 STL [R1+0x1b8], R17 ;  /* 0x0001b8110100b387 */ /* 0x0001e20000100800 */
[----:B------:R-:W-:-:S03]  /*7e9d0*/  @!P3 FMUL R19, R19, 16777216 ;  /* 0x4b8000001313b820 */ /* 0x000fc60000400000 */
[----:B------:R1:W-:Y:S04]  /*7e9e0*/  @!P3 STL [R1+0x1bc], R9 ;  /* 0x0001bc090100b387 */ /* 0x0003e80000100800 */
[----:B------:R3:W-:Y:S04]  /*7e9f0*/  @!P3 STL [R1+0x1c0], R19 ;  /* 0x0001c0130100b387 */ /* 0x0007e80000100800 */
[----:B0-----:R-:W5:Y:S04]  /*7ea00*/  LDL R17, [R1+0x1d8] ;  /* 0x0001d80001117983 */ /* 0x001f680000100800 */
[----:B-1----:R-:W5:Y:S01]  /*7ea10*/  LDL R9, [R1+0x1dc] ;  /* 0x0001dc0001097983 */ /* 0x002f620000100800 */
[----:B---3--:R-:W-:-:S03]  /*7ea20*/  MOV R19, R20 ;  /* 0x0000001400137202 */ /* 0x008fc60000000f00 */
[----:B------:R-:W3:Y:S01]  /*7ea30*/  LDL R20, [R1+0x1e0] ;  /* 0x0001e00001147983 */ /* 0x000ee20000100800 */
[----:B----4-:R-:W-:Y:S02]  /*7ea40*/  @!P3 FMUL R7, R7, 16777216 ;  /* 0x4b8000000707b820 */ /* 0x010fe40000400000 */
[----:B------:R-:W-:-:S03]  /*7ea50*/  @!P3 FMUL R0, R0, 16777216 ;  /* 0x4b8000000000b820 */ /* 0x000fc60000400000 */
[----:B------:R-:W-:Y:S01]  /*7ea60*/  @!P3 STL [R1+0x1c4], R7 ;  /* 0x0001c4070100b387 */ /* 0x000fe20000100800 */
[----:B------:R-:W-:-:S03]  /*7ea70*/  @!P3 FMUL R2, R2, 16777216 ;  /* 0x4b8000000202b820 */ /* 0x000fc60000400000 */
[----:B------:R-:W-:Y:S01]  /*7ea80*/  @!P3 STL [R1+0x1c8], R0 ;  /* 0x0001c8000100b387 */ /* 0x000fe20000100800 */
[----:B--2---:R-:W-:Y:S02]  /*7ea90*/  @!P3 FMUL R18, R18, 16777216 ;  /* 0x4b8000001212b820 */ /* 0x004fe40000400000 */
[----:B------:R-:W-:-:S05]  /*7eaa0*/  @!P3 FMUL R14, R14, 16777216 ;  /* 0x4b8000000e0eb820 */ /* 0x000fca0000400000 */
[----:B------:R0:W-:Y:S04]  /*7eab0*/  @!P3 STL [R1+0x1d4], R14 ;  /* 0x0001d40e0100b387 */ /* 0x0001e80000100800 */
[----:B------:R-:W-:Y:S04]  /*7eac0*/  @!P3 STL [R1+0x1cc], R2 ;  /* 0x0001cc020100b387 */ /* 0x000fe80000100800 */
[----:B0-----:R-:W2:Y:S04]  /*7ead0*/  LDL R14, [R1+0x1e4] ;  /* 0x0001e400010e7983 */ /* 0x001ea80000100800 */
[----:B------:R0:W-:Y:S04]  /*7eae0*/  @!P3 STL [R1+0x1d0], R18 ;  /* 0x0001d0120100b387 */ /* 0x0001e80000100800 */
[----:B------:R-:W4:Y:S04]  /*7eaf0*/  LDL R13, [R1+0x1e8] ;  /* 0x0001e800010d7983 */ /* 0x000f280000100800 */
[----:B------:R-:W4:Y:S04]  /*7eb00*/  LDL R12, [R1+0x1ec] ;  /* 0x0001ec00010c7983 */ /* 0x000f280000100800 */
[----:B------:R-:W4:Y:S04]  /*7eb10*/  LDL R7, [R1+0x1f0] ;  /* 0x0001f00001077983 */ /* 0x000f280000100800 */
[----:B0-----:R-:W4:Y:S01]  /*7eb20*/  LDL R18, [R1+0x1f4] ;  /* 0x0001f40001127983 */ /* 0x001f220000100800 */
[----:B-----5:R-:W-:-:S02]  /*7eb30*/  @!P3 FMUL R17, R17, 16777216 ;  /* 0x4b8000001111b820 */ /* 0x020fc40000400000 */
[----:B------:R-:W-:-:S03]  /*7eb40*/  @!P3 FMUL R9, R9, 16777216 ;  /* 0x4b8000000909b820 */ /* 0x000fc60000400000 */
[----:B------:R0:W-:Y:S01]  /*7eb50*/  @!P3 STL [R1+0x1d8], R17 ;  /* 0x0001d8110100b387 */ /* 0x0001e20000100800 */
[----:B---3--:R-:W-:-:S03]  /*7eb60*/  @!P3 FMUL R20, R20, 16777216 ;  /* 0x4b8000001414b820 */ /* 0x008fc60000400000 */
[----:B------:R1:W-:Y:S04]  /*7eb70*/  @!P3 STL [R1+0x1dc], R9 ;  /* 0x0001dc090100b387 */ /* 0x0003e80000100800 */
[----:B------:R-:W3:Y:S04]  /*7eb80*/  LDL R0, [R1+0x1f8] ;  /* 0x0001f80001007983 */ /* 0x000ee80000100800 */
[----:B------:R-:W5:Y:S04]  /*7eb90*/  LDL R2, [R1+0x1fc] ;  /* 0x0001fc0001027983 */ /* 0x000f680000100800 */
[----:B0-----:R-:W5:Y:S04]  /*7eba0*/  LDL R17, [R1+0x200] ;  /* 0x0002000001117983 */ /* 0x001f680000100800 */
[----:B------:R0:W-:Y:S04]  /*7ebb0*/  @!P3 STL [R1+0x1e0], R20 ;  /* 0x0001e0140100b387 */ /* 0x0001e80000100800 */
[----:B-1----:R-:W5:Y:S04]  /*7ebc0*/  LDL R9, [R1+0x204] ;  /* 0x0002040001097983 */ /* 0x002f680000100800 */
[----:B0-----:R-:W5:Y:S01]  /*7ebd0*/  LDL R20, [R1+0x20c] ;  /* 0x00020c0001147983 */ /* 0x001f620000100800 */
[----:B--2---:R-:W-:-:S05]  /*7ebe0*/  @!P3 FMUL R14, R14, 16777216 ;  /* 0x4b8000000e0eb820 */ /* 0x004fca0000400000 */
[----:B------:R0:W-:Y:S01]  /*7ebf0*/  @!P3 STL [R1+0x1e4], R14 ;  /* 0x0001e40e0100b387 */ /* 0x0001e20000100800 */
[----:B----4-:R-:W-:Y:S02]  /*7ec00*/  @!P3 FMUL R13, R13, 16777216 ;  /* 0x4b8000000d0db820 */ /* 0x010fe40000400000 */
[----:B------:R-:W-:Y:S01]  /*7ec10*/  @!P3 FMUL R12, R12, 16777216 ;  /* 0x4b8000000c0cb820 */ /* 0x000fe20000400000 */
[----:B0-----:R-:W2:Y:S01]  /*7ec20*/  LDL.LU R14, [R1+0x358c] ;  /* 0x00358c00010e7983 */ /* 0x001ea20000300800 */
[----:B------:R-:W-:Y:S02]  /*7ec30*/  @!P3 FMUL R7, R7, 16777216 ;  /* 0x4b8000000707b820 */ /* 0x000fe40000400000 */
[----:B------:R-:W-:Y:S01]  /*7ec40*/  @!P3 FMUL R18, R18, 16777216 ;  /* 0x4b8000001212b820 */ /* 0x000fe20000400000 */
[----:B------:R-:W-:Y:S04]  /*7ec50*/  @!P3 STL [R1+0x1e8], R13 ;  /* 0x0001e80d0100b387 */ /* 0x000fe80000100800 */
[----:B------:R0:W-:Y:S04]  /*7ec60*/  @!P3 STL [R1+0x1ec], R12 ;  /* 0x0001ec0c0100b387 */ /* 0x0001e80000100800 */
[----:B------:R1:W-:Y:S04]  /*7ec70*/  @!P3 STL [R1+0x1f0], R7 ;  /* 0x0001f0070100b387 */ /* 0x0003e80000100800 */
[----:B------:R4:W-:Y:S04]  /*7ec80*/  @!P3 STL [R1+0x1f4], R18 ;  /* 0x0001f4120100b387 */ /* 0x0009e80000100800 */
[----:B0-----:R-:W2:Y:S04]  /*7ec90*/  LDL R12, [R1+0x210] ;  /* 0x00021000010c7983 */ /* 0x001ea80000100800 */
[----:B-1----:R-:W2:Y:S01]  /*7eca0*/  LDL R7, [R1+0x214] ;  /* 0x0002140001077983 */ /* 0x002ea20000100800 */
[----:B----4-:R-:W-:-:S03]  /*7ecb0*/  IMAD.MOV.U32 R18, RZ, RZ, R19 ;  /* 0x000000ffff127224 */ /* 0x010fc600078e0013 */
[----:B------:R-:W4:Y:S01]  /*7ecc0*/  LDL R19, [R1+0x218] ;  /* 0x0002180001137983 */ /* 0x000f220000100800 */
[----:B---3--:R-:W-:Y:S02]  /*7ecd0*/  @!P3 FMUL R0, R0, 16777216 ;  /* 0x4b8000000000b820 */ /* 0x008fe40000400000 */
[----:B-----5:R-:W-:-:S03]  /*7ece0*/  @!P3 FMUL R2, R2, 16777216 ;  /* 0x4b8000000202b820 */ /* 0x020fc60000400000 */
[----:B------:R0:W-:Y:S01]  /*7ecf0*/  @!P3 STL [R1+0x1f8], R0 ;  /* 0x0001f8000100b387 */ /* 0x0001e20000100800 */
[----:B------:R-:W-:-:S03]  /*7ed00*/  @!P3 FMUL R17, R17, 16777216 ;  /* 0x4b8000001111b820 */ /* 0x000fc60000400000 */
[----:B------:R1:W-:Y:S04]  /*7ed10*/  @!P3 STL [R1+0x1fc], R2 ;  /* 0x0001fc020100b387 */ /* 0x0003e80000100800 */
[----:B0-----:R-:W3:Y:S01]  /*7ed20*/  LDL R0, [R1+0x6c] ;  /* 0x00006c0001007983 */ /* 0x001ee20000100800 */
[----:B------:R-:W-:Y:S02]  /*7ed30*/  @!P3 FMUL R9, R9, 16777216 ;  /* 0x4b8000000909b820 */ /* 0x000fe40000400000 */
[----:B------:R-:W-:Y:S01]  /*7ed40*/  @!P3 FMUL R20, R20, 16777216 ;  /* 0x4b8000001414b820 */ /* 0x000fe20000400000 */
[----:B------:R-:W-:Y:S04]  /*7ed50*/  @!P3 STL [R1+0x200], R17 ;  /* 0x000200110100b387 */ /* 0x000fe80000100800 */
[----:B------:R0:W-:Y:S04]  /*7ed60*/  @!P3 STL [R1+0x20c], R20 ;  /* 0x00020c140100b387 */ /* 0x0001e80000100800 */
[----:B------:R5:W-:Y:S04]  /*7ed70*/  @!P3 STL [R1+0x204], R9 ;  /* 0x000204090100b387 */ /* 0x000be80000100800 */
[----:B-1----:R-:W3:Y:S01]  /*7ed80*/  LDL R2, [R1+0x68] ;  /* 0x0000680001027983 */ /* 0x002ee20000100800 */
[----:B0-----:R-:W-:-:S03]  /*7ed90*/  MOV R20, R6 ;  /* 0x0000000600147202 */ /* 0x001fc60000000f00 */
[----:B------:R-:W3:Y:S04]  /*7eda0*/  LDL R6, [R1+0x5c] ;  /* 0x00005c0001067983 */ /* 0x000ee80000100800 */
[----:B------:R-:W3:Y:S04]  /*7edb0*/  LDL R17, [R1+0x64] ;  /* 0x0000640001117983 */ /* 0x000ee80000100800 */
[----:B-----5:R-:W5:Y:S01]  /*7edc0*/  LDL R9, [R1+0x60] ;  /* 0x0000600001097983 */ /* 0x020f620000100800 */
[----:B--2---:R-:W-:Y:S02]  /*7edd0*/  @!P3 FMUL R14, R14, 16777216 ;  /* 0x4b8000000e0eb820 */ /* 0x004fe40000400000 */
[----:B------:R-:W-:-:S02]  /*7ede0*/  @!P3 FMUL R12, R12, 16777216 ;  /* 0x4b8000000c0cb820 */ /* 0x000fc40000400000 */
[----:B------:R-:W-:-:S03]  /*7edf0*/  @!P3 FMUL R7, R7, 16777216 ;  /* 0x4b8000000707b820 */ /* 0x000fc60000400000 */
[----:B------:R-:W-:Y:S01]  /*7ee00*/  @!P3 STL [R1+0x210], R12 ;  /* 0x0002100c0100b387 */ /* 0x000fe20000100800 */
[----:B----4-:R-:W-:-:S03]  /*7ee10*/  @!P3 FMUL R19, R19, 16777216 ;  /* 0x4b8000001313b820 */ /* 0x010fc60000400000 */
[----:B------:R-:W-:Y:S04]  /*7ee20*/  @!P3 STL [R1+0x214], R7 ;  /* 0x000214070100b387 */ /* 0x000fe80000100800 */
[----:B------:R0:W-:Y:S04]  /*7ee30*/  @!P3 STL [R1+0x218], R19 ;  /* 0x000218130100b387 */ /* 0x0001e80000100800 */
[----:B0-----:R-:W2:Y:S04]  /*7ee40*/  LDL R19, [R1+0x58] ;  /* 0x0000580001137983 */ /* 0x001ea80000100800 */
[----:B------:R-:W-:Y:S04]  /*7ee50*/  STL [R1+0x34ec], R14 ;  /* 0x0034ec0e01007387 */ /* 0x000fe80000100800 */
[----:B------:R-:W-:Y:S01]  /*7ee60*/  STL [R1+0x3570], R3 ;  /* 0x0035700301007387 */ /* 0x000fe20000100800 */
[----:B---3--:R-:W-:-:S05]  /*7ee70*/  @!P4 FMUL R0, R0, 16777216 ;  /* 0x4b8000000000c820 */ /* 0x008fca0000400000 */
[----:B------:R-:W-:Y:S01]  /*7ee80*/  @!P4 STL [R1+0x6c], R0 ;  /* 0x00006c000100c387 */ /* 0x000fe20000100800 */
[----:B------:R-:W-:Y:S02]  /*7ee90*/  @!P4 FMUL R2, R2, 16777216 ;  /* 0x4b8000000202c820 */ /* 0x000fe40000400000 */
[----:B------:R-:W-:-:S03]  /*7eea0*/  @!P4 FMUL R6, R6, 16777216 ;  /* 0x4b8000000606c820 */ /* 0x000fc60000400000 */
[----:B------:R-:W-:Y:S01]  /*7eeb0*/  @!P4 STL [R1+0x68], R2 ;  /* 0x000068020100c387 */ /* 0x000fe20000100800 */
[----:B------:R-:W-:-:S03]  /*7eec0*/  @!P4 FMUL R17, R17, 16777216 ;  /* 0x4b8000001111c820 */ /* 0x000fc60000400000 */
[----:B------:R0:W-:Y:S01]  /*7eed0*/  @!P4 STL [R1+0x5c], R6 ;  /* 0x00005c060100c387 */ /* 0x0001e20000100800 */
[----:B-----5:R-:W-:-:S03]  /*7eee0*/  @!P4 FMUL R9, R9, 16777216 ;  /* 0x4b8000000909c820 */ /* 0x020fc60000400000 */
[----:B------:R-:W-:Y:S01]  /*7eef0*/  @!P4 STL [R1+0x64], R17 ;  /* 0x000064110100c387 */ /* 0x000fe20000100800 */
[----:B0-----:R-:W-:Y:S01]  /*7ef00*/  MOV R6, R5 ;  /* 0x0000000500067202 */ /* 0x001fe20000000f00 */
[----:B------:R-:W-:Y:S01]  /*7ef10*/  IMAD.MOV.U32 R5, RZ, RZ, R4 ;  /* 0x000000ffff057224 */ /* 0x000fe200078e0004 */
[----:B------:R-:W-:Y:S02]  /*7ef20*/  MOV R4, R21 ;  /* 0x0000001500047202 */ /* 0x000fe40000000f00 */
[----:B------:R-:W-:Y:S01]  /*7ef30*/  MOV R21, R23 ;  /* 0x0000001700157202 */ /* 0x000fe20000000f00 */
[----:B------:R-:W-:Y:S01]  /*7ef40*/  IMAD.MOV.U32 R23, RZ, RZ, R24 ;  /* 0x000000ffff177224 */ /* 0x000fe200078e0018 */
[----:B------:R-:W-:Y:S01]  /*7ef50*/  MOV R24, R26 ;  /* 0x0000001a00187202 */ /* 0x000fe20000000f00 */
[----:B------:R-:W-:Y:S01]  /*7ef60*/  @!P4 STL [R1+0x60], R9 ;  /* 0x000060090100c387 */ /* 0x000fe20000100800 */
[----:B------:R-:W-:-:S03]  /*7ef70*/  MOV R26, R15 ;  /* 0x0000000f001a7202 */ /* 0x000fc60000000f00 */
[----:B------:R-:W3:Y:S01]  /*7ef80*/  LDL R15, [R1+0x50] ;  /* 0x00005000010f7983 */ /* 0x000ee20000100800 */
[C---:B------:R-:W-:Y:S02]  /*7ef90*/  LOP3.LUT P0, RZ, R3.reuse, 0x400, RZ, 0xc0, !PT ;  /* 0x0000040003ff7812 */ /* 0x040fe4000780c0ff */
[C---:B------:R-:W-:Y:S02]  /*7efa0*/  LOP3.LUT P1, RZ, R3.reuse, 0x2, RZ, 0xc0, !PT ;  /* 0x0000000203ff7812 */ /* 0x040fe4000782c0ff */
[C---:B------:R-:W-:Y:S02]  /*7efb0*/  LOP3.LUT P2, RZ, R3.reuse, 0x10, RZ, 0xc0, !PT ;  /* 0x0000001003ff7812 */ /* 0x040fe4000784c0ff */
[----:B------:R-:W-:Y:S01]  /*7efc0*/  LOP3.LUT P3, RZ, R3, 0x8, RZ, 0xc0, !PT ;  /* 0x0000000803ff7812 */ /* 0x000fe2000786c0ff */
[----:B--2---:R-:W-:Y:S01]  /*7efd0*/  @!P4 FMUL R19, R19, 16777216 ;  /* 0x4b8000001313c820 */ /* 0x004fe20000400000 */
[----:B---3--:R0:W-:Y:S04]  /*7efe0*/  STL [R1+0x3588], R15 ;  /* 0x0035880f01007387 */ /* 0x0081e80000100800 */
[----:B------:R-:W2:Y:S04]  /*7eff0*/  LDL R3, [R1+0x4c] ;  /* 0x00004c0001037983 */ /* 0x000ea80000100800 */
[----:B------:R-:W3:Y:S01]  /*7f000*/  LDL R14, [R1+0x48] ;  /* 0x00004800010e7983 */ /* 0x000ee20000100800 */
[----:B0-----:R-:W-:-:S03]  /*7f010*/  IMAD.MOV.U32 R15, RZ, RZ, R18 ;  /* 0x000000ffff0f7224 */ /* 0x001fc600078e0012 */
[----:B------:R-:W4:Y:S01]  /*7f020*/  LDL R18, [R1+0x44] ;  /* 0x0000440001127983 */ /* 0x000f220000100800 */
[----:B------:R-:W-:-:S03]  /*7f030*/  @!P4 FMUL R15, R15, 16777216 ;  /* 0x4b8000000f0fc820 */ /* 0x000fc60000400000 */
[----:B------:R-:W5:Y:S04]  /*7f040*/  LDL R13, [R1+0x40] ;  /* 0x00004000010d7983 */ /* 0x000f680000100800 */
[----:B------:R-:W2:Y:S04]  /*7f050*/  LDL R12, [R1+0x3c] ;  /* 0x00003c00010c7983 */ /* 0x000ea80000100800 */
[----:B------:R-:W2:Y:S04]  /*7f060*/  LDL R7, [R1+0x38] ;  /* 0x0000380001077983 */ /* 0x000ea80000100800 */
[----:B------:R0:W-:Y:S04]  /*7f070*/  @!P4 STL [R1+0x58], R19 ;  /* 0x000058130100c387 */ /* 0x0001e80000100800 */
[----:B------:R-:W2:Y:S04]  /*7f080*/  LDL R0, [R1+0x34] ;  /* 0x0000340001007983 */ /* 0x000ea80000100800 */
[----:B------:R-:W2:Y:S04]  /*7f090*/  LDL R2, [R1+0x30] ;  /* 0x0000300001027983 */ /* 0x000ea80000100800 */
[----:B------:R-:W2:Y:S04]  /*7f0a0*/  LDL R17, [R1+0x2c] ;  /* 0x00002c0001117983 */ /* 0x000ea80000100800 */
[----:B------:R-:W2:Y:S04]  /*7f0b0*/  LDL R9, [R1+0x28] ;  /* 0x0000280001097983 */ /* 0x000ea80000100800 */
[----:B0-----:R-:W2:Y:S04]  /*7f0c0*/  LDL R19, [R1+0x24] ;  /* 0x0000240001137983 */ /* 0x001ea80000100800 */
[----:B------:R0:W-:Y:S04]  /*7f0d0*/  @!P4 STL [R1+0x54], R15 ;  /* 0x0000540f0100c387 */ /* 0x0001e80000100800 */
[----:B0-----:R-:W2:Y:S02]  /*7f0e0*/  LDL.LU R15, [R1+0x3588] ;  /* 0x00358800010f7983 */ /* 0x001ea40000300800 */
[----:B--2---:R-:W-:-:S05]  /*7f0f0*/  @!P4 FMUL R15, R15, 16777216 ;  /* 0x4b8000000f0fc820 */ /* 0x004fca0000400000 */
[----:B------:R0:W-:Y:S04]  /*7f100*/  @!P4 STL [R1+0x50], R15 ;  /* 0x0000500f0100c387 */ /* 0x0001e80000100800 */
[----:B0-----:R-:W2:Y:S01]  /*7f110*/  LDL.LU R15, [R1+0x3584] ;  /* 0x00358400010f7983 */ /* 0x001ea20000300800 */
[----:B----4-:R-:W-:Y:S02]  /*7f120*/  @!P4 FMUL R18, R18, 16777216 ;  /* 0x4b8000001212c820 */ /* 0x010fe40000400000 */
[----:B------:R-:W-:Y:S02]  /*7f130*/  @!P4 FMUL R3, R3, 16777216 ;  /* 0x4b8000000303c820 */ /* 0x000fe40000400000 */
[----:B---3--:R-:W-:Y:S01]  /*7f140*/  @!P4 FMUL R14, R14, 16777216 ;  /* 0x4b8000000e0ec820 */ /* 0x008fe20000400000 */
[----:B------:R0:W-:Y:S01]  /*7f150*/  @!P4 STL [R1+0x44], R18 ;  /* 0x000044120100c387 */ /* 0x0001e20000100800 */
[----:B-----5:R-:W-:-:S02]  /*7f160*/  @!P4 FMUL R13, R13, 16777216 ;  /* 0x4b8000000d0dc820 */ /* 0x020fc40000400000 */
[----:B------:R-:W-:Y:S01]  /*7f170*/  @!P4 FMUL R12, R12, 16777216 ;  /* 0x4b8000000c0cc820 */ /* 0x000fe20000400000 */
[----:B------:R-:W-:Y:S01]  /*7f180*/  @!P4 STL [R1+0x4c], R3 ;  /* 0x00004c030100c387 */ /* 0x000fe20000100800 */
[----:B------:R-:W-:Y:S02]  /*7f190*/  @!P4 FMUL R7, R7, 16777216 ;  /* 0x4b8000000707c820 */ /* 0x000fe40000400000 */
[----:B------:R-:W-:Y:S02]  /*7f1a0*/  @!P4 FMUL R0, R0, 16777216 ;  /* 0x4b8000000000c820 */ /* 0x000fe40000400000 */
[----:B------:R-:W-:Y:S01]  /*7f1b0*/  @!P4 FMUL R2, R2, 16777216 ;  /* 0x4b8000000202c820 */ /* 0x000fe20000400000 */
[----:B0-----:R-:W3:Y:S01]  /*7f1c0*/  LDL R18, [R1+0x20] ;  /* 0x0000200001127983 */ /* 0x001ee20000100800 */
[----:B------:R-:W-:-:S03]  /*7f1d0*/  @!P4 FMUL R17, R17, 16777216 ;  /* 0x4b8000001111c820 */ /* 0x000fc60000400000 */
[----:B------:R-:W-:Y:S01]  /*7f1e0*/  @!P4 STL [R1+0x48], R14 ;  /* 0x0000480e0100c387 */ /* 0x000fe20000100800 */
[----:B------:R-:W-:-:S03]  /*7f1f0*/  @!P4 FMUL R9, R9, 16777216 ;  /* 0x4b8000000909c820 */ /* 0x000fc60000400000 */
[----:B------:R-:W-:Y:S01]  /*7f200*/  @!P4 STL [R1+0x40], R13 ;  /* 0x0000400d0100c387 */ /* 0x000fe20000100800 */
[----:B------:R-:W-:-:S03]  /*7f210*/  @!P4 FMUL R19, R19, 16777216 ;  /* 0x4b8000001313c820 */ /* 0x000fc60000400000 */
[----:B------:R-:W-:Y:S04]  /*7f220*/  @!P4 STL [R1+0x3c], R12 ;  /* 0x00003c0c0100c387 */ /* 0x000fe80000100800 */
[----:B------:R-:W-:Y:S04]  /*7f230*/  @!P4 STL [R1+0x38], R7 ;  /* 0x000038070100c387 */ /* 0x000fe80000100800 */
[----:B------:R-:W-:Y:S04]  /*7f240*/  @!P4 STL [R1+0x34], R0 ;  /* 0x000034000100c387 */ /* 0x000fe80000100800 */
[----:B------:R-:W-:Y:S04]  /*7f250*/  @!P4 STL [R1+0x30], R2 ;  /* 0x000030020100c387 */ /* 0x000fe80000100800 */
[----:B------:R-:W-:Y:S04]  /*7f260*/  @!P4 STL [R1+0x2c], R17 ;  /* 0x00002c110100c387 */ /* 0x000fe80000100800 */
[----:B------:R-:W-:Y:S04]  /*7f270*/  @!P4 STL [R1+0x28], R9 ;  /* 0x000028090100c387 */ /* 0x000fe80000100800 */
[----:B------:R0:W-:Y:S02]  /*7f280*/  @!P4 STL [R1+0x24], R19 ;  /* 0x000024130100c387 */ /* 0x0001e40000100800 */
[----:B0-----:R-:W-:-:S02]  /*7f290*/  MOV R19, R23 ;  /* 0x0000001700137202 */ /* 0x001fc40000000f00 */
[----:B------:R-:W-:Y:S01]  /*7f2a0*/  MOV R23, R24 ;  /* 0x0000001800177202 */ /* 0x000fe20000000f00 */
[----:B------:R-:W-:Y:S01]  /*7f2b0*/  IMAD.MOV.U32 R24, RZ, RZ, R26 ;  /* 0x000000ffff187224 */ /* 0x000fe200078e001a */
[----:B------:R-:W-:Y:S02]  /*7f2c0*/  MOV R26, R27 ;  /* 0x0000001b001a7202 */ /* 0x000fe40000000f00 */
[----:B------:R-:W-:Y:S01]  /*7f2d0*/  MOV R27, R29 ;  /* 0x0000001d001b7202 */ /* 0x000fe20000000f00 */
[----:B------:R-:W-:Y:S01]  /*7f2e0*/  IMAD.MOV.U32 R29, RZ, RZ, R11 ;  /* 0x000000ffff1d7224 */ /* 0x000fe200078e000b */
[----:B------:R-:W-:Y:S01]  /*7f2f0*/  MOV R11, R10 ;  /* 0x0000000a000b7202 */ /* 0x000fe20000000f00 */
[----:B------:R0:W-:Y:S01]  /*7f300*/  STL [R1+0x3580], R25 ;  /* 0x0035801901007387 */ /* 0x0001e20000100800 */
[----:B------:R-:W-:Y:S01]  /*7f310*/  MOV R10, R22 ;  /* 0x00000016000a7202 */ /* 0x000fe20000000f00 */
[----:B------:R-:W-:Y:S02]  /*7f320*/  IMAD.MOV.U32 R22, RZ, RZ, R8 ;  /* 0x000000ffff167224 */ /* 0x000fe400078e0008 */
[----:B------:R-:W4:Y:S04]  /*7f330*/  LDL R9, [R1+0x14] ;  /* 0x0000140001097983 */ /* 0x000f280000100800 */
[----:B------:R-:W5:Y:S04]  /*7f340*/  LDL R3, [R1+0x174] ;  /* 0x0001740001037983 */ /* 0x000f680000100800 */
[----:B0-----:R-:W4:Y:S04]  /*7f350*/  LDL R25, [R1+0x1c] ;  /* 0x00001c0001197983 */ /* 0x001f280000100800 */
[----:B------:R-:W5:Y:S04]  /*7f360*/  LDL R14, [R1+0x178] ;  /* 0x00017800010e7983 */ /* 0x000f680000100800 */
[----:B------:R-:W5:Y:S01]  /*7f370*/  LDL R13, [R1+0x17c] ;  /* 0x00017c00010d7983 */ /* 0x000f620000100800 */
[----:B--2---:R-:W-:-:S03]  /*7f380*/  MOV R8, R15 ;  /* 0x0000000f00087202 */ /* 0x004fc60000000f00 */
[----:B------:R-:W2:Y:S01]  /*7f390*/  LDL R15, [R1+0x18] ;  /* 0x00001800010f7983 */ /* 0x000ea20000100800 */
[----:B---3--:R-:W-:-:S05]  /*7f3a0*/  @!P4 FMUL R18, R18, 16777216 ;  /* 0x4b8000001212c820 */ /* 0x008fca0000400000 */
[----:B------:R0:W-:Y:S04]  /*7f3b0*/  @!P4 STL [R1+0x20], R18 ;  /* 0x000020120100c387 */ /* 0x0001e80000100800 */
[----:B------:R-:W3:Y:S04]  /*7f3c0*/  LDL R12, [R1+0x180] ;  /* 0x00018000010c7983 */ /* 0x000ee80000100800 */
[----:B------:R-:W3:Y:S04]  /*7f3d0*/  LDL R7, [R1+0x184] ;  /* 0x0001840001077983 */ /* 0x000ee80000100800 */
[----:B------:R-:W3:Y:S04]  /*7f3e0*/  LDL R0, [R1+0x188] ;  /* 0x0001880001007983 */ /* 0x000ee80000100800 */
[----:B------:R-:W3:Y:S04]  /*7f3f0*/  LDL R2, [R1+0x18c] ;  /* 0x00018c0001027983 */ /* 0x000ee80000100800 */
[----:B------:R-:W3:Y:S04]  /*7f400*/  LDL R17, [R1+0x190] ;  /* 0x0001900001117983 */ /* 0x000ee80000100800 */
[----:B0-----:R-:W3:Y:S01]  /*7f410*/  LDL R18, [R1+0x194] ;  /* 0x0001940001127983 */ /* 0x001ee20000100800 */
[----:B----4-:R-:W-:-:S05]  /*7f420*/  @!P4 FMUL R25, R25, 16777216 ;  /* 0x4b8000001919c820 */ /* 0x010fca0000400000 */
[----:B------:R0:W-:Y:S04]  /*7f430*/  @!P4 STL [R1+0x1c], R25 ;  /* 0x00001c190100c387 */ /* 0x0001e80000100800 */
[----:B0-----:R-:W4:Y:S01]  /*7f440*/  LDL.LU R25, [R1+0x3580] ;  /* 0x0035800001197983 */ /* 0x001f220000300800 */
[----:B--2---:R-:W-:-:S05]  /*7f450*/  @!P4 FMUL R15, R15, 16777216 ;  /* 0x4b8000000f0fc820 */ /* 0x004fca0000400000 */
[----:B------:R0:W-:Y:S04]  /*7f460*/  @!P4 STL [R1+0x18], R15 ;  /* 0x0000180f0100c387 */ /* 0x0001e80000100800 */
[----:B0-----:R-:W2:Y:S01]  /*7f470*/  LDL.LU R15, [R1+0x357c] ;  /* 0x00357c00010f7983 */ /* 0x001ea20000300800 */
[----:B------:R-:W-:Y:S02]  /*7f480*/  @!P4 FMUL R9, R9, 16777216 ;  /* 0x4b8000000909c820 */ /* 0x000fe40000400000 */
[----:B-----5:R-:W-:Y:S02]  /*7f490*/  @!P4 FMUL R3, R3, 16777216 ;  /* 0x4b8000000303c820 */ /* 0x020fe40000400000 */
[----:B------:R-:W-:Y:S01]  /*7f4a0*/  @!P4 FMUL R14, R14, 16777216 ;  /* 0x4b8000000e0ec820 */ /* 0x000fe20000400000 */
[----:B------:R0:W-:Y:S01]  /*7f4b0*/  @!P4 STL [R1+0x14], R9 ;  /* 0x000014090100c387 */ /* 0x0001e20000100800 */
[----:B------:R-:W-:-:S02]  /*7f4c0*/  @!P4 FMUL R13, R13, 16777216 ;  /* 0x4b8000000d0dc820 */ /* 0x000fc40000400000 */
[----:B---3--:R-:W-:Y:S02]  /*7f4d0*/  @!P4 FMUL R12, R12, 16777216 ;  /* 0x4b8000000c0cc820 */ /* 0x008fe40000400000 */
[----:B------:R-:W-:Y:S01]  /*7f4e0*/  @!P4 FMUL R7, R7, 16777216 ;  /* 0x4b8000000707c820 */ /* 0x000fe20000400000 */
[----:B0-----:R-:W3:Y:S01]  /*7f4f0*/  LDL R9, [R1+0x150] ;  /* 0x0001500001097983 */ /* 0x001ee20000100800 */
[----:B------:R-:W-:-:S03]  /*7f500*/  @!P4 FMUL R0, R0, 16777216 ;  /* 0x4b8000000000c820 */ /* 0x000fc60000400000 */
[----:B------:R-:W-:Y:S01]  /*7f510*/  @!P4 STL [R1+0x174], R3 ;  /* 0x000174030100c387 */ /* 0x000fe20000100800 */
        /* <DEDUP_REMOVED lines=10> */
[----:B------:R0:W-:Y:S04]  /*7f5c0*/  @!P4 STL [R1+0x194], R18 ;  /* 0x000194120100c387 */ /* 0x0001e80000100800 */
[----:B0-----:R-:W5:Y:S01]  /*7f5d0*/  LDL R18, [R1+0x14c] ;  /* 0x00014c0001127983 */ /* 0x001f620000100800 */
[----:B--2---:R-:W-:-:S05]  /*7f5e0*/  @!P4 FMUL R15, R15, 16777216 ;  /* 0x4b8000000f0fc820 */ /* 0x004fca0000400000 */
[----:B------:R0:W-:Y:S04]  /*7f5f0*/  STL [R1+0x34f0], R15 ;  /* 0x0034f00f01007387 */ /* 0x0001e80000100800 */
[----:B0-----:R-:W2:Y:S01]  /*7f600*/  LDL R15, [R1+0x144] ;  /* 0x00014400010f7983 */ /* 0x001ea20000100800 */
[----:B---3--:R-:W-:-:S03]  /*7f610*/  @!P5 FMUL R9, R9, 16777216 ;  /* 0x4b8000000909d820 */ /* 0x008fc60000400000 */
[----:B--2---:R0:W-:Y:S04]  /*7f620*/  STL [R1+0x3578], R15 ;  /* 0x0035780f01007387 */ /* 0x0041e80000100800 */
[----:B0-----:R-:W2:Y:S01]  /*7f630*/  LDL R15, [R1+0x148] ;  /* 0x00014800010f7983 */ /* 0x001ea20000100800 */
[----:B-----5:R-:W-:-:S03]  /*7f640*/  @!P5 FMUL R18, R18, 16777216 ;  /* 0x4b8000001212d820 */ /* 0x020fc60000400000 */
[----:B------:R0:W-:Y:S04]  /*7f650*/  @!P5 STL [R1+0x150], R9 ;  /* 0x000150090100d387 */ /* 0x0001e80000100800 */
[----:B------:R-:W3:Y:S04]  /*7f660*/  LDL R3, [R1+0x140] ;  /* 0x0001400001037983 */ /* 0x000ee80000100800 */
[----:B------:R-:W5:Y:S01]  /*7f670*/  LDL R14, [R1+0x13c] ;  /* 0x00013c00010e7983 */ /* 0x000f620000100800 */
[----:B0-----:R-:W-:-:S03]  /*7f680*/  MOV R9, R19 ;  /* 0x0000001300097202 */ /* 0x001fc60000000f00 */
[----:B------:R-:W3:Y:S04]  /*7f690*/  LDL R13, [R1+0x138] ;  /* 0x00013800010d7983 */ /* 0x000ee80000100800 */
[----:B------:R-:W4:Y:S04]  /*7f6a0*/  LDL R12, [R1+0x134] ;  /* 0x00013400010c7983 */ /* 0x000f280000100800 */
[----:B------:R-:W4:Y:S04]  /*7f6b0*/  LDL R7, [R1+0x130] ;  /* 0x0001300001077983 */ /* 0x000f280000100800 */
[----:B------:R-:W4:Y:S04]  /*7f6c0*/  LDL R0, [R1+0x12c] ;  /* 0x00012c0001007983 */ /* 0x000f280000100800 */
[----:B------:R-:W4:Y:S04]  /*7f6d0*/  LDL R2, [R1+0x128] ;  /* 0x0001280001027983 */ /* 0x000f280000100800 */
[----:B------:R-:W4:Y:S04]  /*7f6e0*/  LDL R17, [R1+0x124] ;  /* 0x0001240001117983 */ /* 0x000f280000100800 */
[----:B------:R0:W-:Y:S04]  /*7f6f0*/  @!P5 STL [R1+0x14c], R18 ;  /* 0x00014c120100d387 */ /* 0x0001e80000100800 */
[----:B------:R-:W4:Y:S04]  /*7f700*/  LDL R19, [R1+0x11c] ;  /* 0x00011c0001137983 */ /* 0x000f280000100800 */
[----:B0-----:R-:W4:Y:S01]  /*7f710*/  LDL R18, [R1+0x120] ;  /* 0x0001200001127983 */ /* 0x001f220000100800 */
[----:B--2---:R-:W-:-:S05]  /*7f720*/  @!P5 FMUL R15, R15, 16777216 ;  /* 0x4b8000000f0fd820 */ /* 0x004fca0000400000 */
[----:B------:R0:W-:Y:S04]  /*7f730*/  @!P5 STL [R1+0x148], R15 ;  /* 0x0001480f0100d387 */ /* 0x0001e80000100800 */
[----:B0-----:R-:W2:Y:S01]  /*7f740*/  LDL.LU R15, [R1+0x3578] ;  /* 0x00357800010f7983 */ /* 0x001ea20000300800 */
[----:B---3--:R-:W-:Y:S02]  /*7f750*/  @!P5 FMUL R3, R3, 16777216 ;  /* 0x4b8000000303d820 */ /* 0x008fe40000400000 */
[----:B-----5:R-:W-:Y:S02]  /*7f760*/  @!P5 FMUL R14, R14, 16777216 ;  /* 0x4b8000000e0ed820 */ /* 0x020fe40000400000 */
[----:B------:R-:W-:Y:S02]  /*7f770*/  @!P5 FMUL R13, R13, 16777216 ;  /* 0x4b8000000d0dd820 */ /* 0x000fe40000400000 */
[----:B----4-:R-:W-:-:S02]  /*7f780*/  @!P5 FMUL R12, R12, 16777216 ;  /* 0x4b8000000c0cd820 */ /* 0x010fc40000400000 */
[----:B------:R-:W-:Y:S02]  /*7f790*/  @!P5 FMUL R7, R7, 16777216 ;  /* 0x4b8000000707d820 */ /* 0x000fe40000400000 */
[----:B------:R-:W-:Y:S02]  /*7f7a0*/  @!P5 FMUL R0, R0, 16777216 ;  /* 0x4b8000000000d820 */ /* 0x000fe40000400000 */
[----:B------:R-:W-:Y:S02]  /*7f7b0*/  @!P5 FMUL R2, R2, 16777216 ;  /* 0x4b8000000202d820 */ /* 0x000fe40000400000 */
[----:B------:R-:W-:Y:S02]  /*7f7c0*/  @!P5 FMUL R17, R17, 16777216 ;  /* 0x4b8000001111d820 */ /* 0x000fe40000400000 */
[----:B--2---:R-:W-:-:S05]  /*7f7d0*/  @!P5 FMUL R15, R15, 16777216 ;  /* 0x4b8000000f0fd820 */ /* 0x004fca0000400000 */
[----:B------:R-:W-:Y:S04]  /*7f7e0*/  @!P5 STL [R1+0x144], R15 ;  /* 0x0001440f0100d387 */ /* 0x000fe80000100800 */
[----:B------:R-:W-:Y:S04]  /*7f7f0*/  @!P5 STL [R1+0x140], R3 ;  /* 0x000140030100d387 */ /* 0x000fe80000100800 */
[----:B------:R-:W-:Y:S04]  /*7f800*/  @!P5 STL [R1+0x13c], R14 ;  /* 0x00013c0e0100d387 */ /* 0x000fe80000100800 */
[----:B------:R-:W-:Y:S04]  /*7f810*/  @!P5 STL [R1+0x138], R13 ;  /* 0x0001380d0100d387 */ /* 0x000fe80000100800 */
[----:B------:R-:W-:Y:S04]  /*7f820*/  @!P5 STL [R1+0x134], R12 ;  /* 0x0001340c0100d387 */ /* 0x000fe80000100800 */
[----:B------:R-:W-:Y:S04]  /*7f830*/  @!P5 STL [R1+0x130], R7 ;  /* 0x000130070100d387 */ /* 0x000fe80000100800 */
[----:B------:R0:W-:Y:S04]  /*7f840*/  @!P5 STL [R1+0x12c], R0 ;  /* 0x00012c000100d387 */ /* 0x0001e80000100800 */
[----:B------:R1:W-:Y:S04]  /*7f850*/  @!P5 STL [R1+0x128], R2 ;  /* 0x000128020100d387 */ /* 0x0003e80000100800 */
[----:B0-----:R-:W2:Y:S04]  /*7f860*/  LDL R0, [R1+0x118] ;  /* 0x0001180001007983 */ /* 0x001ea80000100800 */
[----:B------:R-:W-:Y:S04]  /*7f870*/  @!P5 STL [R1+0x124], R17 ;  /* 0x000124110100d387 */ /* 0x000fe80000100800 */
[----:B------:R-:W3:Y:S01]  /*7f880*/  LDL R3, [R1+0x110] ;  /* 0x0001100001037983 */ /* 0x000ee20000100800 */
[----:B------:R-:W-:-:S02]  /*7f890*/  @!P5 FMUL R18, R18, 16777216 ;  /* 0x4b8000001212d820 */ /* 0x000fc40000400000 */
[----:B------:R-:W-:Y:S02]  /*7f8a0*/  @!P5 FMUL R19, R19, 16777216 ;  /* 0x4b8000001313d820 */ /* 0x000fe40000400000 */
[----:B-1----:R-:W-:Y:S01]  /*7f8b0*/  IMAD.MOV.U32 R2, RZ, RZ, R9 ;  /* 0x000000ffff027224 */ /* 0x002fe200078e0009 */
[----:B------:R-:W-:-:S03]  /*7f8c0*/  MOV R9, R6 ;  /* 0x0000000600097202 */ /* 0x000fc60000000f00 */
[----:B------:R-:W-:Y:S02]  /*7f8d0*/  IMAD.MOV.U32 R15, RZ, RZ, R2 ;  /* 0x000000ffff0f7224 */ /* 0x000fe400078e0002 */
[----:B--2---:R-:W-:Y:S01]  /*7f8e0*/  @!P5 FMUL R0, R0, 16777216 ;  /* 0x4b8000000000d820 */ /* 0x004fe20000400000 */
[----:B---3--:R0:W-:Y:S04]  /*7f8f0*/  STL [R1+0x3574], R3 ;  /* 0x0035740301007387 */ /* 0x0081e80000100800 */
[----:B------:R1:W-:Y:S01]  /*7f900*/  @!P5 STL [R1+0x120], R18 ;  /* 0x000120120100d387 */ /* 0x0003e20000100800 */
[----:B0-----:R-:W-:Y:S02]  /*7f910*/  MOV R3, R20 ;  /* 0x0000001400037202 */ /* 0x001fe40000000f00 */
[----:B------:R-:W-:Y:S01]  /*7f920*/  MOV R20, R21 ;  /* 0x0000001500147202 */ /* 0x000fe20000000f00 */
[----:B------:R-:W-:Y:S01]  /*7f930*/  IMAD.MOV.U32 R21, RZ, RZ, R23 ;  /* 0x000000ffff157224 */ /* 0x000fe200078e0017 */
[----:B------:R0:W-:Y:S01]  /*7f940*/  @!P5 STL [R1+0x11c], R19 ;  /* 0x00011c130100d387 */ /* 0x0001e20000100800 */
[----:B------:R-:W-:Y:S01]  /*7f950*/  MOV R23, R24 ;  /* 0x0000001800177202 */ /* 0x000fe20000000f00 */
[----:B------:R-:W-:Y:S01]  /*7f960*/  @!P5 FMUL R3, R3, 16777216 ;  /* 0x4b8000000303d820 */ /* 0x000fe20000400000 */
[----:B------:R-:W-:Y:S01]  /*7f970*/  MOV R24, R16 ;  /* 0x0000001000187202 */ /* 0x000fe20000000f00 */
[----:B-1----:R-:W-:Y:S01]  /*7f980*/  IMAD.MOV.U32 R18, RZ, RZ, R5 ;  /* 0x000000ffff127224 */ /* 0x002fe200078e0005 */
[----:B------:R-:W2:Y:S04]  /*7f990*/  LDL R13, [R1+0x10c] ;  /* 0x00010c00010d7983 */ /* 0x000ea80000100800 */
[----:B------:R-:W3:Y:S01]  /*7f9a0*/  LDL R12, [R1+0x108] ;  /* 0x00010800010c7983 */ /* 0x000ee20000100800 */
[----:B0-----:R-:W-:-:S03]  /*7f9b0*/  MOV R19, R4 ;  /* 0x0000000400137202 */ /* 0x001fc60000000f00 */
[----:B------:R-:W4:Y:S04]  /*7f9c0*/  LDL R7, [R1+0x104] ;  /* 0x0001040001077983 */ /* 0x000f280000100800 */
[----:B------:R-:W5:Y:S04]  /*7f9d0*/  LDL R17, [R1+0x100] ;  /* 0x0001000001117983 */ /* 0x000f680000100800 */
[----:B------:R-:W5:Y:S04]  /*7f9e0*/  LDL R6, [R1+0xec] ;  /* 0x0000ec0001067983 */ /* 0x000f680000100800 */
[----:B------:R-:W5:Y:S04]  /*7f9f0*/  LDL R5, [R1+0xe8] ;  /* 0x0000e80001057983 */ /* 0x000f680000100800 */
[----:B------:R-:W5:Y:S04]  /*7fa00*/  LDL R4, [R1+0xe4] ;  /* 0x0000e40001047983 */ /* 0x000f680000100800 */
[----:B------:R-:W5:Y:S04]  /*7fa10*/  LDL R16, [R1+0xd4] ;  /* 0x0000d40001107983 */ /* 0x000f680000100800 */
[----:B------:R0:W-:Y:S04]  /*7fa20*/  @!P5 STL [R1+0x118], R0 ;  /* 0x000118000100d387 */ /* 0x0001e80000100800 */
[----:B------:R-:W5:Y:S04]  /*7fa30*/  LDL R14, [R1+0xa8] ;  /* 0x0000a800010e7983 */ /* 0x000f680000100800 */
[----:B------:R-:W5:Y:S04]  /*7fa40*/  LDL R2, [R1+0xa0] ;  /* 0x0000a00001027983 */ /* 0x000f680000100800 */
[----:B0-----:R-:W5:Y:S04]  /*7fa50*/  LDL R0, [R1+0xa4] ;  /* 0x0000a40001007983 */ /* 0x001f680000100800 */
[----:B------:R0:W-:Y:S04]  /*7fa60*/  @!P5 STL [R1+0x114], R3 ;  /* 0x000114030100d387 */ /* 0x0001e80000100800 */
[----:B0-----:R-:W5:Y:S01]  /*7fa70*/  LDL.LU R3, [R1+0x3574] ;  /* 0x0035740001037983 */ /* 0x001f620000300800 */
[----:B------:R-:W-:-:S02]  /*7fa80*/  @!P5 FMUL R9, R9, 16777216 ;  /* 0x4b8000000909d820 */ /* 0x000fc40000400000 */
[----:B------:R-:W-:Y:S02]  /*7fa90*/  @!P5 FMUL R18, R18, 16777216 ;  /* 0x4b8000001212d820 */ /* 0x000fe40000400000 */
[----:B------:R-:W-:Y:S02]  /*7faa0*/  @!P5 FMUL R19, R19, 16777216 ;  /* 0x4b8000001313d820 */ /* 0x000fe40000400000 */
[----:B------:R-:W-:Y:S02]  /*7fab0*/  @!P5 FMUL R20, R20, 16777216 ;  /* 0x4b8000001414d820 */ /* 0x000fe40000400000 */
[----:B------:R-:W-:Y:S02]  /*7fac0*/  @!P5 FMUL R21, R21, 16777216 ;  /* 0x4b8000001515d820 */ /* 0x000fe40000400000 */
[----:B------:R-:W-:Y:S02]  /*7fad0*/  @!P5 FMUL R23, R23, 16777216 ;  /* 0x4b8000001717d820 */ /* 0x000fe40000400000 */
        /* <DEDUP_REMOVED lines=10> */
[----:B--2---:R-:W-:Y:S02]  /*7fb80*/  @!P5 FMUL R13, R13, 16777216 ;  /* 0x4b8000000d0dd820 */ /* 0x004fe40000400000 */
[----:B---3--:R-:W-:Y:S02]  /*7fb90*/  @!P5 FMUL R12, R12, 16777216 ;  /* 0x4b8000000c0cd820 */ /* 0x008fe40000400000 */
[----:B----4-:R-:W-:-:S02]  /*7fba0*/  @!P5 FMUL R7, R7, 16777216 ;  /* 0x4b8000000707d820 */ /* 0x010fc40000400000 */
[----:B-----5:R-:W-:Y:S02]  /*7fbb0*/  @!P5 FMUL R17, R17, 16777216 ;  /* 0x4b8000001111d820 */ /* 0x020fe40000400000 */
[----:B------:R-:W-:Y:S02]  /*7fbc0*/  @!P5 FMUL R6, R6, 16777216 ;  /* 0x4b8000000606d820 */ /* 0x000fe40000400000 */
[----:B------:R-:W-:Y:S02]  /*7fbd0*/  @!P5 FMUL R5, R5, 16777216 ;  /* 0x4b8000000505d820 */ /* 0x000fe40000400000 */
[----:B------:R-:W-:Y:S02]  /*7fbe0*/  @!P5 FMUL R4, R4, 16777216 ;  /* 0x4b8000000404d820 */ /* 0x000fe40000400000 */
[----:B------:R-:W-:Y:S02]  /*7fbf0*/  @!P5 FMUL R16, R16, 16777216 ;  /* 0x4b8000001010d820 */ /* 0x000fe40000400000 */
[----:B------:R-:W-:-:S05]  /*7fc00*/  @!P5 FMUL R3, R3, 16777216 ;  /* 0x4b8000000303d820 */ /* 0x000fca0000400000 */
[----:B------:R0:W-:Y:S04]  /*7fc10*/  @!P5 STL [R1+0x110], R3 ;  /* 0x000110030100d387 */ /* 0x0001e80000100800 */
[----:B0-----:R-:W2:Y:S04]  /*7fc20*/  LDL.LU R3, [R1+0x3570] ;  /* 0x0035700001037983 */ /* 0x001ea80000300800 */
[----:B------:R0:W-:Y:S04]  /*7fc30*/  @!P5 STL [R1+0x10c], R13 ;  /* 0x00010c0d0100d387 */ /* 0x0001e80000100800 */
[----:B0-----:R-:W3:Y:S04]  /*7fc40*/  LDL.LU R13, [R1+0x356c] ;  /* 0x00356c00010d7983 */ /* 0x001ee80000300800 */
[----:B------:R0:W-:Y:S04]  /*7fc50*/  @!P5 STL [R1+0x108], R12 ;  /* 0x0001080c0100d387 */ /* 0x0001e80000100800 */
[----:B0-----:R-:W4:Y:S04]  /*7fc60*/  LDL.LU R12, [R1+0x3568] ;  /* 0x00356800010c7983 */ /* 0x001f280000300800 */
[----:B------:R0:W-:Y:S04]  /*7fc70*/  @!P5 STL [R1+0x104], R7 ;  /* 0x000104070100d387 */ /* 0x0001e80000100800 */
[----:B0-----:R-:W5:Y:S04]  /*7fc80*/  LDL.LU R7, [R1+0x3564] ;  /* 0x0035640001077983 */ /* 0x001f680000300800 */
[----:B------:R0:W-:Y:S04]  /*7fc90*/  @!P5 STL [R1+0x100], R17 ;  /* 0x000100110100d387 */ /* 0x0001e80000100800 */
[----:B0-----:R-:W2:Y:S04]  /*7fca0*/  LDL.LU R17, [R1+0x3560] ;  /* 0x0035600001117983 */ /* 0x001ea80000300800 */
        /* <DEDUP_REMOVED lines=39> */
[----:B0-----:R-:W5:Y:S01]  /*7ff20*/  LDL.LU R28, [R1+0x3510] ;  /* 0x00351000011c7983 */ /* 0x001f620000300800 */
[----:B------:R-:W-:-:S02]  /*7ff30*/  @!P6 FMUL R15, R15, 16777216 ;  /* 0x4b8000000f0fe820 */ /* 0x000fc40000400000 */
[----:B------:R-:W-:Y:S02]  /*7ff40*/  @!P6 FMUL R14, R14, 16777216 ;  /* 0x4b8000000e0ee820 */ /* 0x000fe40000400000 */
[----:B------:R-:W-:Y:S01]  /*7ff50*/  @!P6 FMUL R0, R0, 16777216 ;  /* 0x4b8000000000e820 */ /* 0x000fe20000400000 */
[----:B------:R-:W-:Y:S01]  /*7ff60*/  @!P6 STL [R1+0xac], R15 ;  /* 0x0000ac0f0100e387 */ /* 0x000fe20000100800 */
[----:B------:R-:W-:-:S03]  /*7ff70*/  @!P6 FMUL R2, R2, 16777216 ;  /* 0x4b8000000202e820 */ /* 0x000fc60000400000 */
[----:B------:R-:W-:Y:S01]  /*7ff80*/  @!P6 STL [R1+0xa8], R14 ;  /* 0x0000a80e0100e387 */ /* 0x000fe20000100800 */
[----:B--2---:R-:W-:Y:S02]  /*7ff90*/  @!P6 FMUL R11, R11, 16777216 ;  /* 0x4b8000000b0be820 */ /* 0x004fe40000400000 */
[----:B---3--:R-:W-:Y:S02]  /*7ffa0*/  @!P6 FMUL R10, R10, 16777216 ;  /* 0x4b8000000a0ae820 */ /* 0x008fe40000400000 */
[----:B----4-:R-:W-:Y:S02]  /*7ffb0*/  @!P6 FMUL R22, R22, 16777216 ;  /* 0x4b8000001616e820 */ /* 0x010fe40000400000 */
[----:B-----5:R-:W-:Y:S02]  /*7ffc0*/  @!P6 FMUL R8, R8, 16777216 ;  /* 0x4b8000000808e820 */ /* 0x020fe40000400000 */
[----:B------:R-:W-:-:S05]  /*7ffd0*/  @!P6 FMUL R28, R28, 16777216 ;  /* 0x4b8000001c1ce820 */ /* 0x000fca0000400000 */
[----:B------:R0:W-:Y:S04]  /*7ffe0*/  STL [R1+0x9c], R28 ;  /* 0x00009c1c01007387 */ /* 0x0001e80000100800 */
[----:B------:R-:W-:Y:S04]  /*7fff0*/  @!P6 STL [R1+0xa4], R0 ;  /* 0x0000a4000100e387 */ /* 0x000fe80000100800 */
[----:B0-----:R-:W2:Y:S04]  /*80000*/  LDL.LU R28, [R1+0x350c] ;  /* 0x00350c00011c7983 */ /* 0x001ea80000300800 */
[----:B------:R-:W-:Y:S04]  /*80010*/  @!P6 STL [R1+0xa0], R2 ;  /* 0x0000a0020100e387 */ /* 0x000fe80000100800 */
[----:B------:R0:W-:Y:S04]  /*80020*/  STL [R1+0x98], R8 ;  /* 0x0000980801007387 */ /* 0x0001e80000100800 */
[----:B0-----:R-:W3:Y:S04]  /*80030*/  LDL.LU R8, [R1+0x3508] ;  /* 0x0035080001087983 */ /* 0x001ee80000300800 */
[----:B------:R0:W-:Y:S04]  /*80040*/  STL [R1+0x94], R22 ;  /* 0x0000941601007387 */ /* 0x0001e80000100800 */
[----:B0-----:R-:W4:Y:S04]  /*80050*/  LDL.LU R22, [R1+0x3504] ;  /* 0x0035040001167983 */ /* 0x001f280000300800 */
[----:B------:R0:W-:Y:S04]  /*80060*/  STL [R1+0x90], R10 ;  /* 0x0000900a01007387 */ /* 0x0001e80000100800 */
[----:B0-----:R-:W5:Y:S04]  /*80070*/  LDL.LU R10, [R1+0x3500] ;  /* 0x00350000010a7983 */ /* 0x001f680000300800 */
[----:B------:R0:W-:Y:S04]  /*80080*/  STL [R1+0x8c], R11 ;  /* 0x00008c0b01007387 */ /* 0x0001e80000100800 */
[----:B0-----:R-:W2:Y:S01]  /*80090*/  LDL.LU R11, [R1+0x34fc] ;  /* 0x0034fc00010b7983 */ /* 0x001ea20000300800 */
[----:B------:R-:W-:-:S02]  /*800a0*/  @!P6 FMUL R29, R29, 16777216 ;  /* 0x4b8000001d1de820 */ /* 0x000fc40000400000 */
[----:B------:R-:W-:Y:S02]  /*800b0*/  @!P6 FMUL R27, R27, 16777216 ;  /* 0x4b8000001b1be820 */ /* 0x000fe40000400000 */
[----:B------:R-:W-:Y:S02]  /*800c0*/  @!P6 FMUL R26, R26, 16777216 ;  /* 0x4b8000001a1ae820 */ /* 0x000fe40000400000 */
[----:B------:R-:W-:Y:S01]  /*800d0*/  @!P6 FMUL R25, R25, 16777216 ;  /* 0x4b8000001919e820 */ /* 0x000fe20000400000 */
[----:B------:R-:W-:Y:S01]  /*800e0*/  STL [R1+0x88], R29 ;  /* 0x0000881d01007387 */ /* 0x000fe20000100800 */
[----:B------:R-:W-:Y:S02]  /*800f0*/  @!P6 FMUL R24, R24, 16777216 ;  /* 0x4b8000001818e820 */ /* 0x000fe40000400000 */
[----:B------:R-:W-:Y:S01]  /*80100*/  @!P6 FMUL R4, R4, 16777216 ;  /* 0x4b8000000404e820 */ /* 0x000fe20000400000 */
[----:B------:R-:W-:Y:S01]  /*80110*/  STL [R1+0x84], R27 ;  /* 0x0000841b01007387 */ /* 0x000fe20000100800 */
[----:B------:R-:W-:-:S02]  /*80120*/  @!P6 FMUL R23, R23, 16777216 ;  /* 0x4b8000001717e820 */ /* 0x000fc40000400000 */
[----:B------:R-:W-:Y:S01]  /*80130*/  @!P6 FMUL R21, R21, 16777216 ;  /* 0x4b8000001515e820 */ /* 0x000fe20000400000 */
[----:B------:R-:W-:Y:S01]  /*80140*/  STL [R1+0x80], R26 ;  /* 0x0000801a01007387 */ /* 0x000fe20000100800 */
[----:B------:R-:W-:Y:S02]  /*80150*/  @!P6 FMUL R5, R5, 16777216 ;  /* 0x4b8000000505e820 */ /* 0x000fe40000400000 */
[----:B------:R-:W-:Y:S01]  /*80160*/  @!P6 FMUL R6, R6, 16777216 ;  /* 0x4b8000000606e820 */ /* 0x000fe20000400000 */
[----:B------:R-:W-:Y:S01]  /*80170*/  STL [R1+0x7c], R25 ;  /* 0x00007c1901007387 */ /* 0x000fe20000100800 */
[----:B------:R-:W-:-:S03]  /*80180*/  @!P6 FMUL R20, R20, 16777216 ;  /* 0x4b8000001414e820 */ /* 0x000fc60000400000 */
        /* <DEDUP_REMOVED lines=8> */
[----:B------:R-:W-:Y:S04]  /*80210*/  STL [R1+0x34ac], R5 ;  /* 0x0034ac0501007387 */ /* 0x000fe80000100800 */
[----:B------:R-:W-:Y:S04]  /*80220*/  STL [R1+0x34b0], R6 ;  /* 0x0034b00601007387 */ /* 0x000fe80000100800 */
[----:B------:R-:W-:Y:S04]  /*80230*/  STL [R1+0x154], R20 ;  /* 0x0001541401007387 */ /* 0x000fe80000100800 */
[----:B------:R-:W-:Y:S04]  /*80240*/  STL [R1+0x158], R19 ;  /* 0x0001581301007387 */ /* 0x000fe80000100800 */
[----:B------:R-:W-:Y:S04]  /*80250*/  STL [R1+0x34e4], R17 ;  /* 0x0034e41101007387 */ /* 0x000fe80000100800 */
[----:B------:R-:W-:Y:S04]  /*80260*/  STL [R1+0x15c], R18 ;  /* 0x00015c1201007387 */ /* 0x000fe80000100800 */
[----:B------:R0:W-:Y:S04]  /*80270*/  STL [R1+0x160], R9 ;  /* 0x0001600901007387 */ /* 0x0001e80000100800 */
[----:B0-----:R-:W3:Y:S01]  /*80280*/  LDL.LU R9, [R1+0x950] ;  /* 0x0009500001097983 */ /* 0x001ee20000300800 */
[----:B-----5:R-:W-:-:S02]  /*80290*/  FSEL R0, R10, -INF , P2 ;  /* 0xff8000000a007808 */ /* 0x020fc40001000000 */
[----:B--2---:R-:W-:-:S05]  /*802a0*/  FSEL R2, R11, -INF , P3 ;  /* 0xff8000000b027808 */ /* 0x004fca0001800000 */
[----:B------:R-:W-:Y:S04]  /*802b0*/  STL [R1+0x428], R2 ;  /* 0x0004280201007387 */ /* 0x000fe80000100800 */
[----:B------:R-:W-:Y:S04]  /*802c0*/  STL [R1+0x42c], R0 ;  /* 0x00042c0001007387 */ /* 0x000fe80000100800 */
[----:B------:R-:W2:Y:S04]  /*802d0*/  LDL.LU R10, [R1+0x9a0] ;  /* 0x0009a000010a7983 */ /* 0x000ea80000300800 */
[----:B------:R-:W5:Y:S04]  /*802e0*/  LDL.LU R11, [R1+0x990] ;  /* 0x00099000010b7983 */ /* 0x000f680000300800 */
[----:B------:R-:W5:Y:S04]  /*802f0*/  LDL.LU R18, [R1+0x980] ;  /* 0x0009800001127983 */ /* 0x000f680000300800 */
[----:B------:R-:W5:Y:S04]  /*80300*/  LDL.LU R19, [R1+0x970] ;  /* 0x0009700001137983 */ /* 0x000f680000300800 */
[----:B------:R-:W5:Y:S04]  /*80310*/  LDL.LU R20, [R1+0x960] ;  /* 0x0009600001147983 */ /* 0x000f680000300800 */
[----:B------:R-:W-:Y:S04]  /*80320*/  STL [R1+0x34a4], R28 ;  /* 0x0034a41c01007387 */ /* 0x000fe80000100800 */
[----:B------:R-:W5:Y:S04]  /*80330*/  LDL.LU R27, [R1+0x934] ;  /* 0x00093400011b7983 */ /* 0x000f680000300800 */
[----:B------:R-:W5:Y:S01]  /*80340*/  LDL.LU R29, [R1+0x944] ;  /* 0x00094400011d7983 */ /* 0x000f620000300800 */
[----:B---3--:R-:W-:-:S04]  /*80350*/  @P1 FMUL R9, R9, 0.25 ;  /* 0x3e80000009091820 */ /* 0x008fc80000400000 */
[----:B------:R-:W-:-:S04]  /*80360*/  @!P0 FMUL R9, R9, 16777216 ;  /* 0x4b80000009098820 */ /* 0x000fc80000400000 */
[----:B----4-:R-:W-:Y:S02]  /*80370*/  FMUL R9, R22, R9 ;  /* 0x0000000916097220 */ /* 0x010fe40000400000 */
[----:B--2---:R-:W-:Y:S02]  /*80380*/  @P1 FMUL R10, R10, 0.25 ;  /* 0x3e8000000a0a1820 */ /* 0x004fe40000400000 */
[----:B-----5:R-:W-:Y:S02]  /*80390*/  @P1 FMUL R11, R11, 0.25 ;  /* 0x3e8000000b0b1820 */ /* 0x020fe40000400000 */
[----:B------:R-:W-:Y:S02]  /*803a0*/  @P1 FMUL R18, R18, 0.25 ;  /* 0x3e80000012121820 */ /* 0x000fe40000400000 */
[----:B------:R-:W-:Y:S02]  /*803b0*/  @P1 FMUL R19, R19, 0.25 ;  /* 0x3e80000013131820 */ /* 0x000fe40000400000 */
[----:B------:R-:W-:-:S02]  /*803c0*/  @P1 FMUL R20, R20, 0.25 ;  /* 0x3e80000014141820 */ /* 0x000fc40000400000 */
[----:B------:R-:W-:Y:S02]  /*803d0*/  @!P0 FMUL R10, R10, 16777216 ;  /* 0x4b8000000a0a8820 */ /* 0x000fe40000400000 */
[----:B------:R-:W-:Y:S02]  /*803e0*/  @!P0 FMUL R11, R11, 16777216 ;  /* 0x4b8000000b0b8820 */ /* 0x000fe40000400000 */
[----:B------:R-:W-:Y:S02]  /*803f0*/  @!P0 FMUL R18, R18, 16777216 ;  /* 0x4b80000012128820 */ /* 0x000fe40000400000 */
[----:B------:R-:W-:Y:S02]  /*80400*/  @!P0 FMUL R19, R19, 16777216 ;  /* 0x4b80000013138820 */ /* 0x000fe40000400000 */
[----:B------:R-:W-:Y:S02]  /*80410*/  @!P0 FMUL R20, R20, 16777216 ;  /* 0x4b80000014148820 */ /* 0x000fe40000400000 */
[----:B------:R-:W-:-:S02]  /*80420*/  FMUL R21, R22, R10 ;  /* 0x0000000a16157220 */ /* 0x000fc40000400000 */
[C---:B------:R-:W-:Y:S02]  /*80430*/  FMUL R11, R22.reuse, R11 ;  /* 0x0000000b160b7220 */ /* 0x040fe40000400000 */
[C---:B------:R-:W-:Y:S02]  /*80440*/  FMUL R18, R22.reuse, R18 ;  /* 0x0000001216127220 */ /* 0x040fe40000400000 */
[C---:B------:R-:W-:Y:S02]  /*80450*/  FMUL R20, R22.reuse, R20 ;  /* 0x0000001416147220 */ /* 0x040fe40000400000 */
[----:B------:R-:W-:Y:S01]  /*80460*/  FMUL R10, R22, R19 ;  /* 0x00000013160a7220 */ /* 0x000fe20000400000 */
[----:B------:R-:W-:Y:S02]  /*80470*/  F2FP.BF16.PACK_AB R11, R21, R11 ;  /* 0x0000000b150b723e */ /* 0x000fe400000010ff */
[----:B------:R-:W-:Y:S01]  /*80480*/  F2FP.BF16.PACK_AB R9, R20, R9 ;  /* 0x000000091409723e */ /* 0x000fe200000010ff */
[----:B------:R-:W2:Y:S01]  /*80490*/  LDL.LU R21, [R1+0x954] ;  /* 0x0009540001157983 */ /* 0x000ea20000300800 */
[----:B------:R-:W-:-:S03]  /*804a0*/  F2FP.BF16.PACK_AB R10, R18, R10 ;  /* 0x0000000a120a723e */ /* 0x000fc600000010ff */
[----:B------:R-:W3:Y:S04]  /*804b0*/  LDL.LU R22, [R1+0x964] ;  /* 0x0009640001167983 */ /* 0x000ee80000300800 */
[----:B------:R-:W4:Y:S04]  /*804c0*/  LDL.LU R23, [R1+0x974] ;  /* 0x0009740001177983 */ /* 0x000f280000300800 */
[----:B------:R-:W5:Y:S04]  /*804d0*/  LDL.LU R24, [R1+0x984] ;  /* 0x0009840001187983 */ /* 0x000f680000300800 */
[----:B------:R-:W2:Y:S04]  /*804e0*/  LDL.LU R25, [R1+0x994] ;  /* 0x0009940001197983 */ /* 0x000ea80000300800 */
[----:B------:R0:W-:Y:S04]  /*804f0*/  STS.128 [R28], R8 ;  /* 0x000000081c007388 */ /* 0x0001e80000000c00 */
        /* <DEDUP_REMOVED lines=17> */
[----:B--2---:R-:W-:-:S02]  /*80610*/  @P1 FMUL R8, R8, 0.25 ;  /* 0x3e80000008081820 */ /* 0x004fc40000400000 */
[----:B---3--:R-:W-:Y:S02]  /*80620*/  @P1 FMUL R9, R9, 0.25 ;  /* 0x3e80000009091820 */ /* 0x008fe40000400000 */
[----:B----4-:R-:W-:Y:S02]  /*80630*/  @P1 FMUL R10, R10, 0.25 ;  /* 0x3e8000000a0a1820 */ /* 0x010fe40000400000 */
[----:B-----5:R-:W-:Y:S02]  /*80640*/  @P1 FMUL R11, R11, 0.25 ;  /* 0x3e8000000b0b1820 */ /* 0x020fe40000400000 */
[----:B------:R-:W-:Y:S02]  /*80650*/  @P1 FMUL R18, R18, 0.25 ;  /* 0x3e80000012121820 */ /* 0x000fe40000400000 */
[----:B------:R-:W-:Y:S02]  /*80660*/  @P1 FMUL R19, R19, 0.25 ;  /* 0x3e80000013131820 */ /* 0x000fe40000400000 */
[----:B------:R-:W-:-:S02]  /*80670*/  @P1 FMUL R20, R20, 0.25 ;  /* 0x3e80000014141820 */ /* 0x000fc40000400000 */
[----:B------:R-:W-:Y:S02]  /*80680*/  @P1 FMUL R28, R28, 0.25 ;  /* 0x3e8000001c1c1820 */ /* 0x000fe40000400000 */
[----:B------:R-:W-:Y:S02]  /*80690*/  @P1 FMUL R4, R4, 0.25 ;  /* 0x3e80000004041820 */ /* 0x000fe40000400000 */
[----:B------:R-:W-:Y:S02]  /*806a0*/  @P1 FMUL R5, R5, 0.25 ;  /* 0x3e80000005051820 */ /* 0x000fe40000400000 */
[----:B------:R-:W-:Y:S02]  /*806b0*/  @P1 FMUL R6, R6, 0.25 ;  /* 0x3e80000006061820 */ /* 0x000fe40000400000 */
[----:B------:R-:W-:Y:S02]  /*806c0*/  @P1 FMUL R14, R14, 0.25 ;  /* 0x3e8000000e0e1820 */ /* 0x000fe40000400000 */
[----:B------:R-:W-:-:S02]  /*806d0*/  @P1 FMUL R2, R2, 0.25 ;  /* 0x3e80000002021820 */ /* 0x000fc40000400000 */
[----:B------:R-:W-:Y:S02]  /*806e0*/  @P1 FMUL R0, R0, 0.25 ;  /* 0x3e80000000001820 */ /* 0x000fe40000400000 */
[----:B------:R-:W-:-:S03]  /*806f0*/  @P1 FMUL R17, R17, 0.25 ;  /* 0x3e80000011111820 */ /* 0x000fc60000400000 */
[----:B------:R0:W-:Y:S01]  /*80700*/  STL [R1+0x170], R0 ;  /* 0x0001700001007387 */ /* 0x0001e20000100800 */
[----:B------:R-:W-:-:S03]  /*80710*/  @P1 FMUL R15, R15, 0.25 ;  /* 0x3e8000000f0f1820 */ /* 0x000fc60000400000 */
[----:B0-----:R-:W2:Y:S04]  /*80720*/  LDL.LU R0, [R1+0x34f8] ;  /* 0x0034f80001007983 */ /* 0x001ea80000300800 */
[----:B------:R0:W-:Y:S04]  /*80730*/  STL [R1+0x16c], R2 ;  /* 0x00016c0201007387 */ /* 0x0001e80000100800 */
[----:B0-----:R-:W3:Y:S04]  /*80740*/  LDL.LU R2, [R1+0x34f4] ;  /* 0x0034f40001027983 */ /* 0x001ee80000300800 */
[----:B------:R0:W-:Y:S04]  /*80750*/  STL [R1+0x168], R17 ;  /* 0x0001681101007387 */ /* 0x0001e80000100800 */
[----:B------:R-:W-:Y:S04]  /*80760*/  STL [R1+0x164], R15 ;  /* 0x0001640f01007387 */ /* 0x000fe80000100800 */
[----:B------:R-:W-:Y:S04]  /*80770*/  STL [R1+0x10], R14 ;  /* 0x0000100e01007387 */ /* 0x000fe80000100800 */
[----:B0-----:R-:W4:Y:S04]  /*80780*/  LDL.LU R17, [R1+0x338] ;  /* 0x0003380001117983 */ /* 0x001f280000300800 */
[----:B------:R0:W-:Y:S04]  /*80790*/  STL [R1+0xc], R6 ;  /* 0x00000c0601007387 */ /* 0x0001e80000100800 */
[----:B0-----:R-:W5:Y:S04]  /*807a0*/  LDL.LU R6, [R1+0x33c] ;  /* 0x00033c0001067983 */ /* 0x001f680000300800 */
[----:B------:R0:W-:Y:S04]  /*807b0*/  STL [R1+0x8], R5 ;  /* 0x0000080501007387 */ /* 0x0001e80000100800 */
[----:B------:R-:W2:Y:S04]  /*807c0*/  LDL.LU R15, [R1+0x348] ;  /* 0x00034800010f7983 */ /* 0x000ea80000300800 */
[----:B------:R1:W-:Y:S04]  /*807d0*/  STL [R1+0x4], R4 ;  /* 0x0000040401007387 */ /* 0x0003e80000100800 */
[----:B------:R-:W2:Y:S04]  /*807e0*/  LDL.LU R14, [R1+0x34c] ;  /* 0x00034c00010e7983 */ /* 0x000ea80000300800 */
[----:B0-----:R-:W2:Y:S04]  /*807f0*/  LDL.LU R5, [R1+0x350] ;  /* 0x0003500001057983 */ /* 0x001ea80000300800 */
[----:B-1----:R-:W2:Y:S04]  /*80800*/  LDL.LU R4, [R1+0x354] ;  /* 0x0003540001047983 */ /* 0x002ea80000300800 */
[----:B------:R0:W-:Y:S04]  /*80810*/  STL [R1+0x34b4], R28 ;  /* 0x0034b41c01007387 */ /* 0x0001e80000100800 */
[----:B0-----:R-:W2:Y:S04]  /*80820*/  LDL.LU R28, [R1+0x334] ;  /* 0x00033400011c7983 */ /* 0x001ea80000300800 */
        /* <DEDUP_REMOVED lines=13> */
[----:B0-----:R-:W4:Y:S01]  /*80900*/  LDL.LU R8, [R1+0x31c] ;  /* 0x00031c0001087983 */ /* 0x001f220000300800 */
[----:B------:R-:W-:-:S05]  /*80910*/  @P1 FMUL R26, R26, 0.25 ;  /* 0x3e8000001a1a1820 */ /* 0x000fca0000400000 */
[----:B------:R0:W-:Y:S04]  /*80920*/  STL [R1+0x34d4], R26 ;  /* 0x0034d41a01007387 */ /* 0x0001e80000100800 */
[----:B0-----:R-:W0:Y:S01]  /*80930*/  S2R R26, SR_TID.X ;  /* 0x00000000001a7919 */ /* 0x001e220000002100 */
[----:B------:R-:W3:Y:S01]  /*80940*/  MUFU.RCP R7, R7 ;  /* 0x0000000700077308 */ /* 0x000ee20000001000 */
[----:B------:R-:W-:Y:S02]  /*80950*/  @P1 FMUL R25, R25, 0.25 ;  /* 0x3e80000019191820 */ /* 0x000fe40000400000 */
[----:B------:R-:W-:Y:S02]  /*80960*/  @P1 FMUL R24, R24, 0.25 ;  /* 0x3e80000018181820 */ /* 0x000fe40000400000 */
[----:B------:R-:W-:Y:S01]  /*80970*/  @P1 FMUL R23, R23, 0.25 ;  /* 0x3e80000017171820 */ /* 0x000fe20000400000 */
[----:B------:R0:W-:Y:S01]  /*80980*/  STL [R1+0x34d8], R25 ;  /* 0x0034d81901007387 */ /* 0x0001e20000100800 */
[----:B------:R-:W-:-:S03]  /*80990*/  @P1 FMUL R22, R22, 0.25 ;  /* 0x3e80000016161820 */ /* 0x000fc60000400000 */
[----:B------:R-:W-:Y:S01]  /*809a0*/  STL [R1+0x34dc], R24 ;  /* 0x0034dc1801007387 */ /* 0x000fe20000100800 */
[----:B------:R-:W-:-:S03]  /*809b0*/  LOP3.LUT P2, RZ, R3, 0x20, RZ, 0xc0, !PT ;  /* 0x0000002003ff7812 */ /* 0x000fc6000784c0ff */
[----:B------:R-:W-:Y:S01]  /*809c0*/  STL [R1+0x34e0], R23 ;  /* 0x0034e01701007387 */ /* 0x000fe20000100800 */
[C---:B0-----:R-:W-:Y:S02]  /*809d0*/  SHF.L.U32 R25, R26.reuse, 0xc, RZ ;  /* 0x0000000c1a197819 */ /* 0x041fe400000006ff */
[----:B------:R-:W-:Y:S02]  /*809e0*/  LOP3.LUT R26, R26, 0x7f, RZ, 0xc0, !PT ;  /* 0x0000007f1a1a7812 */ /* 0x000fe400078ec0ff */
[----:B------:R-:W-:Y:S01]  /*809f0*/  LOP3.LUT R25, R25, 0x6000, RZ, 0xc0, !PT ;  /* 0x0000600019197812 */ /* 0x000fe200078ec0ff */
[----:B------:R-:W-:Y:S04]  /*80a00*/  STL [R1+0x34e8], R22 ;  /* 0x0034e81601007387 */ /* 0x000fe80000100800 */
[----:B------:R0:W-:Y:S02]  /*80a10*/  STL [R1+0x3308], R3 ;  /* 0x0033080301007387 */ /* 0x0001e40000100800 */
[----:B0-----:R-:W-:Y:S01]  /*80a20*/  LEA R3, R26, R25, 0x4 ;  /* 0x000000191a037211 */ /* 0x001fe200078e20ff */
[----:B---3--:R-:W-:-:S02]  /*80a30*/  FMUL R2, R7, R2 ;  /* 0x0000000207027220 */ /* 0x008fc40000400000 */
[C---:B--2---:R-:W-:Y:S02]  /*80a40*/  FMUL R3, R7.reuse, R9 ;  /* 0x0000000907037220 */ /* 0x044fe40000400000 */
[----:B----4-:R-:W-:-:S05]  /*80a50*/  FMUL R8, R7, R8 ;  /* 0x0000000807087220 */ /* 0x010fca0000400000 */
[----:B------:R-:W-:Y:S04]  /*80a60*/  STL [R1+0x40c], R8 ;  /* 0x00040c0801007387 */ /* 0x000fe80000100800 */
[----:B------:R0:W-:Y:S04]  /*80a70*/  STL [R1+0x33a8], R2 ;  /* 0x0033a80201007387 */ /* 0x0001e80000100800 */
[----:B------:R1:W-:Y:S01]  /*80a80*/  STL [R1+0x408], R3 ;  /* 0x0004080301007387 */ /* 0x0003e20000100800 */
[C---:B0-----:R-:W-:Y:S02]  /*80a90*/  FMUL R2, R7.reuse, R19 ;  /* 0x0000001307027220 */ /* 0x041fe40000400000 */
[----:B-1----:R-:W-:-:S02]  /*80aa0*/  FMUL R3, R7, R18 ;  /* 0x0000001207037220 */ /* 0x002fc40000400000 */
[----:B------:R-:W2:Y:S04]  /*80ab0*/  LDL.LU R18, [R1+0x35c] ;  /* 0x00035c0001127983 */ /* 0x000ea80000300800 */
[----:B------:R0:W-:Y:S04]  /*80ac0*/  STL [R1+0x400], R3 ;  /* 0x0004000301007387 */ /* 0x0001e80000100800 */
[----:B------:R-:W3:Y:S01]  /*80ad0*/  LDL.LU R19, [R1+0x360] ;  /* 0x0003600001137983 */ /* 0x000ee20000300800 */
[----:B0-----:R-:W-:-:S03]  /*80ae0*/  FMUL R3, R7, R20 ;  /* 0x0000001407037220 */ /* 0x001fc60000400000 */
[----:B------:R0:W-:Y:S04]  /*80af0*/  STL [R1+0x3fc], R2 ;  /* 0x0003fc0201007387 */ /* 0x0001e80000100800 */
[----:B------:R1:W-:Y:S04]  /*80b00*/  STL [R1+0x3f8], R3 ;  /* 0x0003f80301007387 */ /* 0x0003e80000100800 */
[----:B------:R-:W4:Y:S01]  /*80b10*/  LDL.LU R20, [R1+0x364] ;  /* 0x0003640001147983 */ /* 0x000f220000300800 */
[C---:B0-----:R-:W-:Y:S02]  /*80b20*/  FMUL R2, R7.reuse, R28 ;  /* 0x0000001c07027220 */ /* 0x041fe40000400000 */
[----:B-1----:R-:W-:-:S03]  /*80b30*/  FMUL R3, R7, R17 ;  /* 0x0000001107037220 */ /* 0x002fc60000400000 */
[----:B------:R5:W-:Y:S04]  /*80b40*/  STL [R1+0x3f4], R2 ;  /* 0x0003f40201007387 */ /* 0x000be80000100800 */
[----:B------:R0:W-:Y:S04]  /*80b50*/  STL [R1+0x3f0], R3 ;  /* 0x0003f00301007387 */ /* 0x0001e80000100800 */
[----:B------:R-:W4:Y:S01]  /*80b60*/  LDL.LU R28, [R1+0x368] ;  /* 0x00036800011c7983 */ /* 0x000f220000300800 */
[----:B-----5:R-:W-:-:S03]  /*80b70*/  FMUL R2, R7, R6 ;  /* 0x0000000607027220 */ /* 0x020fc60000400000 */
[----:B------:R-:W5:Y:S04]  /*80b80*/  LDL.LU R17, [R1+0x36c] ;  /* 0x00036c0001117983 */ /* 0x000f680000300800 */
[----:B------:R1:W-:Y:S04]  /*80b90*/  STL [R1+0x3ec], R2 ;  /* 0x0003ec0201007387 */ /* 0x0003e80000100800 */
[----:B------:R-:W5:Y:S01]  /*80ba0*/  LDL.LU R6, [R1+0x370] ;  /* 0x0003700001067983 */ /* 0x000f620000300800 */
[C---:B------:R-:W-:Y:S02]  /*80bb0*/  FMUL R8, R7.reuse, R10 ;  /* 0x0000000a07087220 */ /* 0x040fe40000400000 */
[----:B0-----:R-:W-:-:S02]  /*80bc0*/  FMUL R3, R7, R15 ;  /* 0x0000000f07037220 */ /* 0x001fc40000400000 */
[C---:B-1----:R-:W-:Y:S01]  /*80bd0*/  FMUL R2, R7.reuse, R11 ;  /* 0x0000000b07027220 */ /* 0x042fe20000400000 */
[----:B------:R-:W-:Y:S04]  /*80be0*/  STL [R1+0x3e4], R8 ;  /* 0x0003e40801007387 */ /* 0x000fe80000100800 */
[----:B------:R-:W5:Y:S04]  /*80bf0*/  LDL.LU R15, [R1+0x374] ;  /* 0x00037400010f7983 */ /* 0x000f680000300800 */
[----:B------:R0:W-:Y:S04]  /*80c00*/  STL [R1+0x3e8], R2 ;  /* 0x0003e80201007387 */ /* 0x0001e80000100800 */
[----:B------:R-:W-:Y:S04]  /*80c10*/  STL [R1+0x3e0], R3 ;  /* 0x0003e00301007387 */ /* 0x000fe80000100800 */
[----:B------:R-:W5:Y:S01]  /*80c20*/  LDL.LU R22, [R1+0x378] ;  /* 0x0003780001167983 */ /* 0x000f620000300800 */
[----:B0-----:R-:W-:-:S03]  /*80c30*/  FMUL R2, R7, R14 ;  /* 0x0000000e07027220 */ /* 0x001fc60000400000 */
[----:B------:R-:W5:Y:S04]  /*80c40*/  LDL.LU R14, [R1+0x37c] ;  /* 0x00037c00010e7983 */ /* 0x000f680000300800 */
[----:B------:R0:W-:Y:S04]  /*80c50*/  STL [R1+0x3dc], R2 ;  /* 0x0003dc0201007387 */ /* 0x0001e80000100800 */
[----:B------:R-:W5:Y:S04]  /*80c60*/  LDL.LU R23, [R1+0x380] ;  /* 0x0003800001177983 */ /* 0x000f680000300800 */
[----:B------:R-:W5:Y:S01]  /*80c70*/  LDL.LU R24, [R1+0x384] ;  /* 0x0003840001187983 */ /* 0x000f620000300800 */
[----:B0-----:R-:W-:-:S05]  /*80c80*/  FMUL R2, R7, R5 ;  /* 0x0000000507027220 */ /* 0x001fca0000400000 */
[----:B------:R0:W-:Y:S04]  /*80c90*/  STL [R1+0x3d8], R2 ;  /* 0x0003d80201007387 */ /* 0x0001e80000100800 */
[----:B------:R-:W5:Y:S01]  /*80ca0*/  LDL.LU R5, [R1+0x388] ;  /* 0x0003880001057983 */ /* 0x000f620000300800 */
[----:B------:R-:W-:Y:S02]  /*80cb0*/  @P1 FMUL R21, R21, 0.25 ;  /* 0x3e80000015151820 */ /* 0x000fe40000400000 */
[----:B0-----:R-:W-:Y:S02]  /*80cc0*/  FMUL R2, R7, R4 ;  /* 0x0000000407027220 */ /* 0x001fe40000400000 */
[----:B------:R-:W5:Y:S01]  /*80cd0*/  LDL.LU R4, [R1+0x38c] ;  /* 0x00038c0001047983 */ /* 0x000f620000300800 */
[----:B------:R-:W-:-:S02]  /*80ce0*/  @P1 FMUL R29, R29, 0.25 ;  /* 0x3e8000001d1d1820 */ /* 0x000fc40000400000 */
[----:B------:R-:W-:Y:S01]  /*80cf0*/  @P1 FMUL R27, R27, 0.25 ;  /* 0x3e8000001b1b1820 */ /* 0x000fe20000400000 */
[----:B------:R-:W-:Y:S01]  /*80d00*/  ISETP.GE.U32.AND P1, PT, R26, 0x40, PT ;  /* 0x000000401a00780c */ /* 0x000fe20003f26070 */
[----:B------:R-:W5:Y:S04]  /*80d10*/  LDL.LU R25, [R1+0x390] ;  /* 0x0003900001197983 */ /* 0x000f680000300800 */
[----:B------:R-:W5:Y:S04]  /*80d20*/  LDL.LU R26, [R1+0x394] ;  /* 0x00039400011a7983 */ /* 0x000f680000300800 */
[----:B------:R-:W5:Y:S04]  /*80d30*/  LDL.LU R8, [R1+0x398] ;  /* 0x0003980001087983 */ /* 0x000f680000300800 */
[----:B------:R-:W-:Y:S04]  /*80d40*/  STL [R1+0x33b0], R2 ;  /* 0x0033b00201007387 */ /* 0x000fe80000100800 */
[----:B------:R-:W5:Y:S01]  /*80d50*/  LDL.LU R11, [R1+0x29c] ;  /* 0x00029c00010b7983 */ /* 0x000f620000300800 */
[----:B------:R-:W-:-:S05]  /*80d60*/  FMUL R0, R7, R0 ;  /* 0x0000000007007220 */ /* 0x000fca0000400000 */
[----:B------:R2:W-:Y:S04]  /*80d70*/  STL [R1+0x33b4], R0 ;  /* 0x0033b40001007387 */ /* 0x0005e80000100800 */
[----:B------:R-:W5:Y:S04]  /*80d80*/  LDL.LU R9, [R1+0x2a0] ;  /* 0x0002a00001097983 */ /* 0x000f680000300800 */
[----:B------:R-:W5:Y:S01]  /*80d90*/  LDL.LU R10, [R1+0x2a4] ;  /* 0x0002a400010a7983 */ /* 0x000f620000300800 */
[----:B--2---:R-:W-:-:S05]  /*80da0*/  FMUL R0, R7, R18 ;  /* 0x0000001207007220 */ /* 0x004fca0000400000 */
[----:B------:R3:W-:Y:S04]  /*80db0*/  STL [R1+0x35c], R0 ;  /* 0x00035c0001007387 */ /* 0x0007e80000100800 */
[----:B------:R-:W2:Y:S01]  /*80dc0*/  LDL.LU R18, [R1+0x2a8] ;  /* 0x0002a80001127983 */ /* 0x000ea20000300800 */
[----:B---3--:R-:W-:-:S03]  /*80dd0*/  FMUL R0, R7, R19 ;  /* 0x0000001307007220 */ /* 0x008fc60000400000 */
[----:B------:R-:W3:Y:S04]  /*80de0*/  LDL.LU R19, [R1+0x2ac] ;  /* 0x0002ac0001137983 */ /* 0x000ee80000300800 */
[----:B------:R4:W-:Y:S02]  /*80df0*/  STL [R1+0x358], R0 ;  /* 0x0003580001007387 */ /* 0x0009e40000100800 */
[C---:B----4-:R-:W-:Y:S02]  /*80e00*/  FMUL R0, R7.reuse, R20 ;  /* 0x0000001407007220 */ /* 0x050fe40000400000 */
[----:B------:R-:W4:Y:S01]  /*80e10*/  LDL.LU R20, [R1+0x2b0] ;  /* 0x0002b00001147983 */ /* 0x000f220000300800 */
[----:B------:R-:W-:-:S03]  /*80e20*/  FMUL R3, R7, R28 ;  /* 0x0000001c07037220 */ /* 0x000fc60000400000 */
[----:B------:R0:W-:Y:S01]  /*80e30*/  STL [R1+0x354], R0 ;  /* 0x0003540001007387 */ /* 0x0001e20000100800 */
[----:B-----5:R-:W-:-:S03]  /*80e40*/  FMUL R2, R7, R17 ;  /* 0x0000001107027220 */ /* 0x020fc60000400000 */
[----:B------:R-:W-:Y:S04]  /*80e50*/  STL [R1+0x350], R3 ;  /* 0x0003500301007387 */ /* 0x000fe80000100800 */
[----:B------:R-:W5:Y:S01]  /*80e60*/  LDL.LU R28, [R1+0x2b4] ;  /* 0x0002b400011c7983 */ /* 0x000f620000300800 */
[----:B0-----:R-:W-:-:S03]  /*80e70*/  FMUL R0, R7, R6 ;  /* 0x0000000607007220 */ /* 0x001fc60000400000 */
[----:B------:R-:W-:Y:S04]  /*80e80*/  STL [R1+0x34c], R2 ;  /* 0x00034c0201007387 */ /* 0x000fe80000100800 */
[----:B------:R-:W5:Y:S04]  /*80e90*/  LDL.LU R17, [R1+0x2b8] ;  /* 0x0002b80001117983 */ /* 0x000f680000300800 */
[----:B------:R0:W-:Y:S04]  /*80ea0*/  STL [R1+0x348], R0 ;  /* 0x0003480001007387 */ /* 0x0001e80000100800 */
[----:B------:R-:W5:Y:S01]  /*80eb0*/  LDL.LU R6, [R1+0x2bc] ;  /* 0x0002bc0001067983 */ /* 0x000f620000300800 */
[----:B0-----:R-:W-:-:S03]  /*80ec0*/  FMUL R0, R7, R15 ;  /* 0x0000000f07007220 */ /* 0x001fc60000400000 */
[----:B------:R-:W5:Y:S01]  /*80ed0*/  LDL.LU R15, [R1+0x2c0] ;  /* 0x0002c000010f7983 */ /* 0x000f620000300800 */
[----:B------:R-:W-:-:S03]  /*80ee0*/  FMUL R2, R7, R22 ;  /* 0x0000001607027220 */ /* 0x000fc60000400000 */
[----:B------:R0:W-:Y:S01]  /*80ef0*/  STL [R1+0x344], R0 ;  /* 0x0003440001007387 */ /* 0x0001e20000100800 */
[----:B------:R-:W1:Y:S01]  /*80f00*/  MUFU.RCP R12, R12 ;  /* 0x0000000c000c7308 */ /* 0x000e620000001000 */
[C---:B0-----:R-:W-:Y:S02]  /*80f10*/  FMUL R0, R7.reuse, R14 ;  /* 0x0000000e07007220 */ /* 0x041fe40000400000 */
[----:B------:R-:W5:Y:S01]  /*80f20*/  LDL.LU R14, [R1+0x2c4] ;  /* 0x0002c400010e7983 */ /* 0x000f620000300800 */
[----:B------:R-:W-:-:S03]  /*80f30*/  FMUL R3, R7, R23 ;  /* 0x0000001707037220 */ /* 0x000fc60000400000 */
[----:B------:R0:W-:Y:S04]  /*80f40*/  STL [R1+0x340], R2 ;  /* 0x0003400201007387 */ /* 0x0001e80000100800 */
[----:B------:R1:W-:Y:S04]  /*80f50*/  STL [R1+0x33c], R0 ;  /* 0x00033c0001007387 */ /* 0x0003e80000100800 */
[----:B------:R1:W-:Y:S01]  /*80f60*/  STL [R1+0x338], R3 ;  /* 0x0003380301007387 */ /* 0x0003e20000100800 */
[----:B0-----:R-:W-:-:S03]  /*80f70*/  FMUL R2, R7, R5 ;  /* 0x0000000507027220 */ /* 0x001fc60000400000 */
[----:B------:R-:W5:Y:S01]  /*80f80*/  LDL.LU R5, [R1+0x2c8] ;  /* 0x0002c80001057983 */ /* 0x000f620000300800 */
[----:B-1----:R-:W-:-:S05]  /*80f90*/  FMUL R0, R7, R24 ;  /* 0x0000001807007220 */ /* 0x002fca0000400000 */
[----:B------:R0:W-:Y:S04]  /*80fa0*/  STL [R1+0x334], R0 ;  /* 0x0003340001007387 */ /* 0x0001e80000100800 */
[----:B------:R1:W-:Y:S01]  /*80fb0*/  STL [R1+0x330], R2 ;  /* 0x0003300201007387 */ /* 0x0003e20000100800 */
[C---:B------:R-:W-:Y:S02]  /*80fc0*/  FMUL R3, R7.reuse, R25 ;  /* 0x0000001907037220 */ /* 0x040fe40000400000 */
[C---:B0-----:R-:W-:Y:S02]  /*80fd0*/  FMUL R0, R7.reuse, R4 ;  /* 0x0000000407007220 */ /* 0x041fe40000400000 */
[----:B------:R-:W5:Y:S01]  /*80fe0*/  LDL.LU R4, [R1+0x2cc] ;  /* 0x0002cc0001047983 */ /* 0x000f620000300800 */
[----:B-1----:R-:W-:-:S03]  /*80ff0*/  FMUL R2, R7, R8 ;  /* 0x0000000807027220 */ /* 0x002fc60000400000 */
[----:B------:R0:W-:Y:S04]  /*81000*/  STL [R1+0x32c], R0 ;  /* 0x00032c0001007387 */ /* 0x0001e80000100800 */
[----:B------:R-:W-:Y:S01]  /*81010*/  STL [R1+0x328], R3 ;  /* 0x0003280301007387 */ /* 0x000fe20000100800 */
[----:B0-----:R-:W-:-:S05]  /*81020*/  FMUL R0, R7, R26 ;  /* 0x0000001a07007220 */ /* 0x001fca0000400000 */
[----:B------:R0:W-:Y:S04]  /*81030*/  STL [R1+0x324], R0 ;  /* 0x0003240001007387 */ /* 0x0001e80000100800 */
[----:B------:R1:W-:Y:S01]  /*81040*/  STL [R1+0x320], R2 ;  /* 0x0003200201007387 */ /* 0x0003e20000100800 */
[----:B0-----:R-:W-:-:S03]  /*81050*/  FMUL R0, R12, R11 ;  /* 0x0000000b0c007220 */ /* 0x001fc60000400000 */
[----:B------:R-:W5:Y:S01]  /*81060*/  LDL.LU R11, [R1+0x2d0] ;  /* 0x0002d000010b7983 */ /* 0x000f620000300800 */
[----:B-1----:R-:W-:-:S03]  /*81070*/  FMUL R2, R12, R10 ;  /* 0x0000000a0c027220 */ /* 0x002fc60000400000 */
[----:B------:R0:W-:Y:S04]  /*81080*/  STL [R1+0x33b8], R0 ;  /* 0x0033b80001007387 */ /* 0x0001e80000100800 */
[----:B------:R2:W-:Y:S01]  /*81090*/  STL [R1+0x33bc], R2 ;  /* 0x0033bc0201007387 */ /* 0x0005e20000100800 */
[----:B0-----:R-:W-:-:S05]  /*810a0*/  FMUL R0, R12, R9 ;  /* 0x000000090c007220 */ /* 0x001fca0000400000 */
[----:B------:R3:W-:Y:S01]  /*810b0*/  STL [R1+0x3c4], R0 ;  /* 0x0003c40001007387 */ /* 0x0007e20000100800 */
[C---:B--2---:R-:W-:Y:S02]  /*810c0*/  FMUL R2, R12.reuse, R18 ;  /* 0x000000120c027220 */ /* 0x044fe40000400000 */
[----:B---3--:R-:W-:-:S05]  /*810d0*/  FMUL R0, R12, R19 ;  /* 0x000000130c007220 */ /* 0x008fca0000400000 */
[----:B------:R-:W-:Y:S04]  /*810e0*/  STL [R1+0x33c0], R0 ;  /* 0x0033c00001007387 */ /* 0x000fe80000100800 */
[----:B------:R4:W-:Y:S04]  /*810f0*/  STL [R1+0x3bc], R2 ;  /* 0x0003bc0201007387 */ /* 0x0009e80000100800 */
[----:B------:R-:W2:Y:S01]  /*81100*/  LDL.LU R19, [R1+0x2d4] ;  /* 0x0002d40001137983 */ /* 0x000ea20000300800 */
[----:B----4-:R-:W-:-:S03]  /*81110*/  FMUL R2, R12, R20 ;  /* 0x000000140c027220 */ /* 0x010fc60000400000 */
[----:B------:R-:W3:Y:S04]  /*81120*/  LDL.LU R20, [R1+0x2d8] ;  /* 0x0002d80001147983 */ /* 0x000ee80000300800 */
[----:B------:R0:W-:Y:S01]  /*81130*/  STL [R1+0x33c4], R2 ;  /* 0x0033c40201007387 */ /* 0x0001e20000100800 */
[----:B-----5:R-:W-:-:S05]  /*81140*/  FMUL R3, R12, R28 ;  /* 0x0000001c0c037220 */ /* 0x020fca0000400000 */
[----:B------:R-:W-:Y:S01]  /*81150*/  STL [R1+0x3b0], R3 ;  /* 0x0003b00301007387 */ /* 0x000fe20000100800 */
[C---:B0-----:R-:W-:Y:S02]  /*81160*/  FMUL R2, R12.reuse, R17 ;  /* 0x000000110c027220 */ /* 0x041fe40000400000 */
[----:B------:R-:W-:-:S05]  /*81170*/  FMUL R0, R12, R6 ;  /* 0x000000060c007220 */ /* 0x000fca0000400000 */
[----:B------:R-:W-:Y:S04]  /*81180*/  STL [R1+0x33c8], R0 ;  /* 0x0033c80001007387 */ /* 0x000fe80000100800 */
[----:B------:R0:W-:Y:S04]  /*81190*/  STL [R1+0x3ac], R2 ;  /* 0x0003ac0201007387 */ /* 0x0001e80000100800 */
[----:B------:R-:W4:Y:S01]  /*811a0*/  LDL.LU R17, [R1+0x2dc] ;  /* 0x0002dc0001117983 */ /* 0x000f220000300800 */
[C---:B0-----:R-:W-:Y:S02]  /*811b0*/  FMUL R2, R12.reuse, R15 ;  /* 0x0000000f0c027220 */ /* 0x041fe40000400000 */
[----:B------:R-:W-:-:S03]  /*811c0*/  FMUL R0, R12, R14 ;  /* 0x0000000e0c007220 */ /* 0x000fc60000400000 */
[----:B------:R0:W-:Y:S04]  /*811d0*/  STL [R1+0x33cc], R2 ;  /* 0x0033cc0201007387 */ /* 0x0001e80000100800 */
[----:B------:R-:W5:Y:S04]  /*811e0*/  LDL.LU R15, [R1+0x2e0] ;  /* 0x0002e000010f7983 */ /* 0x000f680000300800 */
[----:B------:R-:W5:Y:S04]  /*811f0*/  LDL.LU R14, [R1+0x2e4] ;  /* 0x0002e400010e7983 */ /* 0x000f680000300800 */
[----:B------:R1:W-:Y:S01]  /*81200*/  STL [R1+0x3a0], R0 ;  /* 0x0003a00001007387 */ /* 0x0003e20000100800 */
[----:B0-----:R-:W-:-:S03]  /*81210*/  FMUL R2, R12, R5 ;  /* 0x000000050c027220 */ /* 0x001fc60000400000 */
[----:B------:R-:W5:Y:S04]  /*81220*/  LDL.LU R28, [R1+0x2ec] ;  /* 0x0002ec00011c7983 */ /* 0x000f680000300800 */
[----:B------:R-:W5:Y:S04]  /*81230*/  LDL.LU R6, [R1+0x2f0] ;  /* 0x0002f00001067983 */ /* 0x000f680000300800 */
[----:B------:R-:W-:Y:S04]  /*81240*/  STL [R1+0x398], R2 ;  /* 0x0003980201007387 */ /* 0x000fe80000100800 */
[----:B------:R-:W5:Y:S04]  /*81250*/  LDL.LU R5, [R1+0x2f4] ;  /* 0x0002f40001057983 */ /* 0x000f680000300800 */
[----:B------:R-:W5:Y:S01]  /*81260*/  LDL.LU R18, [R1+0x2fc] ;  /* 0x0002fc0001127983 */ /* 0x000f620000300800 */
[----:B-1----:R-:W-:-:S03]  /*81270*/  FMUL R0, R12, R4 ;  /* 0x000000040c007220 */ /* 0x002fc60000400000 */
[----:B------:R-:W5:Y:S04]  /*81280*/  LDL.LU R4, [R1+0x300] ;  /* 0x0003000001047983 */ /* 0x000f680000300800 */
[----:B------:R0:W-:Y:S04]  /*81290*/  STL [R1+0x33d0], R0 ;  /* 0x0033d00001007387 */ /* 0x0001e80000100800 */
[----:B0-----:R-:W5:Y:S04]  /*812a0*/  LDL.LU R0, [R1+0x2f8] ;  /* 0x0002f80001007983 */ /* 0x001f680000300800 */
[----:B------:R-:W5:Y:S04]  /*812b0*/  LDL.LU R7, [R1+0x304] ;  /* 0x0003040001077983 */ /* 0x000f680000300800 */
[----:B------:R-:W5:Y:S04]  /*812c0*/  LDL.LU R3, [R1+0x308] ;  /* 0x0003080001037983 */ /* 0x000f680000300800 */
[----:B------:R-:W5:Y:S01]  /*812d0*/  LDL.LU R22, [R1+0x30c] ;  /* 0x00030c0001167983 */ /* 0x000f620000300800 */
[----:B------:R-:W-:-:S03]  /*812e0*/  FMUL R2, R12, R11 ;  /* 0x0000000b0c027220 */ /* 0x000fc60000400000 */
[----:B------:R-:W5:Y:S04]  /*812f0*/  LDL.LU R23, [R1+0x310] ;  /* 0x0003100001177983 */ /* 0x000f680000300800 */
[----:B------:R-:W5:Y:S04]  /*81300*/  LDL.LU R24, [R1+0x314] ;  /* 0x0003140001187983 */ /* 0x000f680000300800 */
[----:B------:R-:W5:Y:S04]  /*81310*/  LDL.LU R25, [R1+0x318] ;  /* 0x0003180001197983 */ /* 0x000f680000300800 */
[----:B------:R0:W-:Y:S04]  /*81320*/  STL [R1+0x33d4], R2 ;  /* 0x0033d40201007387 */ /* 0x0001e80000100800 */
[----:B0-----:R-:W5:Y:S04]  /*81330*/  LDL.LU R2, [R1+0x2e8] ;  /* 0x0002e80001027983 */ /* 0x001f680000300800 */
[----:B------:R-:W5:Y:S01]  /*81340*/  LDL.LU R26, [R1+0x21c] ;  /* 0x00021c00011a7983 */ /* 0x000f620000300800 */
[----:B--2---:R-:W-:-:S05]  /*81350*/  FMUL R8, R12, R19 ;  /* 0x000000130c087220 */ /* 0x004fca0000400000 */
[----:B------:R0:W-:Y:S01]  /*81360*/  STL [R1+0x38c], R8 ;  /* 0x00038c0801007387 */ /* 0x0001e20000100800 */
[----:B---3--:R-:W-:-:S03]  /*81370*/  FMUL R10, R12, R20 ;  /* 0x000000140c0a7220 */ /* 0x008fc60000400000 */
[----:B0-----:R-:W2:Y:S04]  /*81380*/  LDL.LU R8, [R1+0x220] ;  /* 0x0002200001087983 */ /* 0x001ea80000300800 */
[----:B------:R-:W3:Y:S04]  /*81390*/  LDL.LU R9, [R1+0x224] ;  /* 0x0002240001097983 */ /* 0x000ee80000300800 */
[----:B------:R0:W-:Y:S04]  /*813a0*/  STL [R1+0x388], R10 ;  /* 0x0003880a01007387 */ /* 0x0001e80000100800 */
[----:B0-----:R-:W3:Y:S04]  /*813b0*/  LDL.LU R10, [R1+0x228] ;  /* 0x00022800010a7983 */ /* 0x001ee80000300800 */
[----:B------:R-:W3:Y:S04]  /*813c0*/  LDL.LU R11, [R1+0x22c] ;  /* 0x00022c00010b7983 */ /* 0x000ee80000300800 */
[----:B------:R-:W3:Y:S04]  /*813d0*/  LDL.LU R19, [R1+0x230] ;  /* 0x0002300001137983 */ /* 0x000ee80000300800 */
[----:B------:R-:W3:Y:S01]  /*813e0*/  LDL.LU R20, [R1+0x234] ;  /* 0x0002340001147983 */ /* 0x000ee20000300800 */
[----:B----4-:R-:W-:-:S05]  /*813f0*/  FMUL R17, R12, R17 ;  /* 0x000000110c117220 */ /* 0x010fca0000400000 */
[----:B------:R0:W-:Y:S04]  /*81400*/  STL [R1+0x31c], R17 ;  /* 0x00031c1101007387 */ /* 0x0001e80000100800 */
[----:B0-----:R-:W4:Y:S01]  /*81410*/  LDL.LU R17, [R1+0x238] ;  /* 0x0002380001117983 */ /* 0x001f220000300800 */
[C---:B-----5:R-:W-:Y:S02]  /*81420*/  FMUL R15, R12.reuse, R15 ;  /* 0x0000000f0c0f7220 */ /* 0x060fe40000400000 */
[----:B------:R-:W-:-:S03]  /*81430*/  FMUL R14, R12, R14 ;  /* 0x0000000e0c0e7220 */ /* 0x000fc60000400000 */
[----:B------:R0:W-:Y:S04]  /*81440*/  STL [R1+0x2dc], R15 ;  /* 0x0002dc0f01007387 */ /* 0x0001e80000100800 */
[----:B0-----:R-:W5:Y:S04]  /*81450*/  LDL.LU R15, [R1+0x34f0] ;  /* 0x0034f000010f7983 */ /* 0x001f680000300800 */
[----:B------:R0:W-:Y:S04]  /*81460*/  STL [R1+0x2d8], R14 ;  /* 0x0002d80e01007387 */ /* 0x0001e80000100800 */
[----:B0-----:R-:W5:Y:S01]  /*81470*/  LDL.LU R14, [R1+0x34ec] ;  /* 0x0034ec00010e7983 */ /* 0x001f620000300800 */
[----:B------:R-:W0:Y:S01]  /*81480*/  MUFU.RCP R13, R13 ;  /* 0x0000000d000d7308 */ /* 0x000e220000001000 */
[----:B------:R-:W-:-:S02]  /*81490*/  FMUL R0, R12, R0 ;  /* 0x000000000c007220 */ /* 0x000fc40000400000 */
[C---:B------:R-:W-:Y:S02]  /*814a0*/  FMUL R7, R12.reuse, R7 ;  /* 0x000000070c077220 */ /* 0x040fe40000400000 */
[----:B------:R-:W-:-:S05]  /*814b0*/  FMUL R2, R12, R2 ;  /* 0x000000020c027220 */ /* 0x000fca0000400000 */
[----:B------:R1:W-:Y:S02]  /*814c0*/  STL [R1+0x2d4], R2 ;  /* 0x0002d40201007387 */ /* 0x0003e40000100800 */
[C---:B-1----:R-:W-:Y:S02]  /*814d0*/  FMUL R2, R12.reuse, R28 ;  /* 0x0000001c0c027220 */ /* 0x042fe40000400000 */
[----:B------:R-:W5:Y:S04]  /*814e0*/  LDL.LU R28, [R1+0x23c] ;  /* 0x00023c00011c7983 */ /* 0x000f680000300800 */
[----:B------:R1:W-:Y:S02]  /*814f0*/  STL [R1+0x2d0], R2 ;  /* 0x0002d00201007387 */ /* 0x0003e40000100800 */
[----:B-1----:R-:W-:-:S02]  /*81500*/  FMUL R2, R12, R6 ;  /* 0x000000060c027220 */ /* 0x002fc40000400000 */
[----:B------:R-:W5:Y:S04]  /*81510*/  LDL.LU R6, [R1+0x240] ;  /* 0x0002400001067983 */ /* 0x000f680000300800 */
[----:B------:R1:W-:Y:S02]  /*81520*/  STL [R1+0x2cc], R2 ;  /* 0x0002cc0201007387 */ /* 0x0003e40000100800 */
[C---:B-1----:R-:W-:Y:S02]  /*81530*/  FMUL R2, R12.reuse, R5 ;  /* 0x000000050c027220 */ /* 0x042fe40000400000 */
[----:B------:R-:W5:Y:S04]  /*81540*/  LDL.LU R5, [R1+0x244] ;  /* 0x0002440001057983 */ /* 0x000f680000300800 */
[----:B------:R1:W-:Y:S04]  /*81550*/  STL [R1+0x2c8], R2 ;  /* 0x0002c80201007387 */ /* 0x0003e80000100800 */
[----:B------:R0:W-:Y:S01]  /*81560*/  STL [R1+0x2c4], R0 ;  /* 0x0002c40001007387 */ /* 0x0001e20000100800 */
[----:B-1----:R-:W-:-:S03]  /*81570*/  FMUL R2, R12, R18 ;  /* 0x000000120c027220 */ /* 0x002fc60000400000 */
[----:B------:R-:W5:Y:S01]  /*81580*/  LDL.LU R18, [R1+0x248] ;  /* 0x0002480001127983 */ /* 0x000f620000300800 */
[----:B0-----:R-:W-:-:S03]  /*81590*/  FMUL R0, R12, R4 ;  /* 0x000000040c007220 */ /* 0x001fc60000400000 */
[----:B------:R0:W-:Y:S04]  /*815a0*/  STL [R1+0x2c0], R2 ;  /* 0x0002c00201007387 */ /* 0x0001e80000100800 */
[----:B------:R-:W5:Y:S04]  /*815b0*/  LDL.LU R4, [R1+0x24c] ;  /* 0x00024c0001047983 */ /* 0x000f680000300800 */
[----:B------:R1:W-:Y:S01]  /*815c0*/  STL [R1+0x2bc], R0 ;  /* 0x0002bc0001007387 */ /* 0x0003e20000100800 */
[----:B0-----:R-:W-:-:S03]  /*815d0*/  FMUL R2, R12, R22 ;  /* 0x000000160c027220 */ /* 0x001fc60000400000 */
[----:B------:R-:W-:Y:S01]  /*815e0*/  STL [R1+0x2b8], R7 ;  /* 0x0002b80701007387 */ /* 0x000fe20000100800 */
[C---:B-1----:R-:W-:Y:S02]  /*815f0*/  FMUL R0, R12.reuse, R3 ;  /* 0x000000030c007220 */ /* 0x042fe40000400000 */
[----:B------:R-:W-:-:S03]  /*81600*/  FMUL R3, R12, R23 ;  /* 0x000000170c037220 */ /* 0x000fc60000400000 */
[----:B------:R0:W-:Y:S04]  /*81610*/  STL [R1+0x2b4], R0 ;  /* 0x0002b40001007387 */ /* 0x0001e80000100800 */
[----:B------:R1:W-:Y:S01]  /*81620*/  STL [R1+0x2b0], R2 ;  /* 0x0002b00201007387 */ /* 0x0003e20000100800 */
[----:B0-----:R-:W-:-:S03]  /*81630*/  FMUL R0, R12, R24 ;  /* 0x000000180c007220 */ /* 0x001fc60000400000 */
[----:B------:R-:W-:Y:S01]  /*81640*/  STL [R1+0x2ac], R3 ;  /* 0x0002ac0301007387 */ /* 0x000fe20000100800 */
[----:B-1----:R-:W-:-:S03]  /*81650*/  FMUL R2, R12, R25 ;  /* 0x000000190c027220 */ /* 0x002fc60000400000 */
[----:B------:R0:W-:Y:S04]  /*81660*/  STL [R1+0x2a8], R0 ;  /* 0x0002a80001007387 */ /* 0x0001e80000100800 */
[----:B------:R-:W-:Y:S01]  /*81670*/  STL [R1+0x2a4], R2 ;  /* 0x0002a40201007387 */ /* 0x000fe20000100800 */
[----:B0-----:R-:W-:-:S05]  /*81680*/  FMUL R0, R13, R26 ;  /* 0x0000001a0d007220 */ /* 0x001fca0000400000 */
[----:B------:R3:W-:Y:S01]  /*81690*/  STL [R1+0x33d8], R0 ;  /* 0x0033d80001007387 */ /* 0x0007e20000100800 */
[C---:B--2---:R-:W-:Y:S02]  /*816a0*/  FMUL R3, R13.reuse, R8 ;  /* 0x000000080d037220 */ /* 0x044fe40000400000 */
[----:B---3--:R-:W-:-:S03]  /*816b0*/  FMUL R0, R13, R9 ;  /* 0x000000090d007220 */ /* 0x008fc60000400000 */
[----:B------:R0:W-:Y:S04]  /*816c0*/  STL [R1+0x380], R3 ;  /* 0x0003800301007387 */ /* 0x0001e80000100800 */
[----:B------:R1:W-:Y:S01]  /*816d0*/  STL [R1+0x37c], R0 ;  /* 0x00037c0001007387 */ /* 0x0003e20000100800 */
[C---:B------:R-:W-:Y:S02]  /*816e0*/  FMUL R2, R13.reuse, R10 ;  /* 0x0000000a0d027220 */ /* 0x040fe40000400000 */
[----:B0-----:R-:W-:-:S03]  /*816f0*/  FMUL R3, R13, R11 ;  /* 0x0000000b0d037220 */ /* 0x001fc60000400000 */
[----:B------:R0:W-:Y:S01]  /*81700*/  STL [R1+0x378], R2 ;  /* 0x0003780201007387 */ /* 0x0001e20000100800 */
[----:B-1----:R-:W-:-:S03]  /*81710*/  FMUL R0, R13, R19 ;  /* 0x000000130d007220 */ /* 0x002fc60000400000 */
[----:B------:R-:W-:Y:S01]  /*81720*/  STL [R1+0x374], R3 ;  /* 0x0003740301007387 */ /* 0x000fe20000100800 */
[----:B0-----:R-:W-:-:S05]  /*81730*/  FMUL R2, R13, R20 ;  /* 0x000000140d027220 */ /* 0x001fca0000400000 */
[----:B------:R-:W-:Y:S04]  /*81740*/  STL [R1+0x33dc], R2 ;  /* 0x0033dc0201007387 */ /* 0x000fe80000100800 */
[----:B------:R4:W-:Y:S02]  /*81750*/  STL [R1+0x370], R0 ;  /* 0x0003700001007387 */ /* 0x0009e40000100800 */
[C---:B----4-:R-:W-:Y:S02]  /*81760*/  FMUL R0, R13.reuse, R17 ;  /* 0x000000110d007220 */ /* 0x050fe40000400000 */
[----:B------:R-:W2:Y:S04]  /*81770*/  LDL.LU R17, [R1+0x258] ;  /* 0x0002580001117983 */ /* 0x000ea80000300800 */
[----:B------:R-:W3:Y:S04]  /*81780*/  LDL.LU R19, [R1+0x25c] ;  /* 0x00025c0001137983 */ /* 0x000ee80000300800 */
[----:B------:R0:W-:Y:S04]  /*81790*/  STL [R1+0x33e0], R0 ;  /* 0x0033e00001007387 */ /* 0x0001e80000100800 */
[----:B0-----:R-:W4:Y:S04]  /*817a0*/  LDL.LU R0, [R1+0x250] ;  /* 0x0002500001007983 */ /* 0x001f280000300800 */
[----:B------:R-:W2:Y:S01]  /*817b0*/  LDL.LU R20, [R1+0x260] ;  /* 0x0002600001147983 */ /* 0x000ea20000300800 */
[----:B-----5:R-:W-:-:S05]  /*817c0*/  FMUL R2, R13, R28 ;  /* 0x0000001c0d027220 */ /* 0x020fca0000400000 */
[----:B------:R0:W-:Y:S04]  /*817d0*/  STL [R1+0x364], R2 ;  /* 0x0003640201007387 */ /* 0x0001e80000100800 */
[----:B------:R-:W5:Y:S01]  /*817e0*/  LDL.LU R28, [R1+0x264] ;  /* 0x00026400011c7983 */ /* 0x000f620000300800 */
[----:B------:R-:W-:-:S05]  /*817f0*/  FMUL R3, R13, R6 ;  /* 0x000000060d037220 */ /* 0x000fca0000400000 */
[----:B------:R1:W-:Y:S04]  /*81800*/  STL [R1+0x360], R3 ;  /* 0x0003600301007387 */ /* 0x0003e80000100800 */
[----:B------:R-:W2:Y:S04]  /*81810*/  LDL.LU R12, [R1+0x26c] ;  /* 0x00026c00010c7983 */ /* 0x000ea80000300800 */
[----:B------:R-:W3:Y:S01]  /*81820*/  LDL.LU R6, [R1+0x270] ;  /* 0x0002700001067983 */ /* 0x000ee20000300800 */
[----:B0-----:R-:W-:-:S05]  /*81830*/  FMUL R2, R13, R5 ;  /* 0x000000050d027220 */ /* 0x001fca0000400000 */
[----:B------:R0:W-:Y:S04]  /*81840*/  STL [R1+0x318], R2 ;  /* 0x0003180201007387 */ /* 0x0001e80000100800 */
[----:B------:R-:W3:Y:S04]  /*81850*/  LDL.LU R5, [R1+0x274] ;  /* 0x0002740001057983 */ /* 0x000ee80000300800 */
[----:B------:R-:W3:Y:S01]  /*81860*/  LDL.LU R7, [R1+0x278] ;  /* 0x0002780001077983 */ /* 0x000ee20000300800 */
[----:B-1----:R-:W-:-:S05]  /*81870*/  FMUL R3, R13, R18 ;  /* 0x000000120d037220 */ /* 0x002fca0000400000 */
[----:B------:R1:W-:Y:S01]  /*81880*/  STL [R1+0x314], R3 ;  /* 0x0003140301007387 */ /* 0x0003e20000100800 */
[----:B0-----:R-:W-:-:S03]  /*81890*/  FMUL R2, R13, R4 ;  /* 0x000000040d027220 */ /* 0x001fc60000400000 */
        /* <DEDUP_REMOVED lines=12> */
[----:B------:R0:W-:Y:S04]  /*81960*/  STL [R1+0x33e4], R2 ;  /* 0x0033e40201007387 */ /* 0x0001e80000100800 */
[----:B0-----:R-:W3:Y:S01]  /*81970*/  LDL.LU R2, [R1+0x268] ;  /* 0x0002680001027983 */ /* 0x001ee20000300800 */
[----:B----4-:R-:W-:-:S05]  /*81980*/  FMUL R0, R13, R0 ;  /* 0x000000000d007220 */ /* 0x010fca0000400000 */
[----:B------:R0:W-:Y:S04]  /*81990*/  STL [R1+0x33e8], R0 ;  /* 0x0033e80001007387 */ /* 0x0001e80000100800 */
[----:B0-----:R-:W4:Y:S01]  /*819a0*/  LDL.LU R0, [R1+0x254] ;  /* 0x0002540001007983 */ /* 0x001f220000300800 */
[C---:B--2---:R-:W-:Y:S02]  /*819b0*/  FMUL R12, R13.reuse, R12 ;  /* 0x0000000c0d0c7220 */ /* 0x044fe40000400000 */
[----:B----4-:R-:W-:-:S05]  /*819c0*/  FMUL R0, R13, R0 ;  /* 0x000000000d007220 */ /* 0x010fca0000400000 */
[----:B------:R0:W-:Y:S02]  /*819d0*/  STL [R1+0x308], R0 ;  /* 0x0003080001007387 */ /* 0x0001e40000100800 */
[C---:B0-----:R-:W-:Y:S02]  /*819e0*/  FMUL R0, R13.reuse, R17 ;  /* 0x000000110d007220 */ /* 0x041fe40000400000 */
[----:B------:R-:W2:Y:S04]  /*819f0*/  LDL.LU R17, [R1+0x198] ;  /* 0x0001980001117983 */ /* 0x000ea80000300800 */
[----:B------:R3:W-:Y:S02]  /*81a00*/  STL [R1+0x304], R0 ;  /* 0x0003040001007387 */ /* 0x0007e40000100800 */
[----:B---3--:R-:W-:-:S02]  /*81a10*/  FMUL R0, R13, R19 ;  /* 0x000000130d007220 */ /* 0x008fc40000400000 */
[----:B------:R-:W3:Y:S04]  /*81a20*/  LDL.LU R19, [R1+0x1ac] ;  /* 0x0001ac0001137983 */ /* 0x000ee80000300800 */
[----:B------:R0:W-:Y:S02]  /*81a30*/  STL [R1+0x2a0], R0 ;  /* 0x0002a00001007387 */ /* 0x0001e40000100800 */
[C---:B0-----:R-:W-:Y:S02]  /*81a40*/  FMUL R0, R13.reuse, R20 ;  /* 0x000000140d007220 */ /* 0x041fe40000400000 */
[----:B------:R-:W4:Y:S04]  /*81a50*/  LDL.LU R20, [R1+0x1b0] ;  /* 0x0001b00001147983 */ /* 0x000f280000300800 */
[----:B------:R5:W-:Y:S02]  /*81a60*/  STL [R1+0x29c], R0 ;  /* 0x00029c0001007387 */ /* 0x000be40000100800 */
[----:B-----5:R-:W-:-:S02]  /*81a70*/  FMUL R0, R13, R28 ;  /* 0x0000001c0d007220 */ /* 0x020fc40000400000 */
[----:B------:R-:W5:Y:S04]  /*81a80*/  LDL.LU R28, [R1+0x1b4] ;  /* 0x0001b400011c7983 */ /* 0x000f680000300800 */
[----:B------:R0:W-:Y:S02]  /*81a90*/  STL [R1+0x264], R0 ;  /* 0x0002640001007387 */ /* 0x0001e40000100800 */
[C---:B0-----:R-:W-:Y:S02]  /*81aa0*/  FMUL R0, R13.reuse, R2 ;  /* 0x000000020d007220 */ /* 0x041fe40000400000 */
[----:B------:R-:W-:-:S03]  /*81ab0*/  FMUL R2, R13, R6 ;  /* 0x000000060d027220 */ /* 0x000fc60000400000 */
[----:B------:R0:W-:Y:S04]  /*81ac0*/  STL [R1+0x260], R0 ;  /* 0x0002600001007387 */ /* 0x0001e80000100800 */
[----:B------:R-:W-:Y:S04]  /*81ad0*/  STL [R1+0x25c], R12 ;  /* 0x00025c0c01007387 */ /* 0x000fe80000100800 */
[----:B------:R-:W5:Y:S01]  /*81ae0*/  LDL.LU R6, [R1+0x1b8] ;  /* 0x0001b80001067983 */ /* 0x000f620000300800 */
[----:B0-----:R-:W-:-:S03]  /*81af0*/  FMUL R0, R13, R5 ;  /* 0x000000050d007220 */ /* 0x001fc60000400000 */
[----:B------:R0:W-:Y:S04]  /*81b00*/  STL [R1+0x258], R2 ;  /* 0x0002580201007387 */ /* 0x0001e80000100800 */
[----:B------:R-:W5:Y:S01]  /*81b10*/  LDL.LU R5, [R1+0x1bc] ;  /* 0x0001bc0001057983 */ /* 0x000f620000300800 */
[----:B------:R-:W-:-:S03]  /*81b20*/  FMUL R7, R13, R7 ;  /* 0x000000070d077220 */ /* 0x000fc60000400000 */
[----:B------:R1:W-:Y:S01]  /*81b30*/  STL [R1+0x254], R0 ;  /* 0x0002540001007387 */ /* 0x0003e20000100800 */
[----:B------:R-:W1:Y:S01]  /*81b40*/  MUFU.RCP R14, R14 ;  /* 0x0000000e000e7308 */ /* 0x000e620000001000 */
[C---:B0-----:R-:W-:Y:S02]  /*81b50*/  FMUL R2, R13.reuse, R22 ;  /* 0x000000160d027220 */ /* 0x041fe40000400000 */
[----:B------:R-:W-:Y:S01]  /*81b60*/  STL [R1+0x250], R7 ;  /* 0x0002500701007387 */ /* 0x000fe20000100800 */
[C---:B-1----:R-:W-:Y:S02]  /*81b70*/  FMUL R0, R13.reuse, R3 ;  /* 0x000000030d007220 */ /* 0x042fe40000400000 */
[----:B------:R-:W-:-:S03]  /*81b80*/  FMUL R3, R13, R23 ;  /* 0x000000170d037220 */ /* 0x000fc60000400000 */
[----:B------:R0:W-:Y:S04]  /*81b90*/  STL [R1+0x24c], R0 ;  /* 0x00024c0001007387 */ /* 0x0001e80000100800 */
[----:B------:R1:W-:Y:S01]  /*81ba0*/  STL [R1+0x248], R2 ;  /* 0x0002480201007387 */ /* 0x0003e20000100800 */
[----:B0-----:R-:W-:-:S03]  /*81bb0*/  FMUL R0, R13, R24 ;  /* 0x000000180d007220 */ /* 0x001fc60000400000 */
[----:B------:R0:W-:Y:S01]  /*81bc0*/  STL [R1+0x244], R3 ;  /* 0x0002440301007387 */ /* 0x0001e20000100800 */
[----:B-1----:R-:W-:-:S03]  /*81bd0*/  FMUL R2, R13, R25 ;  /* 0x000000190d027220 */ /* 0x002fc60000400000 */
[----:B------:R1:W-:Y:S01]  /*81be0*/  STL [R1+0x240], R0 ;  /* 0x0002400001007387 */ /* 0x0003e20000100800 */
[----:B0-----:R-:W-:-:S03]  /*81bf0*/  FMUL R3, R13, R26 ;  /* 0x0000001a0d037220 */ /* 0x001fc60000400000 */
[----:B------:R0:W-:Y:S01]  /*81c00*/  STL [R1+0x23c], R2 ;  /* 0x00023c0201007387 */ /* 0x0001e20000100800 */
[----:B-1----:R-:W-:-:S03]  /*81c10*/  FMUL R0, R13, R8 ;  /* 0x000000080d007220 */ /* 0x002fc60000400000 */
[----:B------:R1:W-:Y:S04]  /*81c20*/  STL [R1+0x238], R3 ;  /* 0x0002380301007387 */ /* 0x0003e80000100800 */
[----:B------:R1:W-:Y:S01]  /*81c30*/  STL [R1+0x234], R0 ;  /* 0x0002340001007387 */ /* 0x0003e20000100800 */
[----:B0-----:R-:W-:Y:S02]  /*81c40*/  FMUL R2, R13, R9 ;  /* 0x000000090d027220 */ /* 0x001fe40000400000 */
[----:B-1----:R-:W-:-:S03]  /*81c50*/  FMUL R3, R14, R11 ;  /* 0x0000000b0e037220 */ /* 0x002fc60000400000 */
[----:B------:R0:W-:Y:S01]  /*81c60*/  STL [R1+0x230], R2 ;  /* 0x0002300201007387 */ /* 0x0001e20000100800 */
[----:B------:R-:W-:-:S05]  /*81c70*/  FMUL R0, R14, R10 ;  /* 0x0000000a0e007220 */ /* 0x000fca0000400000 */
[----:B------:R1:W-:Y:S01]  /*81c80*/  STL [R1+0x300], R0 ;  /* 0x0003000001007387 */ /* 0x0003e20000100800 */
[----:B0-----:R-:W-:-:S03]  /*81c90*/  FMUL R2, R14, R18 ;  /* 0x000000120e027220 */ /* 0x001fc60000400000 */
[----:B------:R-:W-:Y:S04]  /*81ca0*/  STL [R1+0x2f0], R3 ;  /* 0x0002f00301007387 */ /* 0x000fe80000100800 */
[----:B------:R-:W5:Y:S01]  /*81cb0*/  LDL.LU R10, [R1+0x1c0] ;  /* 0x0001c000010a7983 */ /* 0x000f620000300800 */
[----:B-1----:R-:W-:-:S03]  /*81cc0*/  FMUL R0, R14, R4 ;  /* 0x000000040e007220 */ /* 0x002fc60000400000 */
[----:B------:R2:W-:Y:S04]  /*81cd0*/  STL [R1+0x2fc], R2 ;  /* 0x0002fc0201007387 */ /* 0x0005e80000100800 */
[----:B------:R-:W5:Y:S04]  /*81ce0*/  LDL.LU R4, [R1+0x1c4] ;  /* 0x0001c40001047983 */ /* 0x000f680000300800 */
[----:B------:R-:W5:Y:S04]  /*81cf0*/  LDL.LU R11, [R1+0x1c8] ;  /* 0x0001c800010b7983 */ /* 0x000f680000300800 */
[----:B------:R3:W-:Y:S01]  /*81d00*/  STL [R1+0x33ec], R0 ;  /* 0x0033ec0001007387 */ /* 0x0007e20000100800 */
[----:B--2---:R-:W-:-:S03]  /*81d10*/  FMUL R2, R14, R17 ;  /* 0x000000110e027220 */ /* 0x004fc60000400000 */
[----:B------:R-:W2:Y:S04]  /*81d20*/  LDL.LU R17, [R1+0x1cc] ;  /* 0x0001cc0001117983 */ /* 0x000ea80000300800 */
[----:B------:R4:W-:Y:S01]  /*81d30*/  STL [R1+0x2f8], R2 ;  /* 0x0002f80201007387 */ /* 0x0009e20000100800 */
[----:B---3--:R-:W-:-:S05]  /*81d40*/  FMUL R0, R14, R19 ;  /* 0x000000130e007220 */ /* 0x008fca0000400000 */
[----:B------:R5:W-:Y:S04]  /*81d50*/  STL [R1+0x33f0], R0 ;  /* 0x0033f00001007387 */ /* 0x000be80000100800 */
[----:B------:R-:W3:Y:S01]  /*81d60*/  LDL.LU R13, [R1+0x1d4] ;  /* 0x0001d400010d7983 */ /* 0x000ee20000300800 */
[----:B----4-:R-:W-:-:S05]  /*81d70*/  FMUL R2, R14, R20 ;  /* 0x000000140e027220 */ /* 0x010fca0000400000 */
[----:B------:R0:W-:Y:S04]  /*81d80*/  STL [R1+0x2f4], R2 ;  /* 0x0002f40201007387 */ /* 0x0001e80000100800 */
[----:B------:R-:W4:Y:S04]  /*81d90*/  LDL.LU R12, [R1+0x1d8] ;  /* 0x0001d800010c7983 */ /* 0x000f280000300800 */
[----:B------:R-:W4:Y:S01]  /*81da0*/  LDL.LU R7, [R1+0x1dc] ;  /* 0x0001dc0001077983 */ /* 0x000f220000300800 */
[----:B-----5:R-:W-:-:S05]  /*81db0*/  FMUL R0, R14, R28 ;  /* 0x0000001c0e007220 */ /* 0x020fca0000400000 */
[----:B------:R1:W-:Y:S04]  /*81dc0*/  STL [R1+0x298], R0 ;  /* 0x0002980001007387 */ /* 0x0003e80000100800 */
[----:B------:R-:W5:Y:S04]  /*81dd0*/  LDL.LU R18, [R1+0x1e0] ;  /* 0x0001e00001127983 */ /* 0x000f680000300800 */
[----:B------:R-:W5:Y:S04]  /*81de0*/  LDL.LU R19, [R1+0x1e4] ;  /* 0x0001e40001137983 */ /* 0x000f680000300800 */
[----:B------:R-:W5:Y:S01]  /*81df0*/  LDL.LU R3, [R1+0x1e8] ;  /* 0x0001e80001037983 */ /* 0x000f620000300800 */
[----:B0-----:R-:W-:-:S05]  /*81e00*/  FMUL R2, R14, R6 ;  /* 0x000000060e027220 */ /* 0x001fca0000400000 */
[----:B------:R-:W-:Y:S04]  /*81e10*/  STL [R1+0x2e8], R2 ;  /* 0x0002e80201007387 */ /* 0x000fe80000100800 */
[----:B------:R-:W5:Y:S04]  /*81e20*/  LDL.LU R22, [R1+0x1ec] ;  /* 0x0001ec0001167983 */ /* 0x000f680000300800 */
[----:B------:R-:W5:Y:S04]  /*81e30*/  LDL.LU R23, [R1+0x1f0] ;  /* 0x0001f00001177983 */ /* 0x000f680000300800 */
[----:B------:R-:W5:Y:S01]  /*81e40*/  LDL.LU R24, [R1+0x1f4] ;  /* 0x0001f40001187983 */ /* 0x000f620000300800 */
[----:B-1----:R-:W-:-:S03]  /*81e50*/  FMUL R0, R14, R5 ;  /* 0x000000050e007220 */ /* 0x002fc60000400000 */
        /* <DEDUP_REMOVED lines=8> */
[----:B------:R0:W-:Y:S04]  /*81ee0*/  STL [R1+0x33f8], R0 ;  /* 0x0033f80001007387 */ /* 0x0001e80000100800 */
[----:B0-----:R-:W5:Y:S01]  /*81ef0*/  LDL.LU R0, [R1+0x1d0] ;  /* 0x0001d00001007983 */ /* 0x001f620000300800 */
[----:B------:R-:W-:-:S02]  /*81f00*/  FMUL R2, R14, R10 ;  /* 0x0000000a0e027220 */ /* 0x000fc40000400000 */
[C---:B------:R-:W-:Y:S02]  /*81f10*/  FMUL R10, R14.reuse, R4 ;  /* 0x000000040e0a7220 */ /* 0x040fe40000400000 */
[----:B------:R-:W5:Y:S04]  /*81f20*/  LDL.LU R4, [R1+0x6c] ;  /* 0x00006c0001047983 */ /* 0x000f680000300800 */
[----:B------:R0:W-:Y:S04]  /*81f30*/  STL [R1+0x2e0], R2 ;  /* 0x0002e00201007387 */ /* 0x0001e80000100800 */
[----:B------:R1:W-:Y:S01]  /*81f40*/  STL [R1+0x28c], R10 ;  /* 0x00028c0a01007387 */ /* 0x0003e20000100800 */
[----:B0-----:R-:W-:-:S05]  /*81f50*/  FMUL R2, R14, R11 ;  /* 0x0000000b0e027220 */ /* 0x001fca0000400000 */
[----:B------:R2:W-:Y:S04]  /*81f60*/  STL [R1+0x33f4], R2 ;  /* 0x0033f40201007387 */ /* 0x0005e80000100800 */
[----:B-1----:R-:W5:Y:S04]  /*81f70*/  LDL.LU R10, [R1+0x68] ;  /* 0x00006800010a7983 */ /* 0x002f680000300800 */
[----:B------:R-:W5:Y:S01]  /*81f80*/  LDL.LU R11, [R1+0x64] ;  /* 0x00006400010b7983 */ /* 0x000f620000300800 */
[----:B--2---:R-:W-:-:S05]  /*81f90*/  FMUL R2, R14, R17 ;  /* 0x000000110e027220 */ /* 0x004fca0000400000 */
[----:B------:R3:W-:Y:S04]  /*81fa0*/  STL [R1+0x284], R2 ;  /* 0x0002840201007387 */ /* 0x0007e80000100800 */
[----:B------:R-:W2:Y:S01]  /*81fb0*/  LDL.LU R17, [R1+0x60] ;  /* 0x0000600001117983 */ /* 0x000ea20000300800 */
[----:B---3--:R-:W-:-:S05]  /*81fc0*/  FMUL R2, R14, R13 ;  /* 0x0000000d0e027220 */ /* 0x008fca0000400000 */
[----:B------:R5:W-:Y:S01]  /*81fd0*/  STL [R1+0x33fc], R2 ;  /* 0x0033fc0201007387 */ /* 0x000be20000100800 */
[C---:B----4-:R-:W-:Y:S02]  /*81fe0*/  FMUL R7, R14.reuse, R7 ;  /* 0x000000070e077220 */ /* 0x050fe40000400000 */
[C---:B-----5:R-:W-:Y:S02]  /*81ff0*/  FMUL R2, R14.reuse, R18 ;  /* 0x000000120e027220 */ /* 0x060fe40000400000 */
[----:B------:R-:W-:-:S05]  /*82000*/  FMUL R0, R14, R0 ;  /* 0x000000000e007220 */ /* 0x000fca0000400000 */
[----:B------:R0:W-:Y:S02]  /*82010*/  STL [R1+0x288], R0 ;  /* 0x0002880001007387 */ /* 0x0001e40000100800 */
[----:B0-----:R-:W-:-:S05]  /*82020*/  FMUL R0, R14, R12 ;  /* 0x0000000c0e007220 */ /* 0x001fca0000400000 */
[----:B------:R0:W-:Y:S04]  /*82030*/  STL [R1+0x22c], R0 ;  /* 0x00022c0001007387 */ /* 0x0001e80000100800 */
[----:B------:R-:W-:Y:S04]  /*82040*/  STL [R1+0x228], R7 ;  /* 0x0002280701007387 */ /* 0x000fe80000100800 */
[----:B------:R-:W3:Y:S01]  /*82050*/  LDL.LU R18, [R1+0x5c] ;  /* 0x00005c0001127983 */ /* 0x000ee20000300800 */
[----:B0-----:R-:W-:-:S03]  /*82060*/  FMUL R0, R14, R19 ;  /* 0x000000130e007220 */ /* 0x001fc60000400000 */
[----:B------:R0:W-:Y:S04]  /*82070*/  STL [R1+0x224], R2 ;  /* 0x0002240201007387 */ /* 0x0001e80000100800 */
[----:B------:R-:W4:Y:S04]  /*82080*/  LDL.LU R19, [R1+0x58] ;  /* 0x0000580001137983 */ /* 0x000f280000300800 */
[----:B------:R1:W-:Y:S01]  /*82090*/  STL [R1+0x220], R0 ;  /* 0x0002200001007387 */ /* 0x0003e20000100800 */
[C---:B0-----:R-:W-:Y:S02]  /*820a0*/  FMUL R2, R14.reuse, R23 ;  /* 0x000000170e027220 */ /* 0x041fe40000400000 */
[----:B-1----:R-:W-:-:S02]  /*820b0*/  FMUL R0, R14, R3 ;  /* 0x000000030e007220 */ /* 0x002fc40000400000 */
[----:B------:R-:W-:-:S03]  /*820c0*/  FMUL R3, R14, R22 ;  /* 0x000000160e037220 */ /* 0x000fc60000400000 */
[----:B------:R0:W-:Y:S04]  /*820d0*/  STL [R1+0x21c], R0 ;  /* 0x00021c0001007387 */ /* 0x0001e80000100800 */
[----:B------:R1:W-:Y:S01]  /*820e0*/  STL [R1+0x1ec], R3 ;  /* 0x0001ec0301007387 */ /* 0x0003e20000100800 */
[----:B0-----:R-:W-:-:S03]  /*820f0*/  FMUL R0, R14, R24 ;  /* 0x000000180e007220 */ /* 0x001fc60000400000 */
[----:B------:R0:W-:Y:S01]  /*82100*/  STL [R1+0x1e8], R2 ;  /* 0x0001e80201007387 */ /* 0x0001e20000100800 */
[----:B-1----:R-:W-:-:S03]  /*82110*/  FMUL R3, R14, R25 ;  /* 0x000000190e037220 */ /* 0x002fc60000400000 */
[----:B------:R1:W-:Y:S01]  /*82120*/  STL [R1+0x1e4], R0 ;  /* 0x0001e40001007387 */ /* 0x0003e20000100800 */
[----:B------:R-:W5:Y:S01]  /*82130*/  MUFU.RCP R15, R15 ;  /* 0x0000000f000f7308 */ /* 0x000f620000001000 */
[C---:B0-----:R-:W-:Y:S02]  /*82140*/  FMUL R2, R14.reuse, R26 ;  /* 0x0000001a0e027220 */ /* 0x041fe40000400000 */
[----:B------:R0:W-:Y:S01]  /*82150*/  STL [R1+0x1e0], R3 ;  /* 0x0001e00301007387 */ /* 0x0001e20000100800 */
[----:B-1----:R-:W-:-:S03]  /*82160*/  FMUL R0, R14, R8 ;  /* 0x000000080e007220 */ /* 0x002fc60000400000 */
[----:B------:R1:W-:Y:S04]  /*82170*/  STL [R1+0x1dc], R2 ;  /* 0x0001dc0201007387 */ /* 0x0003e80000100800 */
[----:B------:R5:W-:Y:S01]  /*82180*/  STL [R1+0x1d8], R0 ;  /* 0x0001d80001007387 */ /* 0x000be20000100800 */
[C---:B0-----:R-:W-:Y:S02]  /*82190*/  FMUL R3, R14.reuse, R9 ;  /* 0x000000090e037220 */ /* 0x041fe40000400000 */
[----:B-1----:R-:W-:-:S03]  /*821a0*/  FMUL R2, R14, R20 ;  /* 0x000000140e027220 */ /* 0x002fc60000400000 */
[----:B------:R-:W-:Y:S01]  /*821b0*/  STL [R1+0x1d4], R3 ;  /* 0x0001d40301007387 */ /* 0x000fe20000100800 */
[----:B-----5:R-:W-:-:S03]  /*821c0*/  FMUL R0, R14, R28 ;  /* 0x0000001c0e007220 */ /* 0x020fc60000400000 */
[----:B------:R-:W5:Y:S04]  /*821d0*/  LDL.LU R20, [R1+0x54] ;  /* 0x0000540001147983 */ /* 0x000f680000300800 */
[----:B------:R0:W-:Y:S04]  /*821e0*/  STL [R1+0x1d0], R2 ;  /* 0x0001d00201007387 */ /* 0x0001e80000100800 */
[----:B------:R1:W-:Y:S04]  /*821f0*/  STL [R1+0x1cc], R0 ;  /* 0x0001cc0001007387 */ /* 0x0003e80000100800 */
[----:B------:R-:W5:Y:S01]  /*82200*/  LDL.LU R28, [R1+0x50] ;  /* 0x00005000011c7983 */ /* 0x000f620000300800 */
[----:B0-----:R-:W-:-:S02]  /*82210*/  FMUL R2, R14, R6 ;  /* 0x000000060e027220 */ /* 0x001fc40000400000 */
[----:B-1----:R-:W-:-:S03]  /*82220*/  FMUL R0, R14, R5 ;  /* 0x000000050e007220 */ /* 0x002fc60000400000 */
[----:B------:R0:W-:Y:S01]  /*82230*/  STL [R1+0x1c8], R2 ;  /* 0x0001c80201007387 */ /* 0x0001e20000100800 */
[----:B------:R-:W-:-:S03]  /*82240*/  FMUL R3, R15, R10 ;  /* 0x0000000a0f037220 */ /* 0x000fc60000400000 */
[----:B------:R1:W-:Y:S04]  /*82250*/  STL [R1+0x1c4], R0 ;  /* 0x0001c40001007387 */ /* 0x0003e80000100800 */
[----:B------:R-:W5:Y:S01]  /*82260*/  LDL.LU R6, [R1+0x4c] ;  /* 0x00004c0001067983 */ /* 0x000f620000300800 */
[----:B0-----:R-:W-:-:S03]  /*82270*/  FMUL R2, R15, R11 ;  /* 0x0000000b0f027220 */ /* 0x001fc60000400000 */
[----:B------:R-:W5:Y:S01]  /*82280*/  LDL.LU R5, [R1+0x48] ;  /* 0x0000480001057983 */ /* 0x000f620000300800 */
[----:B-1----:R-:W-:-:S05]  /*82290*/  FMUL R0, R15, R4 ;  /* 0x000000040f007220 */ /* 0x002fca0000400000 */
[----:B------:R2:W-:Y:S04]  /*822a0*/  STL [R1+0x27c], R0 ;  /* 0x00027c0001007387 */ /* 0x0005e80000100800 */
[----:B------:R-:W5:Y:S04]  /*822b0*/  LDL.LU R4, [R1+0x44] ;  /* 0x0000440001047983 */ /* 0x000f680000300800 */
[----:B------:R-:W-:Y:S04]  /*822c0*/  STL [R1+0x278], R3 ;  /* 0x0002780301007387 */ /* 0x000fe80000100800 */
[----:B------:R-:W5:Y:S04]  /*822d0*/  LDL.LU R22, [R1+0x40] ;  /* 0x0000400001167983 */ /* 0x000f680000300800 */
[----:B------:R0:W-:Y:S01]  /*822e0*/  STL [R1+0x274], R2 ;  /* 0x0002740201007387 */ /* 0x0001e20000100800 */
[----:B--2---:R-:W-:-:S03]  /*822f0*/  FMUL R0, R15, R17 ;  /* 0x000000110f007220 */ /* 0x004fc60000400000 */
[----:B------:R-:W2:Y:S04]  /*82300*/  LDL.LU R17, [R1+0x3c] ;  /* 0x00003c0001117983 */ /* 0x000ea80000300800 */
[----:B------:R1:W-:Y:S04]  /*82310*/  STL [R1+0x270], R0 ;  /* 0x0002700001007387 */ /* 0x0003e80000100800 */
[----:B------:R-:W2:Y:S04]  /*82320*/  LDL.LU R14, [R1+0x38] ;  /* 0x00003800010e7983 */ /* 0x000ea80000300800 */
[----:B0-----:R-:W2:Y:S04]  /*82330*/  LDL.LU R2, [R1+0x34] ;  /* 0x0000340001027983 */ /* 0x001ea80000300800 */
[----:B-1----:R-:W2:Y:S04]  /*82340*/  LDL.LU R0, [R1+0x30] ;  /* 0x0000300001007983 */ /* 0x002ea80000300800 */
[----:B------:R-:W2:Y:S04]  /*82350*/  LDL.LU R10, [R1+0x2c] ;  /* 0x00002c00010a7983 */ /* 0x000ea80000300800 */
[----:B------:R-:W2:Y:S04]  /*82360*/  LDL.LU R11, [R1+0x28] ;  /* 0x00002800010b7983 */ /* 0x000ea80000300800 */
[----:B------:R-:W2:Y:S01]  /*82370*/  LDL.LU R13, [R1+0x24] ;  /* 0x00002400010d7983 */ /* 0x000ea20000300800 */
[----:B---3--:R-:W-:-:S05]  /*82380*/  FMUL R7, R15, R18 ;  /* 0x000000120f077220 */ /* 0x008fca0000400000 */
[----:B------:R0:W-:Y:S01]  /*82390*/  STL [R1+0x26c], R7 ;  /* 0x00026c0701007387 */ /* 0x0001e20000100800 */
[----:B----4-:R-:W-:-:S03]  /*823a0*/  FMUL R3, R15, R19 ;  /* 0x000000130f037220 */ /* 0x010fc60000400000 */
[----:B------:R-:W3:Y:S04]  /*823b0*/  LDL.LU R12, [R1+0x20] ;  /* 0x00002000010c7983 */ /* 0x000ee80000300800 */
[----:B------:R1:W-:Y:S04]  /*823c0*/  STL [R1+0x268], R3 ;  /* 0x0002680301007387 */ /* 0x0003e80000100800 */
[----:B0-----:R-:W4:Y:S04]  /*823d0*/  LDL.LU R7, [R1+0x1c] ;  /* 0x00001c0001077983 */ /* 0x001f280000300800 */
        /* <DEDUP_REMOVED lines=9> */
[----:B-----5:R-:W-:-:S05]  /*82470*/  FMUL R20, R15, R20 ;  /* 0x000000140f147220 */ /* 0x020fca0000400000 */
[----:B------:R0:W-:Y:S01]  /*82480*/  STL [R1+0x218], R20 ;  /* 0x0002181401007387 */ /* 0x0001e20000100800 */
[----:B------:R-:W-:-:S03]  /*82490*/  FMUL R28, R15, R28 ;  /* 0x0000001c0f1c7220 */ /* 0x000fc60000400000 */
[----:B0-----:R-:W5:Y:S04]  /*824a0*/  LDL.LU R20, [R1+0x190] ;  /* 0x0001900001147983 */ /* 0x001f680000300800 */
[----:B------:R0:W-:Y:S01]  /*824b0*/  STL [R1+0x214], R28 ;  /* 0x0002141c01007387 */ /* 0x0001e20000100800 */
[----:B------:R-:W-:-:S03]  /*824c0*/  FMUL R6, R15, R6 ;  /* 0x000000060f067220 */ /* 0x000fc60000400000 */
[----:B0-----:R-:W5:Y:S01]  /*824d0*/  LDL.LU R28, [R1+0x194] ;  /* 0x00019400011c7983 */ /* 0x001f620000300800 */
[----:B------:R-:W-:-:S03]  /*824e0*/  FMUL R5, R15, R5 ;  /* 0x000000050f057220 */ /* 0x000fc60000400000 */
[----:B------:R0:W-:Y:S01]  /*824f0*/  STL [R1+0x210], R6 ;  /* 0x0002100601007387 */ /* 0x0001e20000100800 */
[----:B------:R-:W-:-:S03]  /*82500*/  FMUL R4, R15, R4 ;  /* 0x000000040f047220 */ /* 0x000fc60000400000 */
[----:B0-----:R-:W5:Y:S04]  /*82510*/  LDL.LU R6, [R1+0x150] ;  /* 0x0001500001067983 */ /* 0x001f680000300800 */
[----:B------:R0:W-:Y:S01]  /*82520*/  STL [R1+0x20c], R5 ;  /* 0x00020c0501007387 */ /* 0x0001e20000100800 */
[----:B------:R-:W-:-:S03]  /*82530*/  FMUL R22, R15, R22 ;  /* 0x000000160f167220 */ /* 0x000fc60000400000 */
[----:B0-----:R-:W5:Y:S04]  /*82540*/  LDL.LU R5, [R1+0x14c] ;  /* 0x00014c0001057983 */ /* 0x001f680000300800 */
[----:B------:R0:W-:Y:S04]  /*82550*/  STL [R1+0x204], R4 ;  /* 0x0002040401007387 */ /* 0x0001e80000100800 */
[----:B0-----:R-:W5:Y:S04]  /*82560*/  LDL.LU R4, [R1+0x148] ;  /* 0x0001480001047983 */ /* 0x001f680000300800 */
[----:B------:R0:W-:Y:S01]  /*82570*/  STL [R1+0x200], R22 ;  /* 0x0002001601007387 */ /* 0x0001e20000100800 */
[----:B--2---:R-:W-:-:S03]  /*82580*/  FMUL R17, R15, R17 ;  /* 0x000000110f117220 */ /* 0x004fc60000400000 */
[----:B0-----:R-:W2:Y:S01]  /*82590*/  LDL.LU R22, [R1+0x34e8] ;  /* 0x0034e80001167983 */ /* 0x001ea20000300800 */
[----:B------:R-:W-:-:S03]  /*825a0*/  FMUL R14, R15, R14 ;  /* 0x0000000e0f0e7220 */ /* 0x000fc60000400000 */
[----:B------:R0:W-:Y:S01]  /*825b0*/  STL [R1+0x1fc], R17 ;  /* 0x0001fc1101007387 */ /* 0x0001e20000100800 */
[----:B------:R-:W-:-:S03]  /*825c0*/  FMUL R2, R15, R2 ;  /* 0x000000020f027220 */ /* 0x000fc60000400000 */
[----:B0-----:R-:W2:Y:S04]  /*825d0*/  LDL.LU R17, [R1+0x34e4] ;  /* 0x0034e40001117983 */ /* 0x001ea80000300800 */
[----:B------:R0:W-:Y:S04]  /*825e0*/  STL [R1+0x1f8], R14 ;  /* 0x0001f80e01007387 */ /* 0x0001e80000100800 */
[----:B------:R1:W-:Y:S01]  /*825f0*/  STL [R1+0x1f4], R2 ;  /* 0x0001f40201007387 */ /* 0x0003e20000100800 */
[C---:B0-----:R-:W-:Y:S02]  /*82600*/  FMUL R14, R15.reuse, R0 ;  /* 0x000000000f0e7220 */ /* 0x041fe40000400000 */
[----:B------:R-:W-:-:S02]  /*82610*/  FMUL R0, R15, R11 ;  /* 0x0000000b0f007220 */ /* 0x000fc40000400000 */
[C---:B-1----:R-:W-:Y:S01]  /*82620*/  FMUL R2, R15.reuse, R10 ;  /* 0x0000000a0f027220 */ /* 0x042fe20000400000 */
[----:B------:R-:W-:Y:S04]  /*82630*/  STL [R1+0x1f0], R14 ;  /* 0x0001f00e01007387 */ /* 0x000fe80000100800 */
[----:B------:R-:W2:Y:S04]  /*82640*/  LDL.LU R10, [R1+0x144] ;  /* 0x00014400010a7983 */ /* 0x000ea80000300800 */
[----:B------:R-:W-:Y:S04]  /*82650*/  STL [R1+0x1c0], R2 ;  /* 0x0001c00201007387 */ /* 0x000fe80000100800 */
[----:B------:R-:W2:Y:S04]  /*82660*/  LDL.LU R11, [R1+0x140] ;  /* 0x00014000010b7983 */ /* 0x000ea80000300800 */
[----:B------:R0:W-:Y:S02]  /*82670*/  STL [R1+0x1b8], R0 ;  /* 0x0001b80001007387 */ /* 0x0001e40000100800 */
[----:B0-----:R-:W-:-:S05]  /*82680*/  FMUL R0, R15, R13 ;  /* 0x0000000d0f007220 */ /* 0x001fca0000400000 */
[----:B------:R0:W-:Y:S01]  /*82690*/  STL [R1+0x1bc], R0 ;  /* 0x0001bc0001007387 */ /* 0x0001e20000100800 */
[C---:B---3--:R-:W-:Y:S02]  /*826a0*/  FMUL R12, R15.reuse, R12 ;  /* 0x0000000c0f0c7220 */ /* 0x048fe40000400000 */
[----:B----4-:R-:W-:-:S03]  /*826b0*/  FMUL R2, R15, R7 ;  /* 0x000000070f027220 */ /* 0x010fc60000400000 */
[----:B------:R-:W-:Y:S01]  /*826c0*/  STL [R1+0x1b0], R12 ;  /* 0x0001b00c01007387 */ /* 0x000fe20000100800 */
[----:B0-----:R-:W-:-:S03]  /*826d0*/  FMUL R0, R15, R3 ;  /* 0x000000030f007220 */ /* 0x001fc60000400000 */
[----:B------:R0:W-:Y:S01]  /*826e0*/  STL [R1+0x1b4], R2 ;  /* 0x0001b40201007387 */ /* 0x0001e20000100800 */
[----:B------:R-:W-:-:S03]  /*826f0*/  FMUL R3, R15, R23 ;  /* 0x000000170f037220 */ /* 0x000fc60000400000 */
[----:B------:R1:W-:Y:S04]  /*82700*/  STL [R1+0x1a4], R0 ;  /* 0x0001a40001007387 */ /* 0x0003e80000100800 */
[----:B------:R3:W-:Y:S01]  /*82710*/  STL [R1+0x1ac], R3 ;  /* 0x0001ac0301007387 */ /* 0x0007e20000100800 */
[C---:B0-----:R-:W-:Y:S02]  /*82720*/  FMUL R2, R15.reuse, R24 ;  /* 0x000000180f027220 */ /* 0x041fe40000400000 */
[----:B-1----:R-:W-:-:S03]  /*82730*/  FMUL R0, R15, R25 ;  /* 0x000000190f007220 */ /* 0x002fc60000400000 */
[----:B------:R0:W-:Y:S01]  /*82740*/  STL [R1+0x19c], R2 ;  /* 0x00019c0201007387 */ /* 0x0001e20000100800 */
[----:B---3--:R-:W-:-:S03]  /*82750*/  FMUL R3, R15, R26 ;  /* 0x0000001a0f037220 */ /* 0x008fc60000400000 */
[----:B------:R1:W-:Y:S04]  /*82760*/  STL [R1+0x1a8], R0 ;  /* 0x0001a80001007387 */ /* 0x0003e80000100800 */
[----:B------:R-:W-:Y:S01]  /*82770*/  STL [R1+0x198], R3 ;  /* 0x0001980301007387 */ /* 0x000fe20000100800 */
[C---:B0-----:R-:W-:Y:S02]  /*82780*/  FMUL R2, R15.reuse, R8 ;  /* 0x000000080f027220 */ /* 0x041fe40000400000 */
[C---:B-1----:R-:W-:Y:S02]  /*82790*/  FMUL R0, R15.reuse, R18 ;  /* 0x000000120f007220 */ /* 0x042fe40000400000 */
[----:B------:R-:W3:Y:S04]  /*827a0*/  LDL.LU R18, [R1+0x13c] ;  /* 0x00013c0001127983 */ /* 0x000ee80000300800 */
[----:B------:R-:W-:Y:S04]  /*827b0*/  STL [R1+0x1a0], R2 ;  /* 0x0001a00201007387 */ /* 0x000fe80000100800 */
[----:B------:R0:W-:Y:S02]  /*827c0*/  STL [R1+0x17c], R0 ;  /* 0x00017c0001007387 */ /* 0x0001e40000100800 */
[----:B0-----:R-:W-:-:S02]  /*827d0*/  FMUL R0, R15, R19 ;  /* 0x000000130f007220 */ /* 0x001fc40000400000 */
[----:B------:R-:W4:Y:S01]  /*827e0*/  LDL.LU R19, [R1+0x138] ;  /* 0x0001380001137983 */ /* 0x000f220000300800 */
[----:B------:R-:W-:-:S06]  /*827f0*/  @!P5 FMUL R16, R16, 16777216 ;  /* 0x4b8000001010d820 */ /* 0x000fcc0000400000 */
[----:B------:R-:W0:Y:S01]  /*82800*/  MUFU.RCP R16, R16 ;  /* 0x0000001000107308 */ /* 0x000e220000001000 */
[----:B------:R-:W-:-:S05]  /*82810*/  FMUL R2, R15, R9 ;  /* 0x000000090f027220 */ /* 0x000fca0000400000 */
[----:B------:R5:W-:Y:S04]  /*82820*/  STL [R1+0x184], R2 ;  /* 0x0001840201007387 */ /* 0x000be80000100800 */
[----:B------:R1:W-:Y:S01]  /*82830*/  STL [R1+0x178], R0 ;  /* 0x0001780001007387 */ /* 0x0003e20000100800 */
[----:B-----5:R-:W-:-:S03]  /*82840*/  FMUL R2, R15, R20 ;  /* 0x000000140f027220 */ /* 0x020fc60000400000 */
[----:B------:R-:W5:Y:S01]  /*82850*/  LDL.LU R20, [R1+0x134] ;  /* 0x0001340001147983 */ /* 0x000f620000300800 */
[----:B-1----:R-:W-:-:S03]  /*82860*/  FMUL R0, R15, R28 ;  /* 0x0000001c0f007220 */ /* 0x002fc60000400000 */
[----:B------:R1:W-:Y:S04]  /*82870*/  STL [R1+0x180], R2 ;  /* 0x0001800201007387 */ /* 0x0003e80000100800 */
[----:B------:R-:W5:Y:S01]  /*82880*/  LDL.LU R28, [R1+0x130] ;  /* 0x00013000011c7983 */ /* 0x000f620000300800 */
[----:B0-----:R-:W-:-:S03]  /*82890*/  FMUL R3, R16, R6 ;  /* 0x0000000610037220 */ /* 0x001fc60000400000 */
[----:B------:R0:W-:Y:S04]  /*828a0*/  STL [R1+0x174], R0 ;  /* 0x0001740001007387 */ /* 0x0001e80000100800 */
[----:B------:R-:W-:Y:S04]  /*828b0*/  STL [R1+0x150], R3 ;  /* 0x0001500301007387 */ /* 0x000fe80000100800 */
[----:B------:R-:W5:Y:S01]  /*828c0*/  LDL.LU R23, [R1+0x12c] ;  /* 0x00012c0001177983 */ /* 0x000f620000300800 */
[----:B-1----:R-:W-:-:S05]  /*828d0*/  FMUL R2, R16, R5 ;  /* 0x0000000510027220 */ /* 0x002fca0000400000 */
[----:B------:R2:W-:Y:S04]  /*828e0*/  STL [R1+0x14c], R2 ;  /* 0x00014c0201007387 */ /* 0x0005e80000100800 */
[----:B------:R-:W5:Y:S04]  /*828f0*/  LDL.LU R24, [R1+0x128] ;  /* 0x0001280001187983 */ /* 0x000f680000300800 */
[----:B------:R-:W5:Y:S01]  /*82900*/  LDL.LU R6, [R1+0x124] ;  /* 0x0001240001067983 */ /* 0x000f620000300800 */
[----:B0-----:R-:W-:-:S03]  /*82910*/  FMUL R0, R16, R4 ;  /* 0x0000000410007220 */ /* 0x001fc60000400000 */
[----:B------:R-:W5:Y:S04]  /*82920*/  LDL.LU R25, [R1+0x120] ;  /* 0x0001200001197983 */ /* 0x000f680000300800 */
[----:B------:R-:W5:Y:S04]  /*82930*/  LDL.LU R5, [R1+0x11c] ;  /* 0x00011c0001057983 */ /* 0x000f680000300800 */
[----:B------:R-:W5:Y:S04]  /*82940*/  LDL.LU R4, [R1+0x118] ;  /* 0x0001180001047983 */ /* 0x000f680000300800 */
[----:B------:R0:W-:Y:S04]  /*82950*/  STL [R1+0x3400], R0 ;  /* 0x0034000001007387 */ /* 0x0001e80000100800 */
[----:B------:R-:W5:Y:S01]  /*82960*/  LDL.LU R26, [R1+0x114] ;  /* 0x00011400011a7983 */ /* 0x000f620000300800 */
[----:B--2---:R-:W-:-:S05]  /*82970*/  FMUL R2, R16, R10 ;  /* 0x0000000a10027220 */ /* 0x004fca0000400000 */
[----:B------:R-:W-:Y:S01]  /*82980*/  STL [R1+0x144], R2 ;  /* 0x0001440201007387 */ /* 0x000fe20000100800 */
[----:B0-----:R-:W-:-:S03]  /*82990*/  FMUL R0, R16, R11 ;  /* 0x0000000b10007220 */ /* 0x001fc60000400000 */
[----:B------:R-:W2:Y:S04]  /*829a0*/  LDL.LU R8, [R1+0x110] ;  /* 0x0001100001087983 */ /* 0x000ea80000300800 */
[----:B------:R0:W-:Y:S04]  /*829b0*/  STL [R1+0x140], R0 ;  /* 0x0001400001007387 */ /* 0x0001e80000100800 */
        /* <DEDUP_REMOVED lines=10> */
[----:B---3--:R-:W-:-:S05]  /*82a60*/  FMUL R2, R16, R18 ;  /* 0x0000001210027220 */ /* 0x008fca0000400000 */
[----:B------:R4:W-:Y:S02]  /*82a70*/  STL [R1+0x13c], R2 ;  /* 0x00013c0201007387 */ /* 0x0009e40000100800 */
[----:B----4-:R-:W-:-:S05]  /*82a80*/  FMUL R2, R16, R19 ;  /* 0x0000001310027220 */ /* 0x010fca0000400000 */
[----:B------:R0:W-:Y:S04]  /*82a90*/  STL [R1+0x3404], R2 ;  /* 0x0034040201007387 */ /* 0x0001e80000100800 */
[----:B0-----:R-:W3:Y:S04]  /*82aa0*/  LDL.LU R2, [R1+0x10c] ;  /* 0x00010c0001027983 */ /* 0x001ee80000300800 */
[----:B------:R-:W4:Y:S01]  /*82ab0*/  LDL.LU R18, [R1+0xe0] ;  /* 0x0000e00001127983 */ /* 0x000f220000300800 */
[----:B-----5:R-:W-:-:S05]  /*82ac0*/  FMUL R19, R16, R20 ;  /* 0x0000001410137220 */ /* 0x020fca0000400000 */
[----:B------:R0:W-:Y:S01]  /*82ad0*/  STL [R1+0x134], R19 ;  /* 0x0001341301007387 */ /* 0x0001e20000100800 */
[----:B------:R-:W-:-:S03]  /*82ae0*/  FMUL R28, R16, R28 ;  /* 0x0000001c101c7220 */ /* 0x000fc60000400000 */
[----:B0-----:R-:W5:Y:S04]  /*82af0*/  LDL.LU R19, [R1+0xdc] ;  /* 0x0000dc0001137983 */ /* 0x001f680000300800 */
[----:B------:R-:W4:Y:S01]  /*82b00*/  LDL.LU R20, [R1+0xd8] ;  /* 0x0000d80001147983 */ /* 0x000f220000300800 */
[----:B------:R-:W-:-:S03]  /*82b10*/  FMUL R23, R16, R23 ;  /* 0x0000001710177220 */ /* 0x000fc60000400000 */
[----:B------:R0:W-:Y:S04]  /*82b20*/  STL [R1+0x130], R28 ;  /* 0x0001301c01007387 */ /* 0x0001e80000100800 */
[----:B0-----:R-:W4:Y:S01]  /*82b30*/  LDL.LU R28, [R1+0xd4] ;  /* 0x0000d400011c7983 */ /* 0x001f220000300800 */
[----:B------:R-:W-:-:S03]  /*82b40*/  FMUL R24, R16, R24 ;  /* 0x0000001810187220 */ /* 0x000fc60000400000 */
[----:B------:R0:W-:Y:S01]  /*82b50*/  STL [R1+0x12c], R23 ;  /* 0x00012c1701007387 */ /* 0x0001e20000100800 */
[C---:B------:R-:W-:Y:S02]  /*82b60*/  FMUL R6, R16.reuse, R6 ;  /* 0x0000000610067220 */ /* 0x040fe40000400000 */
[C---:B------:R-:W-:Y:S01]  /*82b70*/  FMUL R25, R16.reuse, R25 ;  /* 0x0000001910197220 */ /* 0x040fe20000400000 */
[----:B0-----:R-:W4:Y:S01]  /*82b80*/  LDL.LU R23, [R1+0x34e0] ;  /* 0x0034e00001177983 */ /* 0x001f220000300800 */
[----:B------:R-:W-:-:S03]  /*82b90*/  FMUL R5, R16, R5 ;  /* 0x0000000510057220 */ /* 0x000fc60000400000 */
[----:B------:R0:W-:Y:S01]  /*82ba0*/  STL [R1+0x128], R24 ;  /* 0x0001281801007387 */ /* 0x0001e20000100800 */
[----:B------:R-:W-:-:S03]  /*82bb0*/  FMUL R4, R16, R4 ;  /* 0x0000000410047220 */ /* 0x000fc60000400000 */
[----:B0-----:R-:W4:Y:S01]  /*82bc0*/  LDL.LU R24, [R1+0x34dc] ;  /* 0x0034dc0001187983 */ /* 0x001f220000300800 */
[----:B------:R-:W-:-:S03]  /*82bd0*/  FMUL R26, R16, R26 ;  /* 0x0000001a101a7220 */ /* 0x000fc60000400000 */
[----:B------:R0:W-:Y:S04]  /*82be0*/  STL [R1+0x124], R6 ;  /* 0x0001240601007387 */ /* 0x0001e80000100800 */
[----:B0-----:R-:W4:Y:S04]  /*82bf0*/  LDL.LU R6, [R1+0xd0] ;  /* 0x0000d00001067983 */ /* 0x001f280000300800 */
[----:B------:R0:W-:Y:S04]  /*82c00*/  STL [R1+0x120], R25 ;  /* 0x0001201901007387 */ /* 0x0001e80000100800 */
[----:B0-----:R-:W4:Y:S04]  /*82c10*/  LDL.LU R25, [R1+0x34d8] ;  /* 0x0034d80001197983 */ /* 0x001f280000300800 */
[----:B------:R0:W-:Y:S01]  /*82c20*/  STL [R1+0x11c], R5 ;  /* 0x00011c0501007387 */ /* 0x0001e20000100800 */
[----:B--2---:R-:W-:-:S03]  /*82c30*/  FMUL R8, R16, R8 ;  /* 0x0000000810087220 */ /* 0x004fc60000400000 */
[----:B0-----:R-:W2:Y:S04]  /*82c40*/  LDL.LU R5, [R1+0xcc] ;  /* 0x0000cc0001057983 */ /* 0x001ea80000300800 */
[----:B------:R0:W-:Y:S04]  /*82c50*/  STL [R1+0x118], R4 ;  /* 0x0001180401007387 */ /* 0x0001e80000100800 */
[----:B0-----:R-:W2:Y:S04]  /*82c60*/  LDL.LU R4, [R1+0xc8] ;  /* 0x0000c80001047983 */ /* 0x001ea80000300800 */
[----:B------:R0:W-:Y:S01]  /*82c70*/  STL [R1+0x114], R26 ;  /* 0x0001141a01007387 */ /* 0x0001e20000100800 */
[----:B------:R-:W-:-:S03]  /*82c80*/  FMUL R14, R16, R14 ;  /* 0x0000000e100e7220 */ /* 0x000fc60000400000 */
[----:B0-----:R-:W2:Y:S04]  /*82c90*/  LDL.LU R26, [R1+0x34d4] ;  /* 0x0034d400011a7983 */ /* 0x001ea80000300800 */
[----:B------:R0:W-:Y:S04]  /*82ca0*/  STL [R1+0x110], R8 ;  /* 0x0001100801007387 */ /* 0x0001e80000100800 */
[----:B0-----:R-:W2:Y:S01]  /*82cb0*/  LDL.LU R8, [R1+0x34d0] ;  /* 0x0034d00001087983 */ /* 0x001ea20000300800 */
[C---:B------:R-:W-:Y:S02]  /*82cc0*/  FMUL R7, R16.reuse, R7 ;  /* 0x0000000710077220 */ /* 0x040fe40000400000 */
[----:B---3--:R-:W-:-:S05]  /*82cd0*/  FMUL R2, R16, R2 ;  /* 0x0000000210027220 */ /* 0x008fca0000400000 */
[----:B------:R0:W-:Y:S02]  /*82ce0*/  STL [R1+0x10c], R2 ;  /* 0x00010c0201007387 */ /* 0x0001e40000100800 */
[C---:B0-----:R-:W-:Y:S02]  /*82cf0*/  FMUL R2, R16.reuse, R0 ;  /* 0x0000000010027220 */ /* 0x041fe40000400000 */
[----:B------:R-:W-:-:S03]  /*82d00*/  FMUL R0, R16, R15 ;  /* 0x0000000f10007220 */ /* 0x000fc60000400000 */
[----:B------:R0:W-:Y:S04]  /*82d10*/  STL [R1+0x108], R2 ;  /* 0x0001080201007387 */ /* 0x0001e80000100800 */
[----:B------:R1:W-:Y:S01]  /*82d20*/  STL [R1+0x104], R0 ;  /* 0x0001040001007387 */ /* 0x0003e20000100800 */
[----:B0-----:R-:W-:-:S03]  /*82d30*/  FMUL R2, R16, R13 ;  /* 0x0000000d10027220 */ /* 0x001fc60000400000 */
[----:B------:R-:W-:Y:S01]  /*82d40*/  STL [R1+0x100], R14 ;  /* 0x0001000e01007387 */ /* 0x000fe20000100800 */
[----:B-1----:R-:W-:-:S03]  /*82d50*/  FMUL R0, R16, R12 ;  /* 0x0000000c10007220 */ /* 0x002fc60000400000 */
[----:B------:R0:W-:Y:S04]  /*82d60*/  STL [R1+0xfc], R2 ;  /* 0x0000fc0201007387 */ /* 0x0001e80000100800 */
[----:B------:R1:W-:Y:S04]  /*82d70*/  STL [R1+0xf8], R0 ;  /* 0x0000f80001007387 */ /* 0x0003e80000100800 */
[----:B------:R-:W-:Y:S01]  /*82d80*/  STL [R1+0xf4], R7 ;  /* 0x0000f40701007387 */ /* 0x000fe20000100800 */
[----:B0-----:R-:W-:-:S03]  /*82d90*/  FMUL R2, R16, R3 ;  /* 0x0000000310027220 */ /* 0x001fc60000400000 */
[----:B------:R-:W3:Y:S01]  /*82da0*/  LDL.LU R3, [R1+0xc4] ;  /* 0x0000c40001037983 */ /* 0x000ee20000300800 */
[----:B-1----:R-:W-:-:S03]  /*82db0*/  FMUL R0, R16, R9 ;  /* 0x0000000910007220 */ /* 0x002fc60000400000 */
[----:B------:R0:W-:Y:S01]  /*82dc0*/  STL [R1+0xf0], R2 ;  /* 0x0000f00201007387 */ /* 0x0001e20000100800 */
[----:B------:R-:W2:Y:S03]  /*82dd0*/  MUFU.RCP R17, R17 ;  /* 0x0000001100117308 */ /* 0x000ea60000001000 */
[----:B------:R1:W-:Y:S04]  /*82de0*/  STL [R1+0xec], R0 ;  /* 0x0000ec0001007387 */ /* 0x0003e80000100800 */
[----:B------:R-:W3:Y:S01]  /*82df0*/  LDL.LU R15, [R1+0xbc] ;  /* 0x0000bc00010f7983 */ /* 0x000ee20000300800 */
[C---:B0-----:R-:W-:Y:S02]  /*82e00*/  FMUL R2, R16.reuse, R10 ;  /* 0x0000000a10027220 */ /* 0x041fe40000400000 */
[----:B-1----:R-:W-:-:S03]  /*82e10*/  FMUL R0, R16, R11 ;  /* 0x0000000b10007220 */ /* 0x002fc60000400000 */
[----:B------:R4:W-:Y:S01]  /*82e20*/  STL [R1+0xe8], R2 ;  /* 0x0000e80201007387 */ /* 0x0009e20000100800 */
[----:B-----5:R-:W-:-:S03]  /*82e30*/  FMUL R7, R16, R19 ;  /* 0x0000001310077220 */ /* 0x020fc60000400000 */
[----:B------:R-:W5:Y:S04]  /*82e40*/  LDL.LU R14, [R1+0xb8] ;  /* 0x0000b800010e7983 */ /* 0x000f680000300800 */
[----:B------:R0:W-:Y:S01]  /*82e50*/  STL [R1+0x68], R0 ;  /* 0x0000680001007387 */ /* 0x0001e20000100800 */
[----:B----4-:R-:W-:-:S03]  /*82e60*/  FMUL R2, R16, R20 ;  /* 0x0000001410027220 */ /* 0x010fc60000400000 */
[----:B------:R-:W4:Y:S04]  /*82e70*/  LDL.LU R12, [R1+0xb4] ;  /* 0x0000b400010c7983 */ /* 0x000f280000300800 */
[----:B------:R-:W4:Y:S01]  /*82e80*/  LDL.LU R13, [R1+0xb0] ;  /* 0x0000b000010d7983 */ /* 0x000f220000300800 */
[----:B0-----:R-:W-:-:S05]  /*82e90*/  FMUL R0, R16, R18 ;  /* 0x0000001210007220 */ /* 0x001fca0000400000 */
[----:B------:R0:W-:Y:S04]  /*82ea0*/  STL [R1+0x60], R0 ;  /* 0x0000600001007387 */ /* 0x0001e80000100800 */
[----:B------:R-:W-:Y:S01]  /*82eb0*/  STL [R1+0x58], R7 ;  /* 0x0000580701007387 */ /* 0x000fe20000100800 */
[----:B0-----:R-:W-:-:S03]  /*82ec0*/  FMUL R0, R16, R28 ;  /* 0x0000001c10007220 */ /* 0x001fc60000400000 */
[----:B------:R-:W4:Y:S04]  /*82ed0*/  LDL.LU R16, [R1+0xc0] ;  /* 0x0000c00001107983 */ /* 0x000f280000300800 */
[----:B------:R0:W-:Y:S04]  /*82ee0*/  STL [R1+0x54], R2 ;  /* 0x0000540201007387 */ /* 0x0001e80000100800 */
[----:B------:R-:W-:Y:S01]  /*82ef0*/  STL [R1+0x48], R0 ;  /* 0x0000480001007387 */ /* 0x000fe20000100800 */
[----:B--2---:R-:W-:-:S03]  /*82f00*/  FMUL R5, R17, R5 ;  /* 0x0000000511057220 */ /* 0x004fc60000400000 */
[----:B------:R-:W2:Y:S01]  /*82f10*/  LDL.LU R9, [R1+0xac] ;  /* 0x0000ac0001097983 */ /* 0x000ea20000300800 */
[----:B0-----:R-:W-:-:S05]  /*82f20*/  FMUL R2, R17, R6 ;  /* 0x0000000611027220 */ /* 0x001fca0000400000 */
[----:B------:R0:W-:Y:S04]  /*82f30*/  STL [R1+0x3420], R2 ;  /* 0x0034200201007387 */ /* 0x0001e80000100800 */
[----:B0-----:R-:W2:Y:S04]  /*82f40*/  LDL.LU R2, [R1+0xa8] ;  /* 0x0000a80001027983 */ /* 0x001ea80000300800 */
[----:B------:R-:W2:Y:S04]  /*82f50*/  LDL.LU R10, [R1+0xa0] ;  /* 0x0000a000010a7983 */ /* 0x000ea80000300800 */
[----:B------:R0:W-:Y:S04]  /*82f60*/  STL [R1+0xcc], R5 ;  /* 0x0000cc0501007387 */ /* 0x0001e80000100800 */
[----:B------:R-:W2:Y:S01]  /*82f70*/  LDL.LU R11, [R1+0x9c] ;  /* 0x00009c00010b7983 */ /* 0x000ea20000300800 */
[----:B------:R-:W-:-:S03]  /*82f80*/  FMUL R0, R17, R4 ;  /* 0x0000000411007220 */ /* 0x000fc60000400000 */
[----:B------:R-:W2:Y:S04]  /*82f90*/  LDL.LU R18, [R1+0x98] ;  /* 0x0000980001127983 */ /* 0x000ea80000300800 */
[----:B------:R-:W2:Y:S04]  /*82fa0*/  LDL.LU R19, [R1+0x94] ;  /* 0x0000940001137983 */ /* 0x000ea80000300800 */
[----:B------:R-:W2:Y:S04]  /*82fb0*/  LDL.LU R20, [R1+0x90] ;  /* 0x0000900001147983 */ /* 0x000ea80000300800 */
[----:B------:R-:W2:Y:S04]  /*82fc0*/  LDL.LU R28, [R1+0x8c] ;  /* 0x00008c00011c7983 */ /* 0x000ea80000300800 */
[----:B------:R-:W2:Y:S04]  /*82fd0*/  LDL.LU R6, [R1+0x88] ;  /* 0x0000880001067983 */ /* 0x000ea80000300800 */
[----:B0-----:R-:W2:Y:S04]  /*82fe0*/  LDL.LU R5, [R1+0x84] ;  /* 0x0000840001057983 */ /* 0x001ea80000300800 */
[----:B------:R-:W2:Y:S04]  /*82ff0*/  LDL.LU R4, [R1+0x80] ;  /* 0x0000800001047983 */ /* 0x000ea80000300800 */
[----:B------:R-:W2:Y:S04]  /*83000*/  LDL.LU R7, [R1+0x70] ;  /* 0x0000700001077983 */ /* 0x000ea80000300800 */
[----:B------:R-:W-:Y:S01]  /*83010*/  STL [R1+0x3424], R0 ;  /* 0x0034240001007387 */ /* 0x000fe20000100800 */
[----:B---3--:R-:W-:-:S05]  /*83020*/  FMUL R3, R17, R3 ;  /* 0x0000000311037220 */ /* 0x008fca0000400000 */
[----:B------:R0:W-:Y:S04]  /*83030*/  STL [R1+0x3428], R3 ;  /* 0x0034280301007387 */ /* 0x0001e80000100800 */
[----:B0-----:R-:W3:Y:S01]  /*83040*/  LDL.LU R3, [R1+0xa4] ;  /* 0x0000a40001037983 */ /* 0x001ee20000300800 */
[C---:B------:R-:W-:Y:S02]  /*83050*/  FMUL R15, R17.reuse, R15 ;  /* 0x0000000f110f7220 */ /* 0x040fe40000400000 */
[C---:B-----5:R-:W-:Y:S02]  /*83060*/  FMUL R0, R17.reuse, R14 ;  /* 0x0000000e11007220 */ /* 0x060fe40000400000 */
[C---:B----4-:R-:W-:Y:S02]  /*83070*/  FMUL R14, R17.reuse, R12 ;  /* 0x0000000c110e7220 */ /* 0x050fe40000400000 */
[----:B------:R-:W-:-:S05]  /*83080*/  FMUL R16, R17, R16 ;  /* 0x0000001011107220 */ /* 0x000fca0000400000 */
[----:B------:R0:W-:Y:S04]  /*83090*/  STL [R1+0xc0], R16 ;  /* 0x0000c01001007387 */ /* 0x0001e80000100800 */
[----:B------:R-:W-:Y:S04]  /*830a0*/  STL [R1+0xbc], R15 ;  /* 0x0000bc0f01007387 */ /* 0x000fe80000100800 */
[----:B------:R-:W4:Y:S01]  /*830b0*/  LDL R12, [R1+0x39c] ;  /* 0x00039c00010c7983 */ /* 0x000f220000100800 */
[----:B--2---:R-:W-:-:S03]  /*830c0*/  FMUL R9, R17, R9 ;  /* 0x0000000911097220 */ /* 0x004fc60000400000 */
[----:B------:R1:W-:Y:S04]  /*830d0*/  STL [R1+0xb8], R0 ;  /* 0x0000b80001007387 */ /* 0x0003e80000100800 */
[----:B------:R2:W-:Y:S04]  /*830e0*/  STL [R1+0xb4], R14 ;  /* 0x0000b40e01007387 */ /* 0x0005e80000100800 */
[----:B0-----:R-:W5:Y:S01]  /*830f0*/  LDL.LU R16, [R1+0x154] ;  /* 0x0001540001107983 */ /* 0x001f620000300800 */
[----:B-1----:R-:W-:-:S03]  /*83100*/  FMUL R0, R17, R13 ;  /* 0x0000000d11007220 */ /* 0x002fc60000400000 */
[----:B------:R-:W4:Y:S01]  /*83110*/  LDL.LU R15, [R1+0x158] ;  /* 0x00015800010f7983 */ /* 0x000f220000300800 */
[----:B------:R-:W-:-:S03]  /*83120*/  FMUL R2, R17, R2 ;  /* 0x0000000211027220 */ /* 0x000fc60000400000 */
[----:B--2---:R-:W2:Y:S04]  /*83130*/  LDL.LU R14, [R1+0x15c] ;  /* 0x00015c00010e7983 */ /* 0x004ea80000300800 */
[----:B------:R-:W2:Y:S01]  /*83140*/  LDL.LU R13, [R1+0x160] ;  /* 0x00016000010d7983 */ /* 0x000ea20000300800 */
[----:B------:R-:W-:-:S03]  /*83150*/  FMUL R10, R17, R10 ;  /* 0x0000000a110a7220 */ /* 0x000fc60000400000 */
[----:B------:R0:W-:Y:S01]  /*83160*/  STL [R1+0x342c], R0 ;  /* 0x00342c0001007387 */ /* 0x0001e20000100800 */
[C---:B------:R-:W-:Y:S02]  /*83170*/  FMUL R11, R17.reuse, R11 ;  /* 0x0000000b110b7220 */ /* 0x040fe40000400000 */
[C---:B------:R-:W-:Y:S01]  /*83180*/  FMUL R18, R17.reuse, R18 ;  /* 0x0000001211127220 */ /* 0x040fe20000400000 */
[----:B0-----:R-:W2:Y:S04]  /*83190*/  LDL.LU R0, [R1+0x74] ;  /* 0x0000740001007983 */ /* 0x001ea80000300800 */
[----:B------:R0:W-:Y:S01]  /*831a0*/  STL [R1+0xac], R9 ;  /* 0x0000ac0901007387 */ /* 0x0001e20000100800 */
[----:B------:R-:W-:-:S03]  /*831b0*/  FMUL R19, R17, R19 ;  /* 0x0000001311137220 */ /* 0x000fc60000400000 */
[----:B0-----:R-:W2:Y:S04]  /*831c0*/  LDL.LU R9, [R1+0x34cc] ;  /* 0x0034cc0001097983 */ /* 0x001ea80000300800 */
[----:B------:R0:W-:Y:S01]  /*831d0*/  STL [R1+0x3430], R2 ;  /* 0x0034300201007387 */ /* 0x0001e20000100800 */
[----:B------:R-:W-:-:S03]  /*831e0*/  FMUL R20, R17, R20 ;  /* 0x0000001411147220 */ /* 0x000fc60000400000 */
[----:B0-----:R-:W2:Y:S01]  /*831f0*/  LDL.LU R2, [R1+0x78] ;  /* 0x0000780001027983 */ /* 0x001ea20000300800 */
[C---:B------:R-:W-:Y:S02]  /*83200*/  FMUL R28, R17.reuse, R28 ;  /* 0x0000001c111c7220 */ /* 0x040fe40000400000 */
[C---:B------:R-:W-:Y:S02]  /*83210*/  FMUL R6, R17.reuse, R6 ;  /* 0x0000000611067220 */ /* 0x040fe40000400000 */
[C---:B------:R-:W-:Y:S02]  /*83220*/  FMUL R5, R17.reuse, R5 ;  /* 0x0000000511057220 */ /* 0x040fe40000400000 */
[C---:B------:R-:W-:Y:S02]  /*83230*/  FMUL R4, R17.reuse, R4 ;  /* 0x0000000411047220 */ /* 0x040fe40000400000 */
[----:B---3--:R-:W-:-:S05]  /*83240*/  FMUL R3, R17, R3 ;  /* 0x0000000311037220 */ /* 0x008fca0000400000 */
[----:B------:R0:W-:Y:S04]  /*83250*/  STL [R1+0x3434], R3 ;  /* 0x0034340301007387 */ /* 0x0001e80000100800 */
[----:B0-----:R-:W3:Y:S04]  /*83260*/  LDL.LU R3, [R1+0x7c] ;  /* 0x00007c0001037983 */ /* 0x001ee80000300800 */
[----:B------:R0:W-:Y:S04]  /*83270*/  STL [R1+0xa0], R10 ;  /* 0x0000a00a01007387 */ /* 0x0001e80000100800 */
[----:B0-----:R-:W5:Y:S04]  /*83280*/  LDL.LU R10, [R1+0x34c8] ;  /* 0x0034c800010a7983 */ /* 0x001f680000300800 */
        /* <DEDUP_REMOVED lines=15> */
[----:B0-----:R-:W5:Y:S01]  /*83380*/  LDL.LU R4, [R1+0x34a8] ;  /* 0x0034a80001047983 */ /* 0x001f620000300800 */
[----:B--2---:R-:W-:-:S02]  /*83390*/  FMUL R2, R17, R2 ;  /* 0x0000000211027220 */ /* 0x004fc40000400000 */
[----:B------:R-:W-:-:S04]  /*833a0*/  @!P0 FMUL R29, R29, 16777216 ;  /* 0x4b8000001d1d8820 */ /* 0x000fc80000400000 */
[----:B----4-:R-:W-:Y:S02]  /*833b0*/  FMUL R12, R12, R29 ;  /* 0x0000001d0c0c7220 */ /* 0x010fe40000400000 */
[----:B---3--:R-:W-:-:S05]  /*833c0*/  FMUL R3, R17, R3 ;  /* 0x0000000311037220 */ /* 0x008fca0000400000 */
[----:B------:R0:W-:Y:S04]  /*833d0*/  STL [R1+0x24], R3 ;  /* 0x0000240301007387 */ /* 0x0001e80000100800 */
[----:B------:R1:W-:Y:S01]  /*833e0*/  STL [R1+0x20], R2 ;  /* 0x0000200201007387 */ /* 0x0003e20000100800 */
[C---:B0-----:R-:W-:Y:S02]  /*833f0*/  FMUL R3, R17.reuse, R0 ;  /* 0x0000000011037220 */ /* 0x041fe40000400000 */
[----:B-1----:R-:W-:-:S03]  /*83400*/  FMUL R2, R17, R7 ;  /* 0x0000000711027220 */ /* 0x002fc60000400000 */
[----:B------:R0:W-:Y:S04]  /*83410*/  STL [R1+0x1c], R3 ;  /* 0x00001c0301007387 */ /* 0x0001e80000100800 */
[----:B0-----:R-:W2:Y:S04]  /*83420*/  LDL.LU R3, [R1+0xc] ;  /* 0x00000c0001037983 */ /* 0x001ea80000300800 */
[----:B------:R0:W-:Y:S04]  /*83430*/  STL [R1+0x18], R2 ;  /* 0x0000180201007387 */ /* 0x0001e80000100800 */
[----:B0-----:R-:W3:Y:S01]  /*83440*/  LDL.LU R2, [R1+0x8] ;  /* 0x0000080001027983 */ /* 0x001ee20000300800 */
[----:B-----5:R-:W-:-:S05]  /*83450*/  FMUL R0, R17, R4 ;  /* 0x0000000411007220 */ /* 0x020fca0000400000 */
[----:B------:R0:W-:Y:S04]  /*83460*/  STL [R1+0x14], R0 ;  /* 0x0000140001007387 */ /* 0x0001e80000100800 */
[----:B0-----:R-:W4:Y:S04]  /*83470*/  LDL.LU R0, [R1+0x4] ;  /* 0x0000040001007983 */ /* 0x001f280000300800 */
[----:B------:R-:W5:Y:S01]  /*83480*/  LDL.LU R29, [R1+0x39c] ;  /* 0x00039c00011d7983 */ /* 0x000f620000300800 */
[----:B------:R-:W-:Y:S02]  /*83490*/  @!P0 FMUL R27, R27, 16777216 ;  /* 0x4b8000001b1b8820 */ /* 0x000fe40000400000 */
[----:B------:R-:W-:-:S02]  /*834a0*/  FMUL R7, R17, R5 ;  /* 0x0000000511077220 */ /* 0x000fc40000400000 */
[----:B------:R-:W-:Y:S02]  /*834b0*/  @!P0 FMUL R22, R22, 16777216 ;  /* 0x4b80000016168820 */ /* 0x000fe40000400000 */
[----:B------:R-:W-:Y:S02]  /*834c0*/  @!P0 FMUL R21, R21, 16777216 ;  /* 0x4b80000015158820 */ /* 0x000fe40000400000 */
[C---:B------:R-:W-:Y:S02]  /*834d0*/  FMUL R5, R17.reuse, R16 ;  /* 0x0000001011057220 */ /* 0x040fe40000400000 */
[----:B------:R-:W-:Y:S02]  /*834e0*/  @!P0 FMUL R26, R26, 16777216 ;  /* 0x4b8000001a1a8820 */ /* 0x000fe40000400000 */
[C---:B------:R-:W-:Y:S02]  /*834f0*/  FMUL R6, R17.reuse, R6 ;  /* 0x0000000611067220 */ /* 0x040fe40000400000 */
[----:B------:R-:W-:-:S02]  /*83500*/  FMUL R4, R17, R15 ;  /* 0x0000000f11047220 */ /* 0x000fc40000400000 */
[C---:B------:R-:W-:Y:S02]  /*83510*/  FMUL R16, R17.reuse, R14 ;  /* 0x0000000e11107220 */ /* 0x040fe40000400000 */
[----:B------:R-:W-:Y:S02]  /*83520*/  @!P0 FMUL R24, R24, 16777216 ;  /* 0x4b80000018188820 */ /* 0x000fe40000400000 */
[----:B------:R-:W-:Y:S02]  /*83530*/  FMUL R17, R17, R13 ;  /* 0x0000000d11117220 */ /* 0x000fe40000400000 */
[C---:B-----5:R-:W-:Y:S02]  /*83540*/  FMUL R27, R29.reuse, R27 ;  /* 0x0000001b1d1b7220 */ /* 0x060fe40000400000 */
[C---:B------:R-:W-:Y:S02]  /*83550*/  FMUL R13, R29.reuse, R22 ;  /* 0x000000161d0d7220 */ /* 0x040fe40000400000 */
[C---:B------:R-:W-:Y:S01]  /*83560*/  FMUL R21, R29.reuse, R21 ;  /* 0x000000151d157220 */ /* 0x040fe20000400000 */
[----:B------:R-:W-:Y:S01]  /*83570*/  F2FP.BF16.PACK_AB R12, R12, R27 ;  /* 0x0000001b0c0c723e */ /* 0x000fe200000010ff */
[C---:B------:R-:W-:Y:S01]  /*83580*/  FMUL R15, R29.reuse, R26 ;  /* 0x0000001a1d0f7220 */ /* 0x040fe20000400000 */
[----:B------:R-:W5:Y:S01]  /*83590*/  LDL.LU R27, [R1+0x10] ;  /* 0x00001000011b7983 */ /* 0x000f620000300800 */
[----:B------:R-:W-:Y:S01]  /*835a0*/  FMUL R14, R29, R24 ;  /* 0x000000181d0e7220 */ /* 0x000fe20000400000 */
[----:B------:R-:W-:-:S02]  /*835b0*/  F2FP.BF16.PACK_AB R13, R13, R21 ;  /* 0x000000150d0d723e */ /* 0x000fc400000010ff */
[----:B------:R-:W5:Y:S04]  /*835c0*/  LDL.LU R26, [R1+0x164] ;  /* 0x00016400011a7983 */ /* 0x000f680000300800 */
[----:B------:R-:W5:Y:S04]  /*835d0*/  LDL.LU R24, [R1+0x168] ;  /* 0x0001680001187983 */ /* 0x000f680000300800 */
[----:B------:R-:W5:Y:S04]  /*835e0*/  LDL.LU R22, [R1+0x16c] ;  /* 0x00016c0001167983 */ /* 0x000f680000300800 */
[----:B------:R-:W5:Y:S01]  /*835f0*/  LDL.LU R21, [R1+0x170] ;  /* 0x0001700001157983 */ /* 0x000f620000300800 */
[----:B------:R-:W-:-:S04]  /*83600*/  @!P0 FMUL R23, R23, 16777216 ;  /* 0x4b80000017178820 */ /* 0x000fc80000400000 */
[----:B------:R-:W-:-:S05]  /*83610*/  FMUL R23, R29, R23 ;  /* 0x000000171d177220 */ /* 0x000fca0000400000 */
[----:B------:R-:W-:Y:S01]  /*83620*/  F2FP.BF16.PACK_AB R14, R14, R23 ;  /* 0x000000170e0e723e */ /* 0x000fe200000010ff */
[----:B--2---:R-:W-:Y:S02]  /*83630*/  @!P0 FMUL R3, R3, 16777216 ;  /* 0x4b80000003038820 */ /* 0x004fe40000400000 */
[----:B---3--:R-:W-:Y:S02]  /*83640*/  @!P0 FMUL R2, R2, 16777216 ;  /* 0x4b80000002028820 */ /* 0x008fe40000400000 */
[----:B----4-:R-:W-:Y:S02]  /*83650*/  @!P0 FMUL R0, R0, 16777216 ;  /* 0x4b80000000008820 */ /* 0x010fe40000400000 */
[----:B------:R-:W-:Y:S02]  /*83660*/  @!P0 FMUL R28, R28, 16777216 ;  /* 0x4b8000001c1c8820 */ /* 0x000fe40000400000 */
[----:B------:R-:W-:Y:S02]  /*83670*/  @!P0 FMUL R20, R20, 16777216 ;  /* 0x4b80000014148820 */ /* 0x000fe40000400000 */
[----:B-----5:R-:W-:-:S02]  /*83680*/  @!P0 FMUL R27, R27, 16777216 ;  /* 0x4b8000001b1b8820 */ /* 0x020fc40000400000 */
[----:B------:R-:W-:Y:S02]  /*83690*/  @!P0 FMUL R26, R26, 16777216 ;  /* 0x4b8000001a1a8820 */ /* 0x000fe40000400000 */
[----:B------:R-:W-:Y:S02]  /*836a0*/  @!P0 FMUL R24, R24, 16777216 ;  /* 0x4b80000018188820 */ /* 0x000fe40000400000 */
[----:B------:R-:W-:Y:S02]  /*836b0*/  @!P0 FMUL R22, R22, 16777216 ;  /* 0x4b80000016168820 */ /* 0x000fe40000400000 */
[----:B------:R-:W-:Y:S02]  /*836c0*/  @!P0 FMUL R21, R21, 16777216 ;  /* 0x4b80000015158820 */ /* 0x000fe40000400000 */
[C---:B------:R-:W-:Y:S02]  /*836d0*/  FMUL R22, R29.reuse, R22 ;  /* 0x000000161d167220 */ /* 0x040fe40000400000 */
[----:B------:R-:W-:-:S02]  /*836e0*/  FMUL R23, R29, R21 ;  /* 0x000000151d177220 */ /* 0x000fc40000400000 */
[----:B------:R-:W-:-:S03]  /*836f0*/  FMUL R21, R29, R24 ;  /* 0x000000181d157220 */ /* 0x000fc60000400000 */
[----:B------:R0:W-:Y:S04]  /*83700*/  STL [R1+0x74], R23 ;  /* 0x0000741701007387 */ /* 0x0001e80000100800 */
[----:B------:R1:W-:Y:S04]  /*83710*/  STL [R1+0x70], R22 ;  /* 0x0000701601007387 */ /* 0x0003e80000100800 */
[----:B------:R2:W-:Y:S01]  /*83720*/  STL [R1+0x6c], R21 ;  /* 0x00006c1501007387 */ /* 0x0005e20000100800 */
[C---:B0-----:R-:W-:Y:S02]  /*83730*/  FMUL R23, R29.reuse, R26 ;  /* 0x0000001a1d177220 */ /* 0x041fe40000400000 */
[----:B-1----:R-:W-:-:S03]  /*83740*/  FMUL R22, R29, R27 ;  /* 0x0000001b1d167220 */ /* 0x002fc60000400000 */
[----:B------:R-:W-:Y:S01]  /*83750*/  STL [R1+0x64], R23 ;  /* 0x0000641701007387 */ /* 0x000fe20000100800 */
[C---:B--2---:R-:W-:Y:S02]  /*83760*/  FMUL R21, R29.reuse, R3 ;  /* 0x000000031d157220 */ /* 0x044fe40000400000 */
[C---:B------:R-:W-:Y:S01]  /*83770*/  FMUL R3, R29.reuse, R2 ;  /* 0x000000021d037220 */ /* 0x040fe20000400000 */
[----:B------:R-:W-:Y:S01]  /*83780*/  STL [R1+0x5c], R22 ;  /* 0x00005c1601007387 */ /* 0x000fe20000100800 */
[C---:B------:R-:W-:Y:S02]  /*83790*/  FMUL R2, R29.reuse, R0 ;  /* 0x000000001d027220 */ /* 0x040fe40000400000 */
[C---:B------:R-:W-:Y:S01]  /*837a0*/  FMUL R0, R29.reuse, R28 ;  /* 0x0000001c1d007220 */ /* 0x040fe20000400000 */
[----:B------:R-:W-:Y:S04]  /*837b0*/  STL [R1+0x50], R21 ;  /* 0x0000501501007387 */ /* 0x000fe80000100800 */
[----:B------:R0:W-:Y:S04]  /*837c0*/  STL [R1+0x4c], R3 ;  /* 0x00004c0301007387 */ /* 0x0001e80000100800 */
[----:B------:R-:W2:Y:S01]  /*837d0*/  LDL.LU R28, [R1+0x34a4] ;  /* 0x0034a400011c7983 */ /* 0x000ea20000300800 */
[----:B0-----:R-:W-:-:S03]  /*837e0*/  FMUL R3, R29, R20 ;  /* 0x000000141d037220 */ /* 0x001fc60000400000 */
[----:B------:R0:W-:Y:S04]  /*837f0*/  STL [R1+0x44], R2 ;  /* 0x0000440201007387 */ /* 0x0001e80000100800 */
[----:B------:R1:W-:Y:S04]  /*83800*/  STL [R1+0x40], R0 ;  /* 0x0000400001007387 */ /* 0x0003e80000100800 */
[----:B------:R3:W-:Y:S04]  /*83810*/  STL [R1+0x3c], R3 ;  /* 0x00003c0301007387 */ /* 0x0007e80000100800 */
[----:B------:R-:W4:Y:S01]  /*83820*/  LDL.LU R26, [R1+0xf4] ;  /* 0x0000f400011a7983 */ /* 0x000f220000300800 */
[----:B------:R-:W-:-:S02]  /*83830*/  @!P0 FMUL R19, R19, 16777216 ;  /* 0x4b80000013138820 */ /* 0x000fc40000400000 */
[----:B------:R-:W-:Y:S02]  /*83840*/  @!P0 FMUL R18, R18, 16777216 ;  /* 0x4b80000012128820 */ /* 0x000fe40000400000 */
[C---:B0-----:R-:W-:Y:S02]  /*83850*/  FMUL R2, R29.reuse, R19 ;  /* 0x000000131d027220 */ /* 0x041fe40000400000 */
[----:B-1----:R-:W-:-:S03]  /*83860*/  FMUL R0, R29, R18 ;  /* 0x000000121d007220 */ /* 0x002fc60000400000 */
[----:B------:R-:W-:Y:S04]  /*83870*/  STL [R1+0x10], R2 ;  /* 0x0000100201007387 */ /* 0x000fe80000100800 */
[----:B----4-:R-:W-:Y:S04]  /*83880*/  STL [R1+0x3484], R26 ;  /* 0x0034841a01007387 */ /* 0x010fe80000100800 */
[----:B------:R0:W-:Y:S04]  /*83890*/  STL [R1+0xc], R0 ;  /* 0x00000c0001007387 */ /* 0x0001e80000100800 */
[----:B---3--:R-:W3:Y:S01]  /*838a0*/  LDL.LU R3, [R1+0xf8] ;  /* 0x0000f80001037983 */ /* 0x008ee20000300800 */
[----:B------:R-:W-:-:S03]  /*838b0*/  @!P0 FMUL R11, R11, 16777216 ;  /* 0x4b8000000b0b8820 */ /* 0x000fc60000400000 */
[----:B---3--:R-:W-:Y:S04]  /*838c0*/  STL [R1+0x3488], R3 ;  /* 0x0034880301007387 */ /* 0x008fe80000100800 */
[----:B------:R-:W3:Y:S01]  /*838d0*/  LDL.LU R18, [R1+0x20] ;  /* 0x0000200001127983 */ /* 0x000ee20000300800 */
[----:B0-----:R-:W-:-:S03]  /*838e0*/  FMUL R0, R29, R11 ;  /* 0x0000000b1d007220 */ /* 0x001fc60000400000 */
[----:B---3--:R0:W-:Y:S04]  /*838f0*/  STL [R1+0x34a0], R18 ;  /* 0x0034a01201007387 */ /* 0x0081e80000100800 */
[----:B------:R-:W-:Y:S04]  /*83900*/  STL [R1+0x8], R0 ;  /* 0x0000080001007387 */ /* 0x000fe80000100800 */
[----:B0-----:R-:W3:Y:S04]  /*83910*/  LDL.LU R18, [R1+0x24] ;  /* 0x0000240001127983 */ /* 0x001ee80000300800 */
[----:B------:R-:W4:Y:S04]  /*83920*/  LDL.LU R19, [R1+0x30] ;  /* 0x0000300001137983 */ /* 0x000f280000300800 */
[----:B----4-:R0:W-:Y:S04]  /*83930*/  STL [R1+0x3498], R19 ;  /* 0x0034981301007387 */ /* 0x0101e80000100800 */
[----:B0-----:R-:W4:Y:S04]  /*83940*/  LDL.LU R19, [R1+0x34] ;  /* 0x0000340001137983 */ /* 0x001f280000300800 */
[----:B----4-:R0:W-:Y:S04]  /*83950*/  STL [R1+0x349c], R19 ;  /* 0x00349c1301007387 */ /* 0x0101e80000100800 */
[----:B0-----:R-:W4:Y:S04]  /*83960*/  LDL.LU R19, [R1+0x28] ;  /* 0x0000280001137983 */ /* 0x001f280000300800 */
[----:B------:R-:W5:Y:S04]  /*83970*/  LDL.LU R24, [R1+0x48] ;  /* 0x0000480001187983 */ /* 0x000f680000300800 */
[----:B-----5:R0:W-:Y:S04]  /*83980*/  STL [R1+0x3494], R24 ;  /* 0x0034941801007387 */ /* 0x0201e80000100800 */
[----:B0-----:R-:W5:Y:S04]  /*83990*/  LDL.LU R24, [R1+0x38] ;  /* 0x0000380001187983 */ /* 0x001f680000300800 */
[----:B------:R-:W2:Y:S01]  /*839a0*/  LDL.LU R3, [R1+0x178] ;  /* 0x0001780001037983 */ /* 0x000ea20000300800 */
[----:B------:R-:W-:-:S03]  /*839b0*/  @!P0 FMUL R25, R25, 16777216 ;  /* 0x4b80000019198820 */ /* 0x000fc60000400000 */
[----:B--2---:R0:W-:Y:S04]  /*839c0*/  STL [R1+0x348c], R3 ;  /* 0x00348c0301007387 */ /* 0x0041e80000100800 */
[----:B0-----:R-:W2:Y:S01]  /*839d0*/  LDL.LU R3, [R1+0x60] ;  /* 0x0000600001037983 */ /* 0x001ea20000300800 */
[----:B------:R-:W-:Y:S02]  /*839e0*/  FMUL R25, R29, R25 ;  /* 0x000000191d197220 */ /* 0x000fe40000400000 */
[----:B------:R-:W-:-:S03]  /*839f0*/  @!P0 FMUL R10, R10, 16777216 ;  /* 0x4b8000000a0a8820 */ /* 0x000fc60000400000 */
[----:B------:R-:W-:Y:S01]  /*83a00*/  F2FP.BF16.PACK_AB R15, R15, R25 ;  /* 0x000000190f0f723e */ /* 0x000fe200000010ff */
[----:B------:R-:W-:Y:S02]  /*83a10*/  @!P0 FMUL R9, R9, 16777216 ;  /* 0x4b80000009098820 */ /* 0x000fe40000400000 */
[C---:B------:R-:W-:Y:S02]  /*83a20*/  FMUL R0, R29.reuse, R10 ;  /* 0x0000000a1d007220 */ /* 0x040fe40000400000 */
[----:B------:R-:W-:Y:S02]  /*83a30*/  @!P0 FMUL R8, R8, 16777216 ;  /* 0x4b80000008088820 */ /* 0x000fe40000400000 */
[C---:B------:R-:W-:Y:S02]  /*83a40*/  FMUL R9, R29.reuse, R9 ;  /* 0x000000091d097220 */ /* 0x040fe40000400000 */
[----:B------:R-:W-:Y:S01]  /*83a50*/  FMUL R29, R29, R8 ;  /* 0x000000081d1d7220 */ /* 0x000fe20000400000 */
[----:B------:R-:W-:Y:S01]  /*83a60*/  STS.128 [R28+0x400], R12 ;  /* 0x0004000c1c007388 */ /* 0x000fe20000000c00 */
[----:B------:R-:W-:-:S02]  /*83a70*/  F2FP.BF16.PACK_AB R4, R4, R17 ;  /* 0x000000110404723e */ /* 0x000fc400000010ff */
[----:B------:R-:W-:Y:S01]  /*83a80*/  F2FP.BF16.PACK_AB R16, R5, R16 ;  /* 0x000000100510723e */ /* 0x000fe200000010ff */
        /* <DEDUP_REMOVED lines=12> */
[----:B------:R0:W-:Y:S04]  /*83b50*/  STL [R1+0x3438], R0 ;  /* 0x0034380001007387 */ /* 0x0001e80000100800 */
[----:B0-----:R-:W2:Y:S04]  /*83b60*/  LDL.LU R0, [R1+0xfc] ;  /* 0x0000fc0001007983 */ /* 0x001ea80000300800 */
[----:B------:R0:W-:Y:S04]  /*83b70*/  STL [R1], R9 ;  /* 0x0000000901007387 */ /* 0x0001e80000100800 */
[----:B0-----:R-:W2:Y:S04]  /*83b80*/  LDL.LU R9, [R1+0xe8] ;  /* 0x0000e80001097983 */ /* 0x001ea80000300800 */
        /* <DEDUP_REMOVED lines=8> */
[----:B------:R-:W2:Y:S02]  /*83c10*/  LDL.LU R5, [R1+0x14] ;  /* 0x0000140001057983 */ /* 0x000ea40000300800 */
[----:B--2---:R-:W-:-:S02]  /*83c20*/  F2FP.BF16.PACK_AB R5, R5, R6 ;  /* 0x000000060505723e */ /* 0x004fc400000010ff */
[----:B------:R-:W3:Y:S01]  /*83c30*/  LDL.LU R6, [R1+0x1c] ;  /* 0x00001c0001067983 */ /* 0x000ee20000300800 */
[----:B------:R-:W-:-:S03]  /*83c40*/  F2FP.BF16.PACK_AB R17, R17, R7 ;  /* 0x000000071111723e */ /* 0x000fc600000010ff */
[----:B------:R-:W2:Y:S01]  /*83c50*/  LDL.LU R7, [R1+0x2c] ;  /* 0x00002c0001077983 */ /* 0x000ea20000300800 */
[----:B---3--:R-:W-:-:S03]  /*83c60*/  F2FP.BF16.PACK_AB R6, R18, R6 ;  /* 0x000000061206723e */ /* 0x008fc600000010ff */
[----:B------:R-:W4:Y:S02]  /*83c70*/  LDL.LU R18, [R1+0x34a0] ;  /* 0x0034a00001127983 */ /* 0x000f240000300800 */
[----:B----4-:R-:W-:Y:S02]  /*83c80*/  F2FP.BF16.PACK_AB R18, R19, R18 ;  /* 0x000000121312723e */ /* 0x010fe400000010ff */
[----:B------:R-:W2:Y:S02]  /*83c90*/  LDL.LU R19, [R1+0x349c] ;  /* 0x00349c0001137983 */ /* 0x000ea40000300800 */
[----:B--2---:R-:W-:Y:S02]  /*83ca0*/  F2FP.BF16.PACK_AB R7, R19, R7 ;  /* 0x000000071307723e */ /* 0x004fe400000010ff */
[----:B------:R-:W5:Y:S02]  /*83cb0*/  LDL.LU R19, [R1+0x3498] ;  /* 0x0034980001137983 */ /* 0x000f640000300800 */
[----:B-----5:R-:W-:-:S02]  /*83cc0*/  F2FP.BF16.PACK_AB R19, R24, R19 ;  /* 0x000000131813723e */ /* 0x020fc400000010ff */
[----:B------:R-:W2:Y:S02]  /*83cd0*/  LDL.LU R24, [R1+0x3494] ;  /* 0x0034940001187983 */ /* 0x000ea40000300800 */
[----:B--2---:R-:W-:Y:S02]  /*83ce0*/  F2FP.BF16.PACK_AB R24, R3, R24 ;  /* 0x000000180318723e */ /* 0x004fe400000010ff */
[----:B------:R-:W2:Y:S02]  /*83cf0*/  LDL.LU R3, [R1+0x3490] ;  /* 0x0034900001037983 */ /* 0x000ea40000300800 */
[----:B--2---:R-:W-:Y:S02]  /*83d00*/  F2FP.BF16.PACK_AB R8, R3, R8 ;  /* 0x000000080308723e */ /* 0x004fe400000010ff */
[----:B------:R-:W2:Y:S01]  /*83d10*/  LDL.LU R3, [R1+0x348c] ;  /* 0x00348c0001037983 */ /* 0x000ea20000300800 */
[----:B------:R-:W-:Y:S02]  /*83d20*/  F2FP.BF16.PACK_AB R25, R26, R25 ;  /* 0x000000191a19723e */ /* 0x000fe400000010ff */
[----:B------:R-:W-:-:S02]  /*83d30*/  F2FP.BF16.PACK_AB R9, R13, R9 ;  /* 0x000000090d09723e */ /* 0x000fc400000010ff */
[----:B------:R-:W-:Y:S02]  /*83d40*/  F2FP.BF16.PACK_AB R13, R14, R29 ;  /* 0x0000001d0e0d723e */ /* 0x000fe400000010ff */
[----:B--2---:R-:W-:Y:S02]  /*83d50*/  F2FP.BF16.PACK_AB R12, R3, R12 ;  /* 0x0000000c030c723e */ /* 0x004fe400000010ff */
[----:B------:R-:W2:Y:S04]  /*83d60*/  LDL.LU R3, [R1+0x3488] ;  /* 0x0034880001037983 */ /* 0x000ea80000300800 */
[----:B------:R-:W3:Y:S04]  /*83d70*/  LDL.LU R26, [R1+0x3484] ;  /* 0x00348400011a7983 */ /* 0x000ee80000300800 */
[----:B------:R-:W4:Y:S01]  /*83d80*/  LDL.LU R29, [R1+0x260] ;  /* 0x00026000011d7983 */ /* 0x000f220000300800 */
[----:B---3--:R-:W-:-:S03]  /*83d90*/  F2FP.BF16.PACK_AB R26, R0, R26 ;  /* 0x0000001a001a723e */ /* 0x008fc600000010ff */
[----:B----4-:R-:W-:Y:S04]  /*83da0*/  STL [R1+0x3454], R29 ;  /* 0x0034541d01007387 */ /* 0x010fe80000100800 */
[----:B------:R-:W3:Y:S01]  /*83db0*/  LDL.LU R0, [R1+0x2a0] ;  /* 0x0002a00001007983 */ /* 0x000ee20000300800 */
[----:B--2---:R-:W-:-:S03]  /*83dc0*/  F2FP.BF16.PACK_AB R10, R10, R3 ;  /* 0x000000030a0a723e */ /* 0x004fc600000010ff */
[----:B---3--:R-:W-:Y:S04]  /*83dd0*/  STL [R1+0x3458], R0 ;  /* 0x0034580001007387 */ /* 0x008fe80000100800 */
[----:B------:R-:W2:Y:S01]  /*83de0*/  LDL.LU R3, [R1+0x264] ;  /* 0x0002640001037983 */ /* 0x000ea20000300800 */
[----:B------:R-:W-:Y:S02]  /*83df0*/  F2FP.BF16.PACK_AB R14, R15, R11 ;  /* 0x0000000b0f0e723e */ /* 0x000fe400000010ff */
[----:B------:R-:W-:Y:S02]  /*83e00*/  F2FP.BF16.PACK_AB R27, R20, R27 ;  /* 0x0000001b141b723e */ /* 0x000fe400000010ff */
[----:B------:R-:W-:Y:S01]  /*83e10*/  F2FP.BF16.PACK_AB R11, R23, R21 ;  /* 0x00000015170b723e */ /* 0x000fe200000010ff */
[----:B--2---:R-:W-:Y:S04]  /*83e20*/  STL [R1+0x345c], R3 ;  /* 0x00345c0301007387 */ /* 0x004fe80000100800 */
[----:B------:R-:W2:Y:S04]  /*83e30*/  LDL.LU R20, [R1+0x180] ;  /* 0x0001800001147983 */ /* 0x000ea80000300800 */
[----:B------:R-:W3:Y:S01]  /*83e40*/  LDL.LU R21, [R1+0x1a0] ;  /* 0x0001a00001157983 */ /* 0x000ee20000300800 */
[----:B------:R-:W-:-:S03]  /*83e50*/  F2FP.BF16.PACK_AB R15, R22, R2 ;  /* 0x00000002160f723e */ /* 0x000fc600000010ff */
[----:B---3--:R0:W-:Y:S04]  /*83e60*/  STL [R1+0x3480], R21 ;  /* 0x0034801501007387 */ /* 0x0081e80000100800 */
[----:B0-----:R-:W2:Y:S04]  /*83e70*/  LDL.LU R21, [R1+0x184] ;  /* 0x0001840001157983 */ /* 0x001ea80000300800 */
[----:B------:R-:W3:Y:S04]  /*83e80*/  LDL.LU R22, [R1+0x1ac] ;  /* 0x0001ac0001167983 */ /* 0x000ee80000300800 */
[----:B---3--:R0:W-:Y:S04]  /*83e90*/  STL [R1+0x347c], R22 ;  /* 0x00347c1601007387 */ /* 0x0081e80000100800 */
[----:B0-----:R-:W3:Y:S04]  /*83ea0*/  LDL.LU R22, [R1+0x1a8] ;  /* 0x0001a80001167983 */ /* 0x001ee80000300800 */
[----:B------:R-:W4:Y:S04]  /*83eb0*/  LDL.LU R23, [R1+0x1bc] ;  /* 0x0001bc0001177983 */ /* 0x000f280000300800 */
[----:B----4-:R0:W-:Y:S04]  /*83ec0*/  STL [R1+0x3478], R23 ;  /* 0x0034781701007387 */ /* 0x0101e80000100800 */
[----:B0-----:R-:W4:Y:S04]  /*83ed0*/  LDL.LU R23, [R1+0x1b4] ;  /* 0x0001b40001177983 */ /* 0x001f280000300800 */
[----:B------:R-:W5:Y:S04]  /*83ee0*/  LDL.LU R3, [R1+0x1e0] ;  /* 0x0001e00001037983 */ /* 0x000f680000300800 */
[----:B-----5:R0:W-:Y:S04]  /*83ef0*/  STL [R1+0x3460], R3 ;  /* 0x0034600301007387 */ /* 0x0201e80000100800 */
[----:B0-----:R-:W5:Y:S04]  /*83f00*/  LDL.LU R3, [R1+0x1dc] ;  /* 0x0001dc0001037983 */ /* 0x001f680000300800 */
        /* <DEDUP_REMOVED lines=10> */
[----:B------:R-:W3:Y:S04]  /*83fb0*/  LDL.LU R0, [R1+0x248] ;  /* 0x0002480001007983 */ /* 0x000ee80000300800 */
[----:B------:R-:W3:Y:S04]  /*83fc0*/  LDL.LU R29, [R1+0x24c] ;  /* 0x00024c00011d7983 */ /* 0x000ee80000300800 */
[----:B------:R-:W3:Y:S04]  /*83fd0*/  LDL R2, [R1+0x3c8] ;  /* 0x0003c80001027983 */ /* 0x000ee80000100800 */
[----:B------:R-:W-:Y:S04]  /*83fe0*/  STS.128 [R28+0x80], R4 ;  /* 0x000080041c007388 */ /* 0x000fe80000000c00 */
[----:B------:R-:W-:Y:S04]  /*83ff0*/  STS.128 [R28+0x480], R16 ;  /* 0x000480101c007388 */ /* 0x000fe80000000c00 */
[----:B------:R-:W-:Y:S04]  /*84000*/  STS.128 [R28+0x100], R24 ;  /* 0x000100181c007388 */ /* 0x000fe80000000c00 */
[----:B------:R-:W-:Y:S04]  /*84010*/  STS.128 [R28+0x500], R8 ;  /* 0x000500081c007388 */ /* 0x000fe80000000c00 */
[----:B------:R-:W-:Y:S01]  /*84020*/  STS.128 [R28+0x180], R12 ;  /* 0x0001800c1c007388 */ /* 0x000fe20000000c00 */
[----:B--2---:R-:W-:-:S03]  /*84030*/  F2FP.BF16.PACK_AB R20, R21, R20 ;  /* 0x000000141514723e */ /* 0x004fc600000010ff */
        /* <DEDUP_REMOVED lines=8> */
[----:B------:R-:W2:Y:S04]  /*840c0*/  LDL R18, [R1+0x254] ;  /* 0x0002540001127983 */ /* 0x000ea80000100800 */
        /* <DEDUP_REMOVED lines=13> */
[----:B------:R-:W2:Y:S02]  /*841a0*/  LDL.LU R21, [R1+0x3480] ;  /* 0x0034800001157983 */ /* 0x000ea40000300800 */
[----:B--2---:R-:W-:-:S02]  /*841b0*/  F2FP.BF16.PACK_AB R21, R22, R21 ;  /* 0x000000151615723e */ /* 0x004fc400000010ff */
[----:B------:R-:W4:Y:S02]  /*841c0*/  LDL.LU R22, [R1+0x347c] ;  /* 0x00347c0001167983 */ /* 0x000f240000300800 */
[----:B----4-:R-:W-:Y:S02]  /*841d0*/  F2FP.BF16.PACK_AB R22, R23, R22 ;  /* 0x000000161716723e */ /* 0x010fe400000010ff */
[----:B------:R-:W5:Y:S02]  /*841e0*/  LDL.LU R23, [R1+0x3478] ;  /* 0x0034780001177983 */ /* 0x000f640000300800 */
[----:B-----5:R-:W-:Y:S02]  /*841f0*/  F2FP.BF16.PACK_AB R23, R3, R23 ;  /* 0x000000170317723e */ /* 0x020fe400000010ff */
[----:B------:R-:W3:Y:S02]  /*84200*/  LDL.LU R3, [R1+0x3474] ;  /* 0x0034740001037983 */ /* 0x000ee40000300800 */
[----:B---3--:R-:W-:-:S02]  /*84210*/  F2FP.BF16.PACK_AB R4, R3, R4 ;  /* 0x000000040304723e */ /* 0x008fc400000010ff */
[----:B------:R-:W2:Y:S02]  /*84220*/  LDL.LU R3, [R1+0x3470] ;  /* 0x0034700001037983 */ /* 0x000ea40000300800 */
[----:B--2---:R-:W-:Y:S02]  /*84230*/  F2FP.BF16.PACK_AB R8, R3, R8 ;  /* 0x000000080308723e */ /* 0x004fe400000010ff */
[----:B------:R-:W2:Y:S02]  /*84240*/  LDL.LU R3, [R1+0x346c] ;  /* 0x00346c0001037983 */ /* 0x000ea40000300800 */
[----:B--2---:R-:W-:Y:S02]  /*84250*/  F2FP.BF16.PACK_AB R12, R3, R12 ;  /* 0x0000000c030c723e */ /* 0x004fe400000010ff */
[----:B------:R-:W2:Y:S02]  /*84260*/  LDL.LU R3, [R1+0x3468] ;  /* 0x0034680001037983 */ /* 0x000ea40000300800 */
[----:B--2---:R-:W-:-:S02]  /*84270*/  F2FP.BF16.PACK_AB R16, R3, R16 ;  /* 0x000000100310723e */ /* 0x004fc400000010ff */
[----:B------:R-:W2:Y:S02]  /*84280*/  LDL.LU R3, [R1+0x3464] ;  /* 0x0034640001037983 */ /* 0x000ea40000300800 */
[----:B--2---:R-:W-:Y:S02]  /*84290*/  F2FP.BF16.PACK_AB R5, R3, R5 ;  /* 0x000000050305723e */ /* 0x004fe400000010ff */
[----:B------:R-:W2:Y:S01]  /*842a0*/  LDL.LU R3, [R1+0x3460] ;  /* 0x0034600001037983 */ /* 0x000ea20000300800 */
[----:B------:R-:W-:Y:S02]  /*842b0*/  F2FP.BF16.PACK_AB R13, R0, R13 ;  /* 0x0000000d000d723e */ /* 0x000fe400000010ff */
[----:B------:R-:W-:Y:S02]  /*842c0*/  F2FP.BF16.PACK_AB R17, R29, R17 ;  /* 0x000000111d11723e */ /* 0x000fe400000010ff */
[----:B--2---:R-:W-:Y:S02]  /*842d0*/  F2FP.BF16.PACK_AB R9, R3, R9 ;  /* 0x000000090309723e */ /* 0x004fe400000010ff */
[----:B------:R-:W2:Y:S04]  /*842e0*/  LDL.LU R3, [R1+0x345c] ;  /* 0x00345c0001037983 */ /* 0x000ea80000300800 */
[----:B------:R-:W2:Y:S04]  /*842f0*/  LDL.LU R0, [R1+0x3458] ;  /* 0x0034580001007983 */ /* 0x000ea80000300800 */
[----:B------:R-:W3:Y:S01]  /*84300*/  LDL.LU R29, [R1+0x3454] ;  /* 0x00345400011d7983 */ /* 0x000ee20000300800 */
[----:B------:R-:W-:-:S02]  /*84310*/  F2FP.BF16.PACK_AB R10, R15, R10 ;  /* 0x0000000a0f0a723e */ /* 0x000fc400000010ff */
[----:B---3--:R-:W-:Y:S02]  /*84320*/  F2FP.BF16.PACK_AB R15, R2, R29 ;  /* 0x0000001d020f723e */ /* 0x008fe400000010ff */
[----:B------:R-:W3:Y:S04]  /*84330*/  LDL.LU R2, [R1+0x32c] ;  /* 0x00032c0001027983 */ /* 0x000ee80000300800 */
[----:B---3--:R0:W-:Y:S04]  /*84340*/  STL [R1+0x3448], R2 ;  /* 0x0034480201007387 */ /* 0x0081e80000100800 */
[----:B0-----:R-:W3:Y:S04]  /*84350*/  LDL.LU R2, [R1+0x328] ;  /* 0x0003280001027983 */ /* 0x001ee80000300800 */
[----:B---3--:R0:W-:Y:S04]  /*84360*/  STL [R1+0x344c], R2 ;  /* 0x00344c0201007387 */ /* 0x0081e80000100800 */
[----:B0-----:R-:W3:Y:S01]  /*84370*/  LDL.LU R2, [R1+0x2b0] ;  /* 0x0002b00001027983 */ /* 0x001ee20000300800 */
[----:B------:R-:W-:-:S02]  /*84380*/  F2FP.BF16.PACK_AB R6, R14, R6 ;  /* 0x000000060e06723e */ /* 0x000fc400000010ff */
[----:B------:R-:W-:Y:S02]  /*84390*/  F2FP.BF16.PACK_AB R14, R11, R24 ;  /* 0x000000180b0e723e */ /* 0x000fe400000010ff */
[----:B------:R-:W-:Y:S02]  /*843a0*/  F2FP.BF16.PACK_AB R11, R27, R19 ;  /* 0x000000131b0b723e */ /* 0x000fe400000010ff */
[----:B------:R-:W-:Y:S02]  /*843b0*/  F2FP.BF16.PACK_AB R18, R25, R18 ;  /* 0x000000121912723e */ /* 0x000fe400000010ff */
[----:B------:R-:W-:Y:S01]  /*843c0*/  F2FP.BF16.PACK_AB R7, R26, R7 ;  /* 0x000000071a07723e */ /* 0x000fe200000010ff */
[----:B---3--:R0:W-:Y:S04]  /*843d0*/  STL [R1+0x3450], R2 ;  /* 0x0034500201007387 */ /* 0x0081e80000100800 */
[----:B0-----:R-:W3:Y:S04]  /*843e0*/  LDL.LU R2, [R1+0x2ac] ;  /* 0x0002ac0001027983 */ /* 0x001ee80000300800 */
[----:B------:R-:W4:Y:S04]  /*843f0*/  LDL.LU R27, [R1+0x334] ;  /* 0x00033400011b7983 */ /* 0x000f280000300800 */
[----:B------:R-:W5:Y:S04]  /*84400*/  LDL.LU R24, [R1+0x2d0] ;  /* 0x0002d00001187983 */ /* 0x000f680000300800 */
[----:B------:R-:W5:Y:S04]  /*84410*/  LDL.LU R25, [R1+0x2c8] ;  /* 0x0002c80001197983 */ /* 0x000f680000300800 */
[----:B------:R-:W3:Y:S04]  /*84420*/  LDL.LU R26, [R1+0x340] ;  /* 0x00034000011a7983 */ /* 0x000ee80000300800 */
[----:B------:R-:W3:Y:S01]  /*84430*/  LDL.LU R29, [R1+0x2dc] ;  /* 0x0002dc00011d7983 */ /* 0x000ee20000300800 */
[----:B--2---:R-:W-:-:S03]  /*84440*/  F2FP.BF16.PACK_AB R19, R0, R3 ;  /* 0x000000030013723e */ /* 0x004fc600000010ff */
[----:B------:R-:W-:Y:S04]  /*84450*/  STS.128 [R28+0x580], R20 ;  /* 0x000580141c007388 */ /* 0x000fe80000000c00 */
[----:B------:R-:W-:Y:S04]  /*84460*/  STS.128 [R28+0x200], R4 ;  /* 0x000200041c007388 */ /* 0x000fe80000000c00 */
[----:B---3--:R0:W-:Y:S04]  /*84470*/  STL [R1+0x3440], R29 ;  /* 0x0034401d01007387 */ /* 0x0081e80000100800 */
[----:B0-----:R-:W2:Y:S04]  /*84480*/  LDL.LU R29, [R1+0x34c] ;  /* 0x00034c00011d7983 */ /* 0x001ea80000300800 */
[----:B------:R-:W3:Y:S04]  /*84490*/  LDL.LU R0, [R1+0x31c] ;  /* 0x00031c0001007983 */ /* 0x000ee80000300800 */
[----:B------:R-:W2:Y:S04]  /*844a0*/  LDL.LU R3, [R1+0x358] ;  /* 0x0003580001037983 */ /* 0x000ea80000300800 */
[----:B------:R-:W2:Y:S04]  /*844b0*/  LDL.LU R21, [R1+0x330] ;  /* 0x0003300001157983 */ /* 0x000ea80000300800 */
[----:B------:R-:W4:Y:S04]  /*844c0*/  LDL.LU R22, [R1+0x33c] ;  /* 0x00033c0001167983 */ /* 0x000f280000300800 */
[----:B------:R-:W2:Y:S04]  /*844d0*/  LDL.LU R23, [R1+0x2c4] ;  /* 0x0002c40001177983 */ /* 0x000ea80000300800 */
[----:B------:R-:W2:Y:S04]  /*844e0*/  LDL.LU R20, [R1+0x354] ;  /* 0x0003540001147983 */ /* 0x000ea80000300800 */
[----:B------:R-:W2:Y:S04]  /*844f0*/  LDL.LU R4, [R1+0x2a4] ;  /* 0x0002a40001047983 */ /* 0x000ea80000300800 */
[----:B------:R-:W3:Y:S04]  /*84500*/  LDL.LU R5, [R1+0x2b4] ;  /* 0x0002b40001057983 */ /* 0x000ee80000300800 */
[----:B------:R-:W3:Y:S04]  /*84510*/  LDL.LU R6, [R1+0x2cc] ;  /* 0x0002cc0001067983 */ /* 0x000ee80000300800 */
[----:B------:R-:W3:Y:S04]  /*84520*/  LDL.LU R7, [R1+0x2d4] ;  /* 0x0002d40001077983 */ /* 0x000ee80000300800 */
[----:B------:R0:W-:Y:S04]  /*84530*/  STS.128 [R28+0x600], R8 ;  /* 0x000600081c007388 */ /* 0x0001e80000000c00 */
[----:B------:R1:W-:Y:S04]  /*84540*/  STS.128 [R28+0x280], R12 ;  /* 0x0002800c1c007388 */ /* 0x0003e80000000c00 */
[----:B------:R1:W-:Y:S04]  /*84550*/  STS.128 [R28+0x680], R16 ;  /* 0x000680101c007388 */ /* 0x0003e80000000c00 */
[----:B0-----:R-:W3:Y:S04]  /*84560*/  LDL.LU R8, [R1+0x2a8] ;  /* 0x0002a80001087983 */ /* 0x001ee80000300800 */
[----:B------:R-:W3:Y:S04]  /*84570*/  LDL.LU R9, [R1+0x2b8] ;  /* 0x0002b80001097983 */ /* 0x000ee80000300800 */
[----:B------:R-:W3:Y:S04]  /*84580*/  LDL.LU R10, [R1+0x338] ;  /* 0x00033800010a7983 */ /* 0x000ee80000300800 */
[----:B------:R-:W3:Y:S04]  /*84590*/  LDL.LU R11, [R1+0x2d8] ;  /* 0x0002d800010b7983 */ /* 0x000ee80000300800 */
[----:B-1----:R-:W3:Y:S04]  /*845a0*/  LDL.LU R12, [R1+0x320] ;  /* 0x00032000010c7983 */ /* 0x002ee80000300800 */
[----:B------:R-:W3:Y:S04]  /*845b0*/  LDL.LU R13, [R1+0x2c0] ;  /* 0x0002c000010d7983 */ /* 0x000ee80000300800 */
[----:B------:R-:W3:Y:S04]  /*845c0*/  LDL.LU R14, [R1+0x348] ;  /* 0x00034800010e7983 */ /* 0x000ee80000300800 */
[----:B------:R-:W3:Y:S04]  /*845d0*/  LDL.LU R15, [R1+0x350] ;  /* 0x00035000010f7983 */ /* 0x000ee80000300800 */
[----:B------:R-:W3:Y:S04]  /*845e0*/  LDL.LU R16, [R1+0x324] ;  /* 0x0003240001107983 */ /* 0x000ee80000300800 */
[----:B------:R-:W3:Y:S04]  /*845f0*/  LDL.LU R17, [R1+0x2bc] ;  /* 0x0002bc0001117983 */ /* 0x000ee80000300800 */
[----:B------:R-:W3:Y:S04]  /*84600*/  LDL.LU R18, [R1+0x344] ;  /* 0x0003440001127983 */ /* 0x000ee80000300800 */
[----:B------:R-:W3:Y:S01]  /*84610*/  LDL.LU R19, [R1+0x35c] ;  /* 0x00035c0001137983 */ /* 0x000ee20000300800 */
[----:B--2---:R-:W-:-:S03]  /*84620*/  F2FP.BF16.PACK_AB R4, R2, R4 ;  /* 0x000000040204723e */ /* 0x004fc600000010ff */
[----:B------:R-:W3:Y:S02]  /*84630*/  LDL.LU R2, [R1+0x3450] ;  /* 0x0034500001027983 */ /* 0x000ee40000300800 */
[----:B---3--:R-:W-:Y:S02]  /*84640*/  F2FP.BF16.PACK_AB R8, R2, R8 ;  /* 0x000000080208723e */ /* 0x008fe400000010ff */
[----:B------:R-:W2:Y:S02]  /*84650*/  LDL.LU R2, [R1+0x344c] ;  /* 0x00344c0001027983 */ /* 0x000ea40000300800 */
[----:B--2---:R-:W-:Y:S02]  /*84660*/  F2FP.BF16.PACK_AB R12, R2, R12 ;  /* 0x0000000c020c723e */ /* 0x004fe400000010ff */
[----:B------:R-:W2:Y:S01]  /*84670*/  LDL.LU R2, [R1+0x3448] ;  /* 0x0034480001027983 */ /* 0x000ea20000300800 */
[----:B------:R-:W-:Y:S02]  /*84680*/  F2FP.BF16.PACK_AB R5, R17, R5 ;  /* 0x000000051105723e */ /* 0x000fe400000010ff */
[----:B------:R-:W-:-:S02]  /*84690*/  F2FP.BF16.PACK_AB R9, R13, R9 ;  /* 0x000000090d09723e */ /* 0x000fc400000010ff */
[----:B----4-:R-:W-:Y:S02]  /*846a0*/  F2FP.BF16.PACK_AB R17, R22, R27 ;  /* 0x0000001b1611723e */ /* 0x010fe400000010ff */
[----:B------:R-:W-:Y:S02]  /*846b0*/  F2FP.BF16.PACK_AB R13, R10, R21 ;  /* 0x000000150a0d723e */ /* 0x000fe400000010ff */
[----:B-----5:R-:W-:Y:S02]  /*846c0*/  F2FP.BF16.PACK_AB R10, R24, R25 ;  /* 0x00000019180a723e */ /* 0x020fe400000010ff */
[----:B------:R-:W-:Y:S02]  /*846d0*/  F2FP.BF16.PACK_AB R6, R6, R23 ;  /* 0x000000170606723e */ /* 0x000fe400000010ff */
[----:B------:R-:W-:Y:S02]  /*846e0*/  F2FP.BF16.PACK_AB R14, R14, R26 ;  /* 0x0000001a0e0e723e */ /* 0x000fe400000010ff */
[----:B------:R-:W-:-:S02]  /*846f0*/  F2FP.BF16.PACK_AB R18, R29, R18 ;  /* 0x000000121d12723e */ /* 0x000fc400000010ff */
[----:B--2---:R-:W-:Y:S02]  /*84700*/  F2FP.BF16.PACK_AB R16, R2, R16 ;  /* 0x000000100210723e */ /* 0x004fe400000010ff */
[----:B------:R-:W2:Y:S04]  /*84710*/  LDL.LU R2, [R1+0x3444] ;  /* 0x0034440001027983 */ /* 0x000ea80000300800 */
[----:B------:R-:W3:Y:S04]  /*84720*/  LDL.LU R27, [R1+0x64] ;  /* 0x00006400011b7983 */ /* 0x000ee80000300800 */
[----:B------:R-:W4:Y:S04]  /*84730*/  LDL.LU R21, [R1+0x6c] ;  /* 0x00006c0001157983 */ /* 0x000f280000300800 */
[----:B------:R-:W5:Y:S04]  /*84740*/  LDL.LU R22, [R1+0xcc] ;  /* 0x0000cc0001167983 */ /* 0x000f680000300800 */
[----:B------:R0:W2:Y:S04]  /*84750*/  LDL R24, [R1+0x414] ;  /* 0x0004140001187983 */ /* 0x0000a80000100800 */
[----:B------:R-:W2:Y:S04]  /*84760*/  LDL.LU R23, [R1+0x3c] ;  /* 0x00003c0001177983 */ /* 0x000ea80000300800 */
[----:B------:R-:W2:Y:S04]  /*84770*/  LDL.LU R25, [R1+0xc] ;  /* 0x00000c0001197983 */ /* 0x000ea80000300800 */
[----:B------:R-:W2:Y:S04]  /*84780*/  LDL.LU R26, [R1+0x44] ;  /* 0x00004400011a7983 */ /* 0x000ea80000300800 */
[----:B------:R-:W2:Y:S01]  /*84790*/  LDL.LU R29, [R1+0x3440] ;  /* 0x00344000011d7983 */ /* 0x000ea20000300800 */
[----:B------:R-:W-:-:S02]  /*847a0*/  F2FP.BF16.PACK_AB R11, R0, R11 ;  /* 0x0000000b000b723e */ /* 0x000fc400000010ff */
[----:B------:R-:W-:-:S03]  /*847b0*/  F2FP.BF16.PACK_AB R15, R3, R15 ;  /* 0x0000000f030f723e */ /* 0x000fc600000010ff */
[----:B------:R-:W-:Y:S01]  /*847c0*/  STS.128 [R28+0x700], R8 ;  /* 0x000700081c007388 */ /* 0x000fe20000000c00 */
[----:B------:R-:W-:-:S03]  /*847d0*/  F2FP.BF16.PACK_AB R19, R19, R20 ;  /* 0x000000141313723e */ /* 0x000fc600000010ff */
[----:B------:R-:W-:Y:S01]  /*847e0*/  STS.128 [R28+0x380], R12 ;  /* 0x0003800c1c007388 */ /* 0x000fe20000000c00 */
[----:B--2---:R-:W-:-:S03]  /*847f0*/  F2FP.BF16.PACK_AB R7, R29, R7 ;  /* 0x000000071d07723e */ /* 0x004fc600000010ff */
[----:B------:R-:W2:Y:S04]  /*84800*/  LDL.LU R29, [R1+0x343c] ;  /* 0x00343c00011d7983 */ /* 0x000ea80000300800 */
[----:B------:R-:W2:Y:S01]  /*84810*/  LDL.LU R0, [R1+0x3438] ;  /* 0x0034380001007983 */ /* 0x000ea20000300800 */
[----:B------:R-:W-:-:S03]  /*84820*/  ISETP.GE.U32.AND P0, PT, R2, 0x7f800000, PT ;  /* 0x7f8000000200780c */ /* 0x000fc60003f06070 */
[----:B------:R-:W3:Y:S04]  /*84830*/  LDL.LU R3, [R1+0x3434] ;  /* 0x0034340001037983 */ /* 0x000ee80000300800 */
[----:B------:R1:W-:Y:S04]  /*84840*/  STS.128 [R28+0x300], R4 ;  /* 0x000300041c007388 */ /* 0x0003e80000000c00 */
[----:B------:R0:W-:Y:S02]  /*84850*/  STS.128 [R28+0x780], R16 ;  /* 0x000780101c007388 */ /* 0x0001e40000000c00 */
[----:B------:R-:W-:-:S02]  /*84860*/  @P0 IMAD.MOV.U32 R20, RZ, RZ, 0x7f800000 ;  /* 0x7f800000ff140424 */ /* 0x000fc400078e00ff */
[----:B-1----:R-:W3:Y:S04]  /*84870*/  LDL.LU R4, [R1+0x94] ;  /* 0x0000940001047983 */ /* 0x002ee80000300800 */
[----:B------:R-:W3:Y:S04]  /*84880*/  LDL.LU R5, [R1+0xac] ;  /* 0x0000ac0001057983 */ /* 0x000ee80000300800 */
        /* <DEDUP_REMOVED lines=8> */
[----:B------:R-:W-:-:S03]  /*84910*/  @P0 FFMA.FTZ R24, R2, R20, +INF ;  /* 0x7f80000002180423 */ /* 0x000fc60000010014 */
[----:B------:R-:W4:Y:S04]  /*84920*/  LDL.LU R14, [R1+0xc0] ;  /* 0x0000c000010e7983 */ /* 0x000f280000300800 */
[----:B------:R-:W4:Y:S04]  /*84930*/  LDL.LU R15, [R1+0x70] ;  /* 0x00007000010f7983 */ /* 0x000f280000300800 */
[----:B0-----:R-:W4:Y:S04]  /*84940*/  LDL.LU R16, [R1] ;  /* 0x0000000001107983 */ /* 0x001f280000300800 */
[----:B------:R-:W4:Y:S04]  /*84950*/  LDL.LU R17, [R1+0xa0] ;  /* 0x0000a00001117983 */ /* 0x000f280000300800 */
[----:B------:R-:W5:Y:S04]  /*84960*/  LDL.LU R18, [R1+0x50] ;  /* 0x0000500001127983 */ /* 0x000f680000300800 */
[----:B------:R-:W5:Y:S04]  /*84970*/  LDL.LU R19, [R1+0x5c] ;  /* 0x00005c0001137983 */ /* 0x000f680000300800 */
[----:B------:R-:W5:Y:S04]  /*84980*/  LDL.LU R2, [R1+0x3430] ;  /* 0x0034300001027983 */ /* 0x000f680000300800 */
[----:B------:R-:W5:Y:S04]  /*84990*/  LDL.LU R20, [R1+0x9c] ;  /* 0x00009c0001147983 */ /* 0x000f680000300800 */
[----:B------:R2:W-:Y:S02]  /*849a0*/  @P0 STL [R1+0x414], R24 ;  /* 0x0004141801000387 */ /* 0x0005e40000100800 */
[----:B--2---:R-:W-:-:S02]  /*849b0*/  F2FP.BF16.PACK_AB R24, R0, R29 ;  /* 0x0000001d0018723e */ /* 0x004fc400000010ff */
[----:B------:R-:W2:Y:S04]  /*849c0*/  LDL.LU R0, [R1+0x342c] ;  /* 0x00342c0001007983 */ /* 0x000ea80000300800 */
[----:B------:R0:W-:Y:S04]  /*849d0*/  STL [R1+0x3374], R29 ;  /* 0x0033741d01007387 */ /* 0x0001e80000100800 */
[----:B0-----:R-:W2:Y:S01]  /*849e0*/  LDL.LU R29, [R1+0x8] ;  /* 0x00000800011d7983 */ /* 0x001ea20000300800 */
[----:B---3--:R-:W-:-:S03]  /*849f0*/  F2FP.BF16.PACK_AB R5, R5, R3 ;  /* 0x000000030505723e */ /* 0x008fc600000010ff */
[----:B------:R-:W3:Y:S01]  /*84a00*/  LDL.LU R3, [R1+0x3428] ;  /* 0x0034280001037983 */ /* 0x000ee20000300800 */
[----:B----4-:R-:W-:Y:S02]  /*84a10*/  F2FP.BF16.PACK_AB R8, R17, R8 ;  /* 0x000000081108723e */ /* 0x010fe400000010ff */
[----:B------:R-:W-:Y:S02]  /*84a20*/  F2FP.BF16.PACK_AB R17, R9, R11 ;  /* 0x0000000b0911723e */ /* 0x000fe400000010ff */
[----:B------:R-:W-:Y:S02]  /*84a30*/  F2FP.BF16.PACK_AB R25, R23, R25 ;  /* 0x000000191719723e */ /* 0x000fe400000010ff */
[----:B------:R-:W0:Y:S01]  /*84a40*/  S2R R23, SR_TID.X ;  /* 0x0000000000177919 */ /* 0x000e220000002100 */
[----:B-----5:R-:W-:Y:S02]  /*84a50*/  F2FP.BF16.PACK_AB R26, R18, R26 ;  /* 0x0000001a121a723e */ /* 0x020fe400000010ff */
[----:B------:R-:W-:-:S02]  /*84a60*/  F2FP.BF16.PACK_AB R18, R19, R12 ;  /* 0x0000000c1312723e */ /* 0x000fc400000010ff */
[----:B------:R-:W-:Y:S02]  /*84a70*/  F2FP.BF16.PACK_AB R6, R13, R6 ;  /* 0x000000060d06723e */ /* 0x000fe400000010ff */
[----:B------:R-:W-:Y:S02]  /*84a80*/  F2FP.BF16.PACK_AB R10, R14, R10 ;  /* 0x0000000a0e0a723e */ /* 0x000fe400000010ff */
[----:B------:R-:W-:Y:S01]  /*84a90*/  F2FP.BF16.PACK_AB R27, R15, R27 ;  /* 0x0000001b0f1b723e */ /* 0x000fe200000010ff */
[----:B------:R-:W-:Y:S01]  /*84aa0*/  BAR.SYNC.DEFER_BLOCKING 0x0 ;  /* 0x0000000000007b1d */ /* 0x000fe20000010000 */
[C---:B0-----:R-:W-:Y:S02]  /*84ab0*/  SHF.L.U32 R11, R23.reuse, 0xc, RZ ;  /* 0x0000000c170b7819 */ /* 0x041fe400000006ff */
[----:B------:R-:W-:Y:S02]  /*84ac0*/  LOP3.LUT R23, R23, 0x7f, RZ, 0xc0, !PT ;  /* 0x0000007f17177812 */ /* 0x000fe400078ec0ff */
[----:B------:R-:W-:-:S04]  /*84ad0*/  LOP3.LUT R11, R11, 0x6000, RZ, 0xc0, !PT ;  /* 0x000060000b0b7812 */ /* 0x000fc800078ec0ff */
[----:B------:R-:W-:-:S05]  /*84ae0*/  LEA R23, R23, R11, 0x4 ;  /* 0x0000000b17177211 */ /* 0x000fca00078e20ff */
[----:B------:R-:W0:Y:S01]  /*84af0*/  LDS.128 R12, [R23] ;  /* 0x00000000170c7984 */ /* 0x000e220000000c00 */
[----:B--2---:R-:W-:-:S03]  /*84b00*/  F2FP.BF16.PACK_AB R9, R0, R2 ;  /* 0x000000020009723e */ /* 0x004fc600000010ff */
[----:B------:R-:W2:Y:S04]  /*84b10*/  LDL.LU R0, [R1+0x3424] ;  /* 0x0034240001007983 */ /* 0x000ea80000300800 */
[----:B------:R-:W2:Y:S04]  /*84b20*/  LDL.LU R2, [R1+0x3420] ;  /* 0x0034200001027983 */ /* 0x000ea80000300800 */
[----:B0-----:R-:W-:Y:S04]  /*84b30*/  STL.64 [R1+0x10], R12 ;  /* 0x0000100c01007387 */ /* 0x001fe80000100a00 */
[----:B------:R-:W-:Y:S04]  /*84b40*/  STL.64 [R1+0x18], R14 ;  /* 0x0000180e01007387 */ /* 0x000fe80000100a00 */
[----:B------:R-:W0:Y:S04]  /*84b50*/  LDS.128 R12, [R23+0x800] ;  /* 0x00080000170c7984 */ /* 0x000e280000000c00 */
[----:B0-----:R-:W-:Y:S04]  /*84b60*/  STL.64 [R1+0x50], R12 ;  /* 0x0000500c01007387 */ /* 0x001fe80000100a00 */
[----:B------:R-:W-:Y:S04]  /*84b70*/  STL.64 [R1+0x58], R14 ;  /* 0x0000580e01007387 */ /* 0x000fe80000100a00 */
[----:B------:R-:W0:Y:S01]  /*84b80*/  LDS.128 R12, [R23+0x1000] ;  /* 0x00100000170c7984 */ /* 0x000e220000000c00 */
[----:B------:R-:W-:-:S02]  /*84b90*/  F2FP.BF16.PACK_AB R19, R7, R21 ;  /* 0x000000150713723e */ /* 0x000fc400000010ff */
[----:B---3--:R-:W-:Y:S02]  /*84ba0*/  F2FP.BF16.PACK_AB R7, R22, R3 ;  /* 0x000000031607723e */ /* 0x008fe400000010ff */
[----:B------:R-:W-:Y:S02]  /*84bb0*/  F2FP.BF16.PACK_AB R4, R20, R4 ;  /* 0x000000041404723e */ /* 0x000fe400000010ff */
[----:B------:R-:W-:Y:S01]  /*84bc0*/  LOP3.LUT R3, R23, 0x60, RZ, 0x3c, !PT ;  /* 0x0000006017037812 */ /* 0x000fe200078e3cff */
[----:B0-----:R-:W-:Y:S04]  /*84bd0*/  STL.64 [R1+0x80], R12 ;  /* 0x0000800c01007387 */ /* 0x001fe80000100a00 */
[----:B------:R-:W-:Y:S01]  /*84be0*/  STL.64 [R1+0x88], R14 ;  /* 0x0000880e01007387 */ /* 0x000fe20000100a00 */
[----:B------:R-:W-:-:S02]  /*84bf0*/  F2FP.BF16.PACK_AB R16, R29, R16 ;  /* 0x000000101d10723e */ /* 0x000fc400000010ff */
[----:B--2---:R-:W-:Y:S02]  /*84c00*/  F2FP.BF16.PACK_AB R11, R2, R0 ;  /* 0x00000000020b723e */ /* 0x004fe400000010ff */
[C---:B------:R-:W-:Y:S02]  /*84c10*/  LOP3.LUT R2, R23.reuse, 0x20, RZ, 0x3c, !PT ;  /* 0x0000002017027812 */ /* 0x040fe400078e3cff */
[----:B------:R-:W-:Y:S02]  /*84c20*/  LOP3.LUT R0, R23, 0x40, RZ, 0x3c, !PT ;  /* 0x0000004017007812 */ /* 0x000fe400078e3cff */
[----:B------:R-:W-:Y:S04]  /*84c30*/  LDS.128 R20, [R23+0x1800] ;  /* 0x0018000017147984 */ /* 0x000fe80000000c00 */
[----:B------:R-:W0:Y:S04]  /*84c40*/  LDS.128 R12, [R2] ;  /* 0x00000000020c7984 */ /* 0x000e280000000c00 */
[----:B0-----:R-:W-:Y:S01]  /*84c50*/  STL.64 [R1+0x20], R12 ;  /* 0x0000200c01007387 */ /* 0x001fe20000100a00 */
[----:B------:R-:W-:-:S03]  /*84c60*/  IMAD.MOV.U32 R29, RZ, RZ, R15 ;  /* 0x000000ffff1d7224 */ /* 0x000fc600078e000f */
[----:B------:R-:W-:Y:S04]  /*84c70*/  STL.64 [R1+0xc0], R20 ;  /* 0x0000c01401007387 */ /* 0x000fe80000100a00 */
[----:B------:R-:W-:Y:S04]  /*84c80*/  STL.64 [R1+0xc8], R22 ;  /* 0x0000c81601007387 */ /* 0x000fe80000100a00 */
[----:B------:R-:W-:Y:S04]  /*84c90*/  STL [R1+0x28], R14 ;  /* 0x0000280e01007387 */ /* 0x000fe80000100800 */
[----:B------:R-:W0:Y:S04]  /*84ca0*/  LDS.128 R12, [R2+0x800] ;  /* 0x00080000020c7984 */ /* 0x000e280000000c00 */
[----:B------:R-:W-:Y:S04]  /*84cb0*/  STL [R1+0x3378], R29 ;  /* 0x0033781d01007387 */ /* 0x000fe80000100800 */
[----:B------:R-:W1:Y:S04]  /*84cc0*/  LDS.128 R20, [R2+0x1000] ;  /* 0x0010000002147984 */ /* 0x000e680000000c00 */
[----:B0-----:R-:W-:Y:S04]  /*84cd0*/  STL.64 [R1+0x60], R12 ;  /* 0x0000600c01007387 */ /* 0x001fe80000100a00 */
[----:B------:R-:W-:Y:S04]  /*84ce0*/  STL.64 [R1+0x68], R14 ;  /* 0x0000680e01007387 */ /* 0x000fe80000100a00 */
[----:B------:R-:W0:Y:S04]  /*84cf0*/  LDS.128 R12, [R2+0x1800] ;  /* 0x00180000020c7984 */ /* 0x000e280000000c00 */
[----:B-1----:R-:W-:Y:S04]  /*84d00*/  STL.64 [R1+0x90], R20 ;  /* 0x0000901401007387 */ /* 0x002fe80000100a00 */
[----:B------:R-:W-:Y:S04]  /*84d10*/  STL.64 [R1+0x98], R22 ;  /* 0x0000981601007387 */ /* 0x000fe80000100a00 */
[----:B------:R-:W1:Y:S04]  /*84d20*/  LDS.128 R20, [R0] ;  /* 0x0000000000147984 */ /* 0x000e680000000c00 */
[----:B0-----:R-:W-:Y:S04]  /*84d30*/  STL.64 [R1+0xd0], R12 ;  /* 0x0000d00c01007387 */ /* 0x001fe80000100a00 */
[----:B------:R-:W-:Y:S04]  /*84d40*/  STL.64 [R1+0xd8], R14 ;  /* 0x0000d80e01007387 */ /* 0x000fe80000100a00 */
[----:B------:R-:W0:Y:S04]  /*84d50*/  LDS.128 R12, [R0+0x800] ;  /* 0x00080000000c7984 */ /* 0x000e280000000c00 */
[----:B-1----:R-:W-:Y:S04]  /*84d60*/  STL.64 [R1+0x30], R20 ;  /* 0x0000301401007387 */ /* 0x002fe80000100a00 */
[----:B------:R-:W-:Y:S04]  /*84d70*/  STL.64 [R1+0x38], R22 ;  /* 0x0000381601007387 */ /* 0x000fe80000100a00 */
        /* <DEDUP_REMOVED lines=10> */
[----:B-1----:R-:W-:Y:S04]  /*84e20*/  STL.64 [R1], R20 ;  /* 0x0000001401007387 */ /* 0x002fe80000100a00 */
[----:B------:R-:W-:Y:S04]  /*84e30*/  STL.64 [R1+0x8], R22 ;  /* 0x0000081601007387 */ /* 0x000fe80000100a00 */
[----:B------:R-:W-:Y:S04]  /*84e40*/  LDS.128 R20, [R3+0x1000] ;  /* 0x0010000003147984 */ /* 0x000fe80000000c00 */
[----:B0-----:R-:W-:Y:S04]  /*84e50*/  STL.64 [R1+0x70], R12 ;  /* 0x0000700c01007387 */ /* 0x001fe80000100a00 */
[----:B------:R-:W-:Y:S04]  /*84e60*/  STL.64 [R1+0x78], R14 ;  /* 0x0000780e01007387 */ /* 0x000fe80000100a00 */
[----:B------:R-:W0:Y:S04]  /*84e70*/  LDS.128 R12, [R3+0x1800] ;  /* 0x00180000030c7984 */ /* 0x000e280000000c00 */
[----:B------:R-:W-:Y:S06]  /*84e80*/  BAR.SYNC.DEFER_BLOCKING 0x0 ;  /* 0x0000000000007b1d */ /* 0x000fec0000010000 */
[----:B0-----:R-:W-:Y:S04]  /*84e90*/  STL.64 [R1+0xf0], R12 ;  /* 0x0000f00c01007387 */ /* 0x001fe80000100a00 */
[----:B------:R0:W-:Y:S04]  /*84ea0*/  STL.64 [R1+0xb0], R20 ;  /* 0x0000b01401007387 */ /* 0x0001e80000100a00 */
[----:B------:R-:W-:Y:S04]  /*84eb0*/  STL.64 [R1+0xb8], R22 ;  /* 0x0000b81601007387 */ /* 0x000fe80000100a00 */
[----:B------:R-:W-:Y:S04]  /*84ec0*/  STL [R1+0xfc], R15 ;  /* 0x0000fc0f01007387 */ /* 0x000fe80000100800 */
[----:B0-----:R-:W2:Y:S04]  /*84ed0*/  LDL.LU R20, [R1+0x114] ;  /* 0x0001140001147983 */ /* 0x001ea80000300800 */
[----:B------:R-:W3:Y:S04]  /*84ee0*/  LDL.LU R12, [R1+0x1f4] ;  /* 0x0001f400010c7983 */ /* 0x000ee80000300800 */
[----:B---3--:R0:W-:Y:S04]  /*84ef0*/  STL [R1+0x3414], R12 ;  /* 0x0034140c01007387 */ /* 0x0081e80000100800 */
[----:B0-----:R-:W3:Y:S04]  /*84f00*/  LDL.LU R12, [R1+0x1f8] ;  /* 0x0001f800010c7983 */ /* 0x001ee80000300800 */
[----:B---3--:R0:W-:Y:S04]  /*84f10*/  STL [R1+0x3418], R12 ;  /* 0x0034180c01007387 */ /* 0x0081e80000100800 */
[----:B0-----:R-:W3:Y:S04]  /*84f20*/  LDL.LU R12, [R1+0x120] ;  /* 0x00012000010c7983 */ /* 0x001ee80000300800 */
[----:B---3--:R0:W-:Y:S04]  /*84f30*/  STL [R1+0x341c], R12 ;  /* 0x00341c0c01007387 */ /* 0x0081e80000100800 */
[----:B0-----:R-:W2:Y:S04]  /*84f40*/  LDL.LU R12, [R1+0x11c] ;  /* 0x00011c00010c7983 */ /* 0x001ea80000300800 */
[----:B------:R-:W3:Y:S04]  /*84f50*/  LDL.LU R21, [R1+0x124] ;  /* 0x0001240001157983 */ /* 0x000ee80000300800 */
[----:B---3--:R0:W-:Y:S04]  /*84f60*/  STL [R1+0x3410], R21 ;  /* 0x0034101501007387 */ /* 0x0081e80000100800 */
[----:B0-----:R-:W3:Y:S04]  /*84f70*/  LDL.LU R21, [R1+0x1fc] ;  /* 0x0001fc0001157983 */ /* 0x001ee80000300800 */
[----:B------:R-:W4:Y:S04]  /*84f80*/  LDL.LU R2, [R1+0x20c] ;  /* 0x00020c0001027983 */ /* 0x000f280000300800 */
[----:B----4-:R0:W-:Y:S04]  /*84f90*/  STL [R1+0x3408], R2 ;  /* 0x0034080201007387 */ /* 0x0101e80000100800 */
[----:B0-----:R-:W4:Y:S01]  /*84fa0*/  LDL.LU R2, [R1+0x130] ;  /* 0x0001300001027983 */ /* 0x001f220000300800 */
[----:B------:R-:W-:-:S03]  /*84fb0*/  MOV R29, R14 ;  /* 0x0000000e001d7202 */ /* 0x000fc60000000f00 */
[----:B------:R-:W-:Y:S04]  /*84fc0*/  STS.128 [R28], R24 ;  /* 0x000000181c007388 */ /* 0x000fe80000000c00 */
[----:B------:R-:W-:Y:S04]  /*84fd0*/  STS.128 [R28+0x400], R16 ;  /* 0x000400101c007388 */ /* 0x000fe80000000c00 */
[----:B------:R-:W-:Y:S04]  /*84fe0*/  STS.128 [R28+0x80], R4 ;  /* 0x000080041c007388 */ /* 0x000fe80000000c00 */
[----:B------:R-:W-:Y:S01]  /*84ff0*/  STS.128 [R28+0x480], R8 ;  /* 0x000480081c007388 */ /* 0x000fe20000000c00 */
[----:B--2---:R-:W-:-:S03]  /*85000*/  F2FP.BF16.PACK_AB R20, R12, R20 ;  /* 0x000000140c14723e */ /* 0x004fc600000010ff */
[----:B----4-:R0:W-:Y:S04]  /*85010*/  STL [R1+0x340c], R2 ;  /* 0x00340c0201007387 */ /* 0x0101e80000100800 */
[----:B0-----:R-:W2:Y:S04]  /*85020*/  LDL.LU R2, [R1+0x12c] ;  /* 0x00012c0001027983 */ /* 0x001ea80000300800 */
[----:B------:R-:W4:Y:S04]  /*85030*/  LDL.LU R0, [R1+0x210] ;  /* 0x0002100001007983 */ /* 0x000f280000300800 */
[----:B------:R-:W4:Y:S04]  /*85040*/  LDL.LU R13, [R1+0x204] ;  /* 0x00020400010d7983 */ /* 0x000f280000300800 */
[----:B------:R-:W5:Y:S04]  /*85050*/  LDL.LU R22, [R1+0x134] ;  /* 0x0001340001167983 */ /* 0x000f680000300800 */
[----:B------:R-:W2:Y:S04]  /*85060*/  LDL.LU R14, [R1+0x218] ;  /* 0x00021800010e7983 */ /* 0x000ea80000300800 */
[----:B------:R-:W2:Y:S04]  /*85070*/  LDL.LU R23, [R1+0x144] ;  /* 0x0001440001177983 */ /* 0x000ea80000300800 */
[----:B------:R-:W2:Y:S04]  /*85080*/  LDL.LU R15, [R1+0x274] ;  /* 0x00027400010f7983 */ /* 0x000ea80000300800 */
[----:B------:R0:W-:Y:S04]  /*85090*/  STL [R1+0x339c], R29 ;  /* 0x00339c1d01007387 */ /* 0x0001e80000100800 */
[----:B0-----:R-:W2:Y:S04]  /*850a0*/  LDL.LU R29, [R1+0x284] ;  /* 0x00028400011d7983 */ /* 0x001ea80000300800 */
[----:B------:R-:W-:Y:S04]  /*850b0*/  STL [R1+0x335c], R3 ;  /* 0x00335c0301007387 */ /* 0x000fe80000100800 */
        /* <DEDUP_REMOVED lines=20> */
[----:B------:R-:W5:Y:S04]  /*85200*/  LDL.LU R10, [R1+0x13c] ;  /* 0x00013c00010a7983 */ /* 0x000f680000300800 */
[----:B------:R-:W2:Y:S04]  /*85210*/  LDL.LU R11, [R1+0x268] ;  /* 0x00026800010b7983 */ /* 0x000ea80000300800 */
[----:B------:R-:W2:Y:S02]  /*85220*/  LDL.LU R12, [R1+0x341c] ;  /* 0x00341c00010c7983 */ /* 0x000ea40000300800 */
[----:B--2---:R-:W-:-:S02]  /*85230*/  F2FP.BF16.PACK_AB R4, R12, R4 ;  /* 0x000000040c04723e */ /* 0x004fc400000010ff */
[----:B------:R-:W2:Y:S02]  /*85240*/  LDL.LU R12, [R1+0x3418] ;  /* 0x00341800010c7983 */ /* 0x000ea40000300800 */
[----:B--2---:R-:W-:Y:S02]  /*85250*/  F2FP.BF16.PACK_AB R8, R12, R8 ;  /* 0x000000080c08723e */ /* 0x004fe400000010ff */
[----:B------:R-:W3:Y:S02]  /*85260*/  LDL.LU R12, [R1+0x3414] ;  /* 0x00341400010c7983 */ /* 0x000ee40000300800 */
[----:B---3--:R-:W-:Y:S02]  /*85270*/  F2FP.BF16.PACK_AB R12, R21, R12 ;  /* 0x0000000c150c723e */ /* 0x008fe400000010ff */
[----:B------:R-:W2:Y:S02]  /*85280*/  LDL.LU R21, [R1+0x3410] ;  /* 0x0034100001157983 */ /* 0x000ea40000300800 */
[----:B--2---:R-:W-:-:S02]  /*85290*/  F2FP.BF16.PACK_AB R21, R2, R21 ;  /* 0x000000150215723e */ /* 0x004fc400000010ff */
[----:B------:R-:W2:Y:S02]  /*852a0*/  LDL.LU R2, [R1+0x340c] ;  /* 0x00340c0001027983 */ /* 0x000ea40000300800 */
[----:B--2---:R-:W-:Y:S02]  /*852b0*/  F2FP.BF16.PACK_AB R5, R2, R5 ;  /* 0x000000050205723e */ /* 0x004fe400000010ff */
[----:B------:R-:W2:Y:S01]  /*852c0*/  LDL.LU R2, [R1+0x3408] ;  /* 0x0034080001027983 */ /* 0x000ea20000300800 */
[----:B----4-:R-:W-:Y:S02]  /*852d0*/  F2FP.BF16.PACK_AB R13, R0, R13 ;  /* 0x0000000d000d723e */ /* 0x010fe400000010ff */
[----:B--2---:R-:W-:Y:S02]  /*852e0*/  F2FP.BF16.PACK_AB R9, R2, R9 ;  /* 0x000000090209723e */ /* 0x004fe400000010ff */
[----:B------:R-:W2:Y:S04]  /*852f0*/  LDL.LU R2, [R1+0x3404] ;  /* 0x0034040001027983 */ /* 0x000ea80000300800 */
[----:B------:R-:W3:Y:S01]  /*85300*/  LDL.LU R0, [R1+0x3400] ;  /* 0x0034000001007983 */ /* 0x000ee20000300800 */
[----:B-----5:R-:W-:-:S02]  /*85310*/  F2FP.BF16.PACK_AB R22, R10, R22 ;  /* 0x000000160a16723e */ /* 0x020fc400000010ff */
[----:B------:R-:W-:Y:S02]  /*85320*/  F2FP.BF16.PACK_AB R10, R11, R7 ;  /* 0x000000070b0a723e */ /* 0x000fe400000010ff */
[----:B--2---:R-:W-:Y:S02]  /*85330*/  F2FP.BF16.PACK_AB R6, R6, R2 ;  /* 0x000000020606723e */ /* 0x004fe400000010ff */
[----:B------:R-:W2:Y:S01]  /*85340*/  LDL.LU R2, [R1+0x33fc] ;  /* 0x0033fc0001027983 */ /* 0x000ea20000300800 */
[----:B---3--:R-:W-:-:S03]  /*85350*/  F2FP.BF16.PACK_AB R7, R26, R0 ;  /* 0x000000001a07723e */ /* 0x008fc600000010ff */
[----:B------:R-:W3:Y:S01]  /*85360*/  LDL.LU R0, [R1+0x33f8] ;  /* 0x0033f80001007983 */ /* 0x000ee20000300800 */
[----:B------:R-:W-:Y:S02]  /*85370*/  F2FP.BF16.PACK_AB R23, R27, R23 ;  /* 0x000000171b17723e */ /* 0x000fe400000010ff */
[----:B------:R-:W-:Y:S01]  /*85380*/  F2FP.BF16.PACK_AB R14, R16, R14 ;  /* 0x0000000e100e723e */ /* 0x000fe200000010ff */
[----:B------:R-:W4:Y:S01]  /*85390*/  LDL.LU R27, [R1+0x2f4] ;  /* 0x0002f400011b7983 */ /* 0x000f220000300800 */
[----:B------:R-:W-:-:S03]  /*853a0*/  F2FP.BF16.PACK_AB R11, R25, R24 ;  /* 0x00000018190b723e */ /* 0x000fc600000010ff */
[----:B------:R-:W5:Y:S01]  /*853b0*/  LDL.LU R26, [R1+0x370] ;  /* 0x00037000011a7983 */ /* 0x000f620000300800 */
[----:B------:R-:W-:-:S03]  /*853c0*/  F2FP.BF16.PACK_AB R15, R3, R15 ;  /* 0x0000000f030f723e */ /* 0x000fc600000010ff */
[----:B------:R-:W4:Y:S01]  /*853d0*/  LDL.LU R25, [R1+0x374] ;  /* 0x0003740001197983 */ /* 0x000f220000300800 */
[----:B--2---:R-:W-:-:S03]  /*853e0*/  F2FP.BF16.PACK_AB R16, R29, R2 ;  /* 0x000000021d10723e */ /* 0x004fc600000010ff */
[----:B------:R-:W2:Y:S01]  /*853f0*/  LDL.LU R2, [R1+0x33f4] ;  /* 0x0033f40001027983 */ /* 0x000ea20000300800 */
[----:B---3--:R-:W-:-:S03]  /*85400*/  F2FP.BF16.PACK_AB R17, R0, R17 ;  /* 0x000000110011723e */ /* 0x008fc600000010ff */
[----:B------:R-:W3:Y:S04]  /*85410*/  LDL.LU R24, [R1+0x2fc] ;  /* 0x0002fc0001187983 */ /* 0x000ee80000300800 */
[----:B------:R-:W2:Y:S04]  /*85420*/  LDL.LU R3, [R1+0x380] ;  /* 0x0003800001037983 */ /* 0x000ea80000300800 */
[----:B------:R-:W2:Y:S04]  /*85430*/  LDL.LU R29, [R1+0x378] ;  /* 0x00037800011d7983 */ /* 0x000ea80000300800 */
[----:B------:R-:W2:Y:S02]  /*85440*/  LDL.LU R0, [R1+0x33f0] ;  /* 0x0033f00001007983 */ /* 0x000ea40000300800 */
[----:B--2---:R-:W-:-:S02]  /*85450*/  F2FP.BF16.PACK_AB R18, R0, R18 ;  /* 0x000000120012723e */ /* 0x004fc400000010ff */
[----:B------:R-:W2:Y:S04]  /*85460*/  LDL.LU R0, [R1+0x33ec] ;  /* 0x0033ec0001007983 */ /* 0x000ea80000300800 */
[----:B------:R0:W-:Y:S04]  /*85470*/  STS.128 [R28+0x100], R20 ;  /* 0x000100141c007388 */ /* 0x0001e80000000c00 */
[----:B------:R1:W-:Y:S04]  /*85480*/  STS.128 [R28+0x500], R4 ;  /* 0x000500041c007388 */ /* 0x0003e80000000c00 */
[----:B------:R0:W-:Y:S01]  /*85490*/  STS.128 [R28+0x180], R8 ;  /* 0x000180081c007388 */ /* 0x0001e20000000c00 */
[----:B--2---:R-:W-:-:S03]  /*854a0*/  F2FP.BF16.PACK_AB R19, R19, R0 ;  /* 0x000000001313723e */ /* 0x004fc600000010ff */
[----:B------:R-:W2:Y:S04]  /*854b0*/  LDL.LU R0, [R1+0x33e8] ;  /* 0x0033e80001007983 */ /* 0x000ea80000300800 */
[----:B0-----:R-:W2:Y:S04]  /*854c0*/  LDL.LU R20, [R1+0x38c] ;  /* 0x00038c0001147983 */ /* 0x001ea80000300800 */
[----:B------:R-:W2:Y:S04]  /*854d0*/  LDL.LU R21, [R1+0x3a0] ;  /* 0x0003a00001157983 */ /* 0x000ea80000300800 */
[----:B------:R-:W2:Y:S04]  /*854e0*/  LDL.LU R22, [R1+0x3b0] ;  /* 0x0003b00001167983 */ /* 0x000ea80000300800 */
[----:B------:R-:W2:Y:S04]  /*854f0*/  LDL.LU R23, [R1+0x3bc] ;  /* 0x0003bc0001177983 */ /* 0x000ea80000300800 */
[----:B-1----:R-:W2:Y:S04]  /*85500*/  LDL.LU R4, [R1+0x288] ;  /* 0x0002880001047983 */ /* 0x002ea80000300800 */
[----:B------:R-:W3:Y:S04]  /*85510*/  LDL.LU R5, [R1+0x2e0] ;  /* 0x0002e00001057983 */ /* 0x000ee80000300800 */
[----:B------:R-:W4:Y:S04]  /*85520*/  LDL.LU R6, [R1+0x2f8] ;  /* 0x0002f80001067983 */ /* 0x000f280000300800 */
[----:B------:R-:W3:Y:S04]  /*85530*/  LDL.LU R7, [R1+0x300] ;  /* 0x0003000001077983 */ /* 0x000ee80000300800 */
[----:B------:R-:W3:Y:S04]  /*85540*/  LDL.LU R8, [R1+0x304] ;  /* 0x0003040001087983 */ /* 0x000ee80000300800 */
[----:B------:R-:W4:Y:S04]  /*85550*/  LDL.LU R9, [R1+0x314] ;  /* 0x0003140001097983 */ /* 0x000f280000300800 */
[----:B------:R-:W4:Y:S04]  /*85560*/  LDL.LU R10, [R1+0x364] ;  /* 0x00036400010a7983 */ /* 0x000f280000300800 */
[----:B------:R-:W4:Y:S04]  /*85570*/  LDL.LU R11, [R1+0x318] ;  /* 0x00031800010b7983 */ /* 0x000f280000300800 */
[----:B------:R0:W-:Y:S04]  /*85580*/  STS.128 [R28+0x580], R12 ;  /* 0x0005800c1c007388 */ /* 0x0001e80000000c00 */
[----:B------:R1:W-:Y:S04]  /*85590*/  STS.128 [R28+0x200], R16 ;  /* 0x000200101c007388 */ /* 0x0003e80000000c00 */
[----:B0-----:R-:W4:Y:S04]  /*855a0*/  LDL.LU R12, [R1+0x308] ;  /* 0x00030800010c7983 */ /* 0x001f280000300800 */
[----:B------:R-:W4:Y:S04]  /*855b0*/  LDL.LU R13, [R1+0x2e8] ;  /* 0x0002e800010d7983 */ /* 0x000f280000300800 */
[----:B------:R-:W5:Y:S04]  /*855c0*/  LDL.LU R14, [R1+0x360] ;  /* 0x00036000010e7983 */ /* 0x000f680000300800 */
[----:B------:R-:W5:Y:S04]  /*855d0*/  LDL.LU R15, [R1+0x37c] ;  /* 0x00037c00010f7983 */ /* 0x000f680000300800 */
[----:B-1----:R-:W5:Y:S04]  /*855e0*/  LDL.LU R16, [R1+0x388] ;  /* 0x0003880001107983 */ /* 0x002f680000300800 */
[----:B------:R-:W5:Y:S04]  /*855f0*/  LDL.LU R17, [R1+0x398] ;  /* 0x0003980001117983 */ /* 0x000f680000300800 */
[----:B------:R-:W5:Y:S04]  /*85600*/  LDL.LU R18, [R1+0x3ac] ;  /* 0x0003ac0001127983 */ /* 0x000f680000300800 */
[----:B------:R-:W5:Y:S01]  /*85610*/  LDL.LU R19, [R1+0x3c4] ;  /* 0x0003c40001137983 */ /* 0x000f620000300800 */
[----:B--2---:R-:W-:-:S03]  /*85620*/  F2FP.BF16.PACK_AB R4, R2, R4 ;  /* 0x000000040204723e */ /* 0x004fc600000010ff */
[----:B------:R-:W2:Y:S01]  /*85630*/  LDL.LU R2, [R1+0x33e4] ;  /* 0x0033e40001027983 */ /* 0x000ea20000300800 */
[----:B---3--:R-:W-:-:S03]  /*85640*/  F2FP.BF16.PACK_AB R8, R0, R8 ;  /* 0x000000080008723e */ /* 0x008fc600000010ff */
[----:B------:R-:W5:Y:S01]  /*85650*/  LDL.LU R0, [R1+0x33e0] ;  /* 0x0033e00001007983 */ /* 0x000f620000300800 */
[----:B----4-:R-:W-:Y:S02]  /*85660*/  F2FP.BF16.PACK_AB R5, R13, R5 ;  /* 0x000000050d05723e */ /* 0x010fe400000010ff */
[----:B------:R-:W-:Y:S02]  /*85670*/  F2FP.BF16.PACK_AB R13, R10, R11 ;  /* 0x0000000b0a0d723e */ /* 0x000fe400000010ff */
[----:B--2---:R-:W-:Y:S02]  /*85680*/  F2FP.BF16.PACK_AB R12, R2, R12 ;  /* 0x0000000c020c723e */ /* 0x004fe400000010ff */
[----:B------:R-:W2:Y:S01]  /*85690*/  LDL.LU R2, [R1+0x33dc] ;  /* 0x0033dc0001027983 */ /* 0x000ea20000300800 */
[----:B-----5:R-:W-:-:S03]  /*856a0*/  F2FP.BF16.PACK_AB R10, R26, R0 ;  /* 0x000000001a0a723e */ /* 0x020fc600000010ff */
[----:B------:R-:W3:Y:S01]  /*856b0*/  LDL.LU R0, [R1+0x33d8] ;  /* 0x0033d80001007983 */ /* 0x000ee20000300800 */
[----:B------:R-:W-:Y:S02]  /*856c0*/  F2FP.BF16.PACK_AB R9, R14, R9 ;  /* 0x000000090e09723e */ /* 0x000fe400000010ff */
[----:B------:R-:W-:Y:S02]  /*856d0*/  F2FP.BF16.PACK_AB R6, R6, R27 ;  /* 0x0000001b0606723e */ /* 0x000fe400000010ff */
[----:B------:R-:W-:Y:S02]  /*856e0*/  F2FP.BF16.PACK_AB R7, R7, R24 ;  /* 0x000000180707723e */ /* 0x000fe400000010ff */
[----:B------:R-:W-:Y:S02]  /*856f0*/  F2FP.BF16.PACK_AB R11, R3, R29 ;  /* 0x0000001d030b723e */ /* 0x000fe400000010ff */
[----:B--2---:R-:W-:Y:S02]  /*85700*/  F2FP.BF16.PACK_AB R14, R25, R2 ;  /* 0x00000002190e723e */ /* 0x004fe400000010ff */
[----:B------:R-:W2:Y:S04]  /*85710*/  LDL.LU R2, [R1+0x33d4] ;  /* 0x0033d40001027983 */ /* 0x000ea80000300800 */
[----:B------:R-:W4:Y:S04]  /*85720*/  LDL.LU R27, [R1+0x3f0] ;  /* 0x0003f000011b7983 */ /* 0x000f280000300800 */
[----:B------:R-:W5:Y:S04]  /*85730*/  LDL.LU R26, [R1+0x3fc] ;  /* 0x0003fc00011a7983 */ /* 0x000f680000300800 */
[----:B------:R-:W5:Y:S01]  /*85740*/  LDL.LU R25, [R1+0x3f4] ;  /* 0x0003f40001197983 */ /* 0x000f620000300800 */
[----:B---3--:R-:W-:-:S03]  /*85750*/  F2FP.BF16.PACK_AB R15, R0, R15 ;  /* 0x0000000f000f723e */ /* 0x008fc600000010ff */
[----:B------:R-:W3:Y:S04]  /*85760*/  LDL.LU R24, [R1+0x408] ;  /* 0x0004080001187983 */ /* 0x000ee80000300800 */
[----:B------:R-:W3:Y:S04]  /*85770*/  LDL.LU R3, [R1+0x400] ;  /* 0x0004000001037983 */ /* 0x000ee80000300800 */
[----:B------:R-:W3:Y:S04]  /*85780*/  LDL.LU R29, [R1+0x40c] ;  /* 0x00040c00011d7983 */ /* 0x000ee80000300800 */
[----:B------:R-:W3:Y:S01]  /*85790*/  LDL.LU R0, [R1+0x33d0] ;  /* 0x0033d00001007983 */ /* 0x000ee20000300800 */
[----:B--2---:R-:W-:-:S03]  /*857a0*/  F2FP.BF16.PACK_AB R16, R2, R16 ;  /* 0x000000100210723e */ /* 0x004fc600000010ff */
[----:B------:R-:W2:Y:S01]  /*857b0*/  LDL.LU R2, [R1+0x33cc] ;  /* 0x0033cc0001027983 */ /* 0x000ea20000300800 */
[----:B---3--:R-:W-:-:S03]  /*857c0*/  F2FP.BF16.PACK_AB R20, R0, R20 ;  /* 0x000000140014723e */ /* 0x008fc600000010ff */
        /* <DEDUP_REMOVED lines=8> */
[----:B------:R-:W2:Y:S01]  /*85850*/  LDL.LU R0, [R1+0x33b8] ;  /* 0x0033b80001007983 */ /* 0x000ea20000300800 */
[----:B------:R-:W-:-:S03]  /*85860*/  F2FP.BF16.PACK_AB R19, R19, R23 ;  /* 0x000000171313723e */ /* 0x000fc600000010ff */
[----:B------:R0:W-:Y:S04]  /*85870*/  STS.128 [R28+0x600], R4 ;  /* 0x000600041c007388 */ /* 0x0001e80000000c00 */
[----:B------:R1:W-:Y:S01]  /*85880*/  STS.128 [R28+0x280], R8 ;  /* 0x000280081c007388 */ /* 0x0003e20000000c00 */
[----:B--2---:R-:W-:-:S03]  /*85890*/  F2FP.BF16.PACK_AB R23, R0, R2 ;  /* 0x000000020017723e */ /* 0x004fc600000010ff */
[----:B------:R-:W2:Y:S04]  /*858a0*/  LDL.LU R0, [R1+0x33b4] ;  /* 0x0033b40001007983 */ /* 0x000ea80000300800 */
[----:B------:R-:W3:Y:S04]  /*858b0*/  LDL.LU R2, [R1+0x33b0] ;  /* 0x0033b00001027983 */ /* 0x000ee80000300800 */
[----:B0-----:R-:W2:Y:S04]  /*858c0*/  LDL.LU R4, [R1+0x3d8] ;  /* 0x0003d80001047983 */ /* 0x001ea80000300800 */
[----:B------:R-:W3:Y:S04]  /*858d0*/  LDL.LU R5, [R1+0x3e0] ;  /* 0x0003e00001057983 */ /* 0x000ee80000300800 */
[----:B------:R-:W3:Y:S04]  /*858e0*/  LDL.LU R6, [R1+0x3e8] ;  /* 0x0003e80001067983 */ /* 0x000ee80000300800 */
[----:B------:R-:W4:Y:S04]  /*858f0*/  LDL.LU R7, [R1+0x3f8] ;  /* 0x0003f80001077983 */ /* 0x000f280000300800 */
[----:B-1----:R-:W3:Y:S04]  /*85900*/  LDL.LU R8, [R1+0x3dc] ;  /* 0x0003dc0001087983 */ /* 0x002ee80000300800 */
[----:B------:R-:W4:Y:S04]  /*85910*/  LDL.LU R9, [R1+0x3e4] ;  /* 0x0003e40001097983 */ /* 0x000f280000300800 */
[----:B------:R-:W5:Y:S04]  /*85920*/  LDL.LU R11, [R1+0x3ec] ;  /* 0x0003ec00010b7983 */ /* 0x000f680000300800 */
[----:B------:R-:W-:Y:S04]  /*85930*/  STL [R1+0x3394], R18 ;  /* 0x0033941201007387 */ /* 0x000fe80000100800 */
[----:B------:R-:W-:Y:S04]  /*85940*/  STL [R1+0x3390], R19 ;  /* 0x0033901301007387 */ /* 0x000fe80000100800 */
[----:B------:R-:W-:Y:S04]  /*85950*/  STL [R1+0x33a0], R22 ;  /* 0x0033a01601007387 */ /* 0x000fe80000100800 */
[----:B------:R-:W-:Y:S01]  /*85960*/  STL [R1+0x3398], R23 ;  /* 0x0033981701007387 */ /* 0x000fe20000100800 */
[----:B--2---:R-:W-:-:S03]  /*85970*/  F2FP.BF16.PACK_AB R4, R4, R0 ;  /* 0x000000000404723e */ /* 0x004fc600000010ff */
[----:B------:R-:W2:Y:S01]  /*85980*/  LDL.LU R0, [R1+0x33ac] ;  /* 0x0033ac0001007983 */ /* 0x000ea20000300800 */
[----:B---3--:R-:W-:-:S03]  /*85990*/  F2FP.BF16.PACK_AB R8, R8, R2 ;  /* 0x000000020808723e */ /* 0x008fc600000010ff */
[----:B------:R-:W3:Y:S04]  /*859a0*/  LDL.LU R2, [R1+0x33a8] ;  /* 0x0033a80001027983 */ /* 0x000ee80000300800 */
[----:B------:R-:W0:Y:S01]  /*859b0*/  S2R R10, SR_TID.X ;  /* 0x00000000000a7919 */ /* 0x000e220000002100 */
[----:B----4-:R-:W-:Y:S02]  /*859c0*/  F2FP.BF16.PACK_AB R5, R9, R5 ;  /* 0x000000050905723e */ /* 0x010fe400000010ff */
[----:B-----5:R-:W-:Y:S01]  /*859d0*/  F2FP.BF16.PACK_AB R9, R11, R6 ;  /* 0x000000060b09723e */ /* 0x020fe200000010ff */
[----:B------:R1:W-:Y:S01]  /*859e0*/  STS.128 [R28+0x700], R20 ;  /* 0x000700141c007388 */ /* 0x0003e20000000c00 */
[----:B------:R-:W-:-:S03]  /*859f0*/  F2FP.BF16.PACK_AB R6, R7, R27 ;  /* 0x0000001b0706723e */ /* 0x000fc600000010ff */
[----:B------:R-:W-:Y:S01]  /*85a00*/  STS.128 [R28+0x300], R16 ;  /* 0x000300101c007388 */ /* 0x000fe20000000c00 */
[----:B------:R-:W-:-:S03]  /*85a10*/  F2FP.BF16.PACK_AB R7, R24, R3 ;  /* 0x000000031807723e */ /* 0x000fc600000010ff */
[----:B------:R4:W-:Y:S04]  /*85a20*/  STS.128 [R28+0x680], R12 ;  /* 0x0006800c1c007388 */ /* 0x0009e80000000c00 */
[----:B-1----:R-:W5:Y:S01]  /*85a30*/  LDL.LU R22, [R1+0x20] ;  /* 0x0000200001167983 */ /* 0x002f620000300800 */
[----:B0-----:R-:W-:-:S04]  /*85a40*/  SHF.R.U32.HI R10, RZ, 0x6, R10 ;  /* 0x00000006ff0a7819 */ /* 0x001fc8000001160a */
[----:B------:R-:W-:-:S05]  /*85a50*/  SGXT.U32 R10, R10, 0x1 ;  /* 0x000000010a0a781a */ /* 0x000fca0000000000 */
[----:B----4-:R-:W-:Y:S01]  /*85a60*/  IMAD R13, R10, c[0x0][0x1c8], RZ ;  /* 0x000072000a0d7a24 */ /* 0x010fe200078e02ff */
[----:B------:R-:W-:Y:S01]  /*85a70*/  F2FP.BF16.PACK_AB R10, R26, R25 ;  /* 0x000000191a0a723e */ /* 0x000fe200000010ff */
[----:B------:R0:W-:Y:S01]  /*85a80*/  STS.128 [R28+0x380], R4 ;  /* 0x000380041c007388 */ /* 0x0001e20000000c00 */
[----:B---3--:R-:W-:-:S03]  /*85a90*/  F2FP.BF16.PACK_AB R11, R29, R2 ;  /* 0x000000021d0b723e */ /* 0x008fc600000010ff */
        /* <DEDUP_REMOVED lines=12> */
[----:B0-----:R-:W4:Y:S04]  /*85b60*/  LDL R6, [R1+0x10] ;  /* 0x0000100001067983 */ /* 0x001f280000100800 */
[----:B------:R-:W-:Y:S01]  /*85b70*/  STS.128 [R28+0x780], R8 ;  /* 0x000780081c007388 */ /* 0x000fe20000000c00 */
[----:B------:R-:W-:-:S03]  /*85b80*/  MOV R20, c[0x0][0x1c8] ;  /* 0x0000720000147a02 */ /* 0x000fc60000000f00 */
[----:B------:R-:W-:Y:S01]  /*85b90*/  BAR.SYNC.DEFER_BLOCKING 0x0 ;  /* 0x0000000000007b1d */ /* 0x000fe20000010000 */
[----:B--2---:R-:W-:Y:S01]  /*85ba0*/  LEA R12, P0, R13, R0, 0x1 ;  /* 0x000000000d0c7211 */ /* 0x004fe200078008ff */
[----:B------:R-:W-:-:S05]  /*85bb0*/  IMAD R15, R20, 0x2, R13 ;  /* 0x00000002140f7824 */ /* 0x000fca00078e020d */
[----:B------:R-:W-:-:S04]  /*85bc0*/  LEA R16, R20, R15, 0x1 ;  /* 0x0000000f14107211 */ /* 0x000fc800078e08ff */
[----:B------:R-:W-:Y:S02]  /*85bd0*/  LEA R7, R20, R16, 0x1 ;  /* 0x0000001014077211 */ /* 0x000fe400078e08ff */
[----:B---3--:R-:W-:Y:S02]  /*85be0*/  LEA.HI.X.SX32 R13, R13, R2, 0x1, P0 ;  /* 0x000000020d0d7211 */ /* 0x008fe400000f0eff */
[----:B------:R-:W-:-:S04]  /*85bf0*/  LEA R14, P0, R15, R0, 0x1 ;  /* 0x000000000f0e7211 */ /* 0x000fc800078008ff */
[----:B------:R-:W-:Y:S02]  /*85c00*/  LEA.HI.X.SX32 R15, R15, R2, 0x1, P0 ;  /* 0x000000020f0f7211 */ /* 0x000fe400000f0eff */
[----:B------:R-:W-:-:S04]  /*85c10*/  LEA R4, P0, R16, R0, 0x1 ;  /* 0x0000000010047211 */ /* 0x000fc800078008ff */
[----:B------:R-:W-:Y:S01]  /*85c20*/  LEA.HI.X.SX32 R5, R16, R2, 0x1, P0 ;  /* 0x0000000210057211 */ /* 0x000fe200000f0eff */
[----:B----4-:R0:W-:Y:S04]  /*85c30*/  STG.E.U16 [R12.64], R6 ;  /* 0x000000060c007986 */ /* 0x0101e8000c101506 */
[----:B-----5:R1:W-:Y:S04]  /*85c40*/  STG.E.U16 [R14.64], R22 ;  /* 0x000000160e007986 */ /* 0x0203e8000c101506 */
[----:B0-----:R-:W2:Y:S04]  /*85c50*/  LDL.LU R13, [R1+0x50] ;  /* 0x00005000010d7983 */ /* 0x001ea80000300800 */
[----:B------:R-:W3:Y:S04]  /*85c60*/  LDL.LU R16, [R1] ;  /* 0x0000000001107983 */ /* 0x000ee80000300800 */
[----:B-1----:R-:W4:Y:S04]  /*85c70*/  LDL.LU R14, [R1+0x10] ;  /* 0x00001000010e7983 */ /* 0x002f280000300800 */
[----:B------:R-:W5:Y:S01]  /*85c80*/  LDL.LU R15, [R1+0x30] ;  /* 0x00003000010f7983 */ /* 0x000f620000300800 */
[----:B------:R-:W-:Y:S01]  /*85c90*/  LEA R6, P0, R7, R0, 0x1 ;  /* 0x0000000007067211 */ /* 0x000fe200078008ff */
[----:B------:R-:W-:-:S03]  /*85ca0*/  IMAD R9, R20, 0x2, R7 ;  /* 0x0000000214097824 */ /* 0x000fc600078e0207 */
[----:B------:R-:W-:Y:S02]  /*85cb0*/  LEA.HI.X.SX32 R7, R7, R2, 0x1, P0 ;  /* 0x0000000207077211 */ /* 0x000fe400000f0eff */
[C---:B------:R-:W-:Y:S02]  /*85cc0*/  LEA R8, P0, R9.reuse, R0, 0x1 ;  /* 0x0000000009087211 */ /* 0x040fe400078008ff */
[C---:B------:R-:W-:Y:S02]  /*85cd0*/  LEA R10, R20.reuse, R9, 0x1 ;  /* 0x00000009140a7211 */ /* 0x040fe400078e08ff */
[----:B------:R-:W-:Y:S02]  /*85ce0*/  LEA.HI.X.SX32 R9, R9, R2, 0x1, P0 ;  /* 0x0000000209097211 */ /* 0x000fe400000f0eff */
[----:B------:R-:W-:Y:S02]  /*85cf0*/  LEA R11, R20, R10, 0x1 ;  /* 0x0000000a140b7211 */ /* 0x000fe400078e08ff */
[----:B------:R-:W-:Y:S01]  /*85d00*/  PRMT R12, R25, 0x7632, R12 ;  /* 0x00007632190c7816 */ /* 0x000fe2000000000c */
[----:B-----5:R0:W-:Y:S04]  /*85d10*/  STG.E.U16 [R4.64], R15 ;  /* 0x0000000f04007986 */ /* 0x0201e8000c101506 */
[----:B---3--:R1:W-:Y:S01]  /*85d20*/  STG.E.U16 [R6.64], R16 ;  /* 0x0000001006007986 */ /* 0x0083e2000c101506 */
[----:B0-----:R-:W-:-:S04]  /*85d30*/  LEA R4, P0, R10, R0, 0x1 ;  /* 0x000000000a047211 */ /* 0x001fc800078008ff */
[----:B------:R-:W-:Y:S01]  /*85d40*/  LEA.HI.X.SX32 R5, R10, R2, 0x1, P0 ;  /* 0x000000020a057211 */ /* 0x000fe200000f0eff */
[C---:B------:R-:W-:Y:S01]  /*85d50*/  IMAD R10, R20.reuse, 0x2, R11 ;  /* 0x00000002140a7824 */ /* 0x040fe200078e020b */
[C---:B-1----:R-:W-:Y:S01]  /*85d60*/  LEA R6, P0, R11.reuse, R0, 0x1 ;  /* 0x000000000b067211 */ /* 0x042fe200078008ff */
[----:B--2---:R0:W-:Y:S03]  /*85d70*/  STG.E.U16 [R8.64], R13 ;  /* 0x0000000d08007986 */ /* 0x0041e6000c101506 */
[----:B------:R-:W-:Y:S02]  /*85d80*/  LEA.HI.X.SX32 R7, R11, R2, 0x1, P0 ;  /* 0x000000020b077211 */ /* 0x000fe400000f0eff */
[----:B------:R-:W-:Y:S01]  /*85d90*/  LEA R11, R20, R10, 0x1 ;  /* 0x0000000a140b7211 */ /* 0x000fe200078e08ff */
[----:B------:R1:W-:Y:S01]  /*85da0*/  STG.E.U16 [R4.64], R23 ;  /* 0x0000001704007986 */ /* 0x0003e2000c101506 */
[----:B0-----:R-:W-:-:S04]  /*85db0*/  LEA R8, P0, R10, R0, 0x1 ;  /* 0x000000000a087211 */ /* 0x001fc800078008ff */
[----:B------:R-:W-:Y:S02]  /*85dc0*/  LEA.HI.X.SX32 R9, R10, R2, 0x1, P0 ;  /* 0x000000020a097211 */ /* 0x000fe400000f0eff */
[C---:B-1----:R-:W-:Y:S02]  /*85dd0*/  LEA R4, P0, R11.reuse, R0, 0x1 ;  /* 0x000000000b047211 */ /* 0x042fe400078008ff */
[----:B------:R-:W-:Y:S01]  /*85de0*/  LEA R10, R20, R11, 0x1 ;  /* 0x0000000b140a7211 */ /* 0x000fe200078e08ff */
[----:B------:R0:W-:Y:S01]  /*85df0*/  STG.E.U16 [R6.64], R21 ;  /* 0x0000001506007986 */ /* 0x0001e2000c101506 */
[----:B------:R-:W-:-:S03]  /*85e00*/  LEA.HI.X.SX32 R5, R11, R2, 0x1, P0 ;  /* 0x000000020b057211 */ /* 0x000fc600000f0eff */
[----:B------:R-:W-:Y:S01]  /*85e10*/  IMAD R11, R20, 0x2, R10 ;  /* 0x00000002140b7824 */ /* 0x000fe200078e020a */
[----:B------:R1:W-:Y:S01]  /*85e20*/  STG.E.U16 [R8.64], R19 ;  /* 0x0000001308007986 */ /* 0x0003e2000c101506 */
[----:B0-----:R-:W-:-:S04]  /*85e30*/  LEA R6, P0, R10, R0, 0x1 ;  /* 0x000000000a067211 */ /* 0x001fc800078008ff */
[----:B------:R-:W-:Y:S02]  /*85e40*/  LEA.HI.X.SX32 R7, R10, R2, 0x1, P0 ;  /* 0x000000020a077211 */ /* 0x000fe400000f0eff */
[C---:B-1----:R-:W-:Y:S02]  /*85e50*/  LEA R8, P0, R11.reuse, R0, 0x1 ;  /* 0x000000000b087211 */ /* 0x042fe400078008ff */
[C---:B------:R-:W-:Y:S01]  /*85e60*/  LEA R10, R20.reuse, R11, 0x1 ;  /* 0x0000000b140a7211 */ /* 0x040fe200078e08ff */
[----:B------:R0:W-:Y:S01]  /*85e70*/  STG.E.U16 [R4.64], R18 ;  /* 0x0000001204007986 */ /* 0x0001e2000c101506 */
[----:B------:R-:W-:Y:S02]  /*85e80*/  LEA.HI.X.SX32 R9, R11, R2, 0x1, P0 ;  /* 0x000000020b097211 */ /* 0x000fe400000f0eff */
[----:B------:R-:W-:Y:S01]  /*85e90*/  LEA R11, R20, R10, 0x1 ;  /* 0x0000000a140b7211 */ /* 0x000fe200078e08ff */
[----:B------:R1:W-:Y:S01]  /*85ea0*/  STG.E.U16 [R6.64], R17 ;  /* 0x0000001106007986 */ /* 0x0003e2000c101506 */
[----:B0-----:R-:W-:-:S04]  /*85eb0*/  LEA R4, P0, R10, R0, 0x1 ;  /* 0x000000000a047211 */ /* 0x001fc800078008ff */
[----:B------:R-:W-:Y:S01]  /*85ec0*/  LEA.HI.X.SX32 R5, R10, R2, 0x1, P0 ;  /* 0x000000020a057211 */ /* 0x000fe200000f0eff */
[C---:B------:R-:W-:Y:S01]  /*85ed0*/  IMAD R10, R20.reuse, 0x2, R11 ;  /* 0x00000002140a7824 */ /* 0x040fe200078e020b */
[C---:B-1----:R-:W-:Y:S01]  /*85ee0*/  LEA R6, P0, R11.reuse, R0, 0x1 ;  /* 0x000000000b067211 */ /* 0x042fe200078008ff */
[----:B------:R0:W-:Y:S03]  /*85ef0*/  STG.E.U16 [R8.64], R27 ;  /* 0x0000001b08007986 */ /* 0x0001e6000c101506 */
        /* <DEDUP_REMOVED lines=9> */
[----:B------:R1:W-:Y:S04]  /*85f90*/  STG.E.U16 [R8.64], R29 ;  /* 0x0000001d08007986 */ /* 0x0003e8000c101506 */
[----:B------:R2:W-:Y:S01]  /*85fa0*/  STG.E.U16 [R4.64], R24 ;  /* 0x0000001804007986 */ /* 0x0005e2000c101506 */
[----:B0-----:R-:W-:Y:S01]  /*85fb0*/  LEA R6, P0, R10, R0, 0x1 ;  /* 0x000000000a067211 */ /* 0x001fe200078008ff */
[----:B-1----:R-:W-:-:S03]  /*85fc0*/  IMAD R8, R20, 0x2, R10 ;  /* 0x0000000214087824 */ /* 0x002fc600078e020a */
[----:B------:R-:W-:Y:S02]  /*85fd0*/  LEA.HI.X.SX32 R7, R10, R2, 0x1, P0 ;  /* 0x000000020a077211 */ /* 0x000fe400000f0eff */
[----:B--2---:R-:W-:Y:S02]  /*85fe0*/  LEA R4, P0, R8, R0, 0x1 ;  /* 0x0000000008047211 */ /* 0x004fe400078008ff */
[----:B------:R-:W-:Y:S01]  /*85ff0*/  LEA R9, R20, R8, 0x1 ;  /* 0x0000000814097211 */ /* 0x000fe200078e08ff */
[----:B------:R0:W-:Y:S01]  /*86000*/  STG.E.U16 [R6.64], R3 ;  /* 0x0000000306007986 */ /* 0x0001e2000c101506 */
[----:B------:R-:W-:Y:S02]  /*86010*/  LEA.HI.X.SX32 R5, R8, R2, 0x1, P0 ;  /* 0x0000000208057211 */ /* 0x000fe400000f0eff */
[----:B----4-:R-:W-:Y:S02]  /*86020*/  PRMT R11, R14, 0x7632, R11 ;  /* 0x000076320e0b7816 */ /* 0x010fe4000000000b */
[----:B------:R-:W-:-:S02]  /*86030*/  LEA R8, R20, R9, 0x1 ;  /* 0x0000000914087211 */ /* 0x000fc400078e08ff */
[----:B------:R-:W-:Y:S01]  /*86040*/  PRMT R10, R22, 0x7632, R10 ;  /* 0x00007632160a7816 */ /* 0x000fe2000000000a */
[----:B------:R1:W-:Y:S01]  /*86050*/  STG.E.U16 [R4.64], R11 ;  /* 0x0000000b04007986 */ /* 0x0003e2000c101506 */
[----:B0-----:R-:W-:-:S03]  /*86060*/  LEA R6, P0, R9, R0, 0x1 ;  /* 0x0000000009067211 */ /* 0x001fc600078008ff */
[----:B------:R-:W2:Y:S01]  /*86070*/  LDL.LU R22, [R1+0x33a0] ;  /* 0x0033a00001167983 */ /* 0x000ea20000300800 */
[----:B------:R-:W-:Y:S01]  /*86080*/  LEA.HI.X.SX32 R7, R9, R2, 0x1, P0 ;  /* 0x0000000209077211 */ /* 0x000fe200000f0eff */
[----:B------:R-:W-:Y:S01]  /*86090*/  IMAD R9, R20, 0x2, R8 ;  /* 0x0000000214097824 */ /* 0x000fe200078e0208 */
[----:B-1----:R-:W-:-:S03]  /*860a0*/  LEA R4, P0, R8, R0, 0x1 ;  /* 0x0000000008047211 */ /* 0x002fc600078008ff */
[----:B------:R0:W-:Y:S01]  /*860b0*/  STG.E.U16 [R6.64], R10 ;  /* 0x0000000a06007986 */ /* 0x0001e2000c101506 */
[----:B------:R-:W-:Y:S02]  /*860c0*/  PRMT R11, R15, 0x7632, R11 ;  /* 0x000076320f0b7816 */ /* 0x000fe4000000000b */
[----:B------:R-:W-:Y:S02]  /*860d0*/  LEA.HI.X.SX32 R5, R8, R2, 0x1, P0 ;  /* 0x0000000208057211 */ /* 0x000fe400000f0eff */
[----:B------:R-:W-:-:S03]  /*860e0*/  PRMT R8, R16, 0x7632, R8 ;  /* 0x0000763210087816 */ /* 0x000fc60000000008 */
[----:B------:R1:W-:Y:S01]  /*860f0*/  STG.E.U16 [R4.64], R11 ;  /* 0x0000000b04007986 */ /* 0x0003e2000c101506 */
[C---:B0-----:R-:W-:Y:S02]  /*86100*/  LEA R6, P0, R9.reuse, R0, 0x1 ;  /* 0x0000000009067211 */ /* 0x041fe400078008ff */
[C---:B------:R-:W-:Y:S02]  /*86110*/  LEA R10, R20.reuse, R9, 0x1 ;  /* 0x00000009140a7211 */ /* 0x040fe400078e08ff */
[----:B------:R-:W-:Y:S02]  /*86120*/  LEA.HI.X.SX32 R7, R9, R2, 0x1, P0 ;  /* 0x0000000209077211 */ /* 0x000fe400000f0eff */
[----:B------:R-:W-:Y:S02]  /*86130*/  LEA R9, R20, R10, 0x1 ;  /* 0x0000000a14097211 */ /* 0x000fe400078e08ff */
[----:B-1----:R-:W-:Y:S01]  /*86140*/  LEA R4, P0, R10, R0, 0x1 ;  /* 0x000000000a047211 */ /* 0x002fe200078008ff */
[----:B------:R0:W-:Y:S01]  /*86150*/  STG.E.U16 [R6.64], R8 ;  /* 0x0000000806007986 */ /* 0x0001e2000c101506 */
[----:B------:R-:W-:-:S02]  /*86160*/  PRMT R11, R13, 0x7632, R11 ;  /* 0x000076320d0b7816 */ /* 0x000fc4000000000b */
[----:B------:R-:W-:Y:S01]  /*86170*/  LEA.HI.X.SX32 R5, R10, R2, 0x1, P0 ;  /* 0x000000020a057211 */ /* 0x000fe200000f0eff */
[----:B------:R-:W-:-:S04]  /*86180*/  IMAD R10, R20, 0x2, R9 ;  /* 0x00000002140a7824 */ /* 0x000fc800078e0209 */
[----:B------:R1:W-:Y:S01]  /*86190*/  STG.E.U16 [R4.64], R11 ;  /* 0x0000000b04007986 */ /* 0x0003e2000c101506 */
[----:B0-----:R-:W-:Y:S02]  /*861a0*/  LEA R6, P0, R9, R0, 0x1 ;  /* 0x0000000009067211 */ /* 0x001fe400078008ff */
[----:B------:R-:W-:Y:S02]  /*861b0*/  PRMT R8, R23, 0x7632, R8 ;  /* 0x0000763217087816 */ /* 0x000fe40000000008 */
[----:B------:R-:W-:Y:S02]  /*861c0*/  LEA.HI.X.SX32 R7, R9, R2, 0x1, P0 ;  /* 0x0000000209077211 */ /* 0x000fe400000f0eff */
[----:B------:R-:W-:Y:S02]  /*861d0*/  LEA R9, R20, R10, 0x1 ;  /* 0x0000000a14097211 */ /* 0x000fe400078e08ff */
[----:B-1----:R-:W-:Y:S01]  /*861e0*/  LEA R4, P0, R10, R0, 0x1 ;  /* 0x000000000a047211 */ /* 0x002fe200078008ff */
[----:B------:R0:W-:Y:S01]  /*861f0*/  STG.E.U16 [R6.64], R8 ;  /* 0x0000000806007986 */ /* 0x0001e2000c101506 */
[----:B------:R-:W-:-:S02]  /*86200*/  PRMT R11, R21, 0x7632, R11 ;  /* 0x00007632150b7816 */ /* 0x000fc4000000000b */
[----:B------:R-:W-:Y:S02]  /*86210*/  LEA.HI.X.SX32 R5, R10, R2, 0x1, P0 ;  /* 0x000000020a057211 */ /* 0x000fe400000f0eff */
[----:B------:R-:W-:-:S03]  /*86220*/  LEA R10, R20, R9, 0x1 ;  /* 0x00000009140a7211 */ /* 0x000fc600078e08ff */
[----:B------:R1:W-:Y:S01]  /*86230*/  STG.E.U16 [R4.64], R11 ;  /* 0x0000000b04007986 */ /* 0x0003e2000c101506 */
[----:B0-----:R-:W-:Y:S02]  /*86240*/  LEA R6, P0, R9, R0, 0x1 ;  /* 0x0000000009067211 */ /* 0x001fe400078008ff */
[----:B------:R-:W-:Y:S02]  /*86250*/  PRMT R8, R19, 0x7632, R8 ;  /* 0x0000763213087816 */ /* 0x000fe40000000008 */
[----:B------:R-:W-:Y:S01]  /*86260*/  LEA.HI.X.SX32 R7, R9, R2, 0x1, P0 ;  /* 0x0000000209077211 */ /* 0x000fe200000f0eff */
[----:B------:R-:W-:Y:S01]  /*86270*/  IMAD R9, R20, 0x2, R10 ;  /* 0x0000000214097824 */ /* 0x000fe200078e020a */
[----:B-1----:R-:W-:-:S03]  /*86280*/  LEA R4, P0, R10, R0, 0x1 ;  /* 0x000000000a047211 */ /* 0x002fc600078008ff */
[----:B------:R0:W-:Y:S01]  /*86290*/  STG.E.U16 [R6.64], R8 ;  /* 0x0000000806007986 */ /* 0x0001e2000c101506 */
[----:B------:R-:W-:Y:S02]  /*862a0*/  PRMT R11, R18, 0x7632, R11 ;  /* 0x00007632120b7816 */ /* 0x000fe4000000000b */
[----:B------:R-:W-:Y:S02]  /*862b0*/  LEA.HI.X.SX32 R5, R10, R2, 0x1, P0 ;  /* 0x000000020a057211 */ /* 0x000fe400000f0eff */
[----:B------:R-:W-:-:S03]  /*862c0*/  LEA R10, R20, R9, 0x1 ;  /* 0x00000009140a7211 */ /* 0x000fc600078e08ff */
        /* <DEDUP_REMOVED lines=11> */
[----:B0-----:R-:W-:-:S04]  /*86380*/  LEA R6, P0, R9, R0, 0x1 ;  /* 0x0000000009067211 */ /* 0x001fc800078008ff */
[----:B------:R-:W-:Y:S02]  /*86390*/  LEA.HI.X.SX32 R7, R9, R2, 0x1, P0 ;  /* 0x0000000209077211 */ /* 0x000fe400000f0eff */
[----:B-1----:R-:W-:Y:S02]  /*863a0*/  LEA R4, P0, R10, R0, 0x1 ;  /* 0x000000000a047211 */ /* 0x002fe400078008ff */
[----:B------:R-:W-:Y:S02]  /*863b0*/  PRMT R8, R26, 0x7632, R8 ;  /* 0x000076321a087816 */ /* 0x000fe40000000008 */
[----:B------:R-:W-:Y:S02]  /*863c0*/  LEA.HI.X.SX32 R5, R10, R2, 0x1, P0 ;  /* 0x000000020a057211 */ /* 0x000fe400000f0eff */
[----:B------:R-:W-:Y:S02]  /*863d0*/  PRMT R11, R29, 0x7632, R11 ;  /* 0x000076321d0b7816 */ /* 0x000fe4000000000b */
[----:B------:R-:W3:Y:S04]  /*863e0*/  LDL.LU R29, [R1+0x14] ;  /* 0x00001400011d7983 */ /* 0x000ee80000300800 */
[----:B------:R-:W-:Y:S04]  /*863f0*/  STG.E.U16 [R6.64], R8 ;  /* 0x0000000806007986 */ /* 0x000fe8000c101506 */
[----:B------:R0:W-:Y:S04]  /*86400*/  STG.E.U16 [R4.64], R12 ;  /* 0x0000000c04007986 */ /* 0x0001e8000c101506 */
[----:B0-----:R-:W4:Y:S04]  /*86410*/  LDL.LU R12, [R1+0x24] ;  /* 0x00002400010c7983 */ /* 0x001f280000300800 */
[----:B------:R-:W5:Y:S04]  /*86420*/  LDL.LU R14, [R1+0x34] ;  /* 0x00003400010e7983 */ /* 0x000f680000300800 */
[----:B------:R-:W2:Y:S04]  /*86430*/  LDL.LU R15, [R1+0x4] ;  /* 0x00000400010f7983 */ /* 0x000ea80000300800 */
[----:B------:R-:W2:Y:S04]  /*86440*/  LDL.LU R16, [R1+0x54] ;  /* 0x0000540001107983 */ /* 0x000ea80000300800 */
[----:B------:R-:W2:Y:S04]  /*86450*/  LDL.LU R13, [R1+0x64] ;  /* 0x00006400010d7983 */ /* 0x000ea80000300800 */
[----:B------:R-:W2:Y:S04]  /*86460*/  LDL.LU R23, [R1+0x44] ;  /* 0x0000440001177983 */ /* 0x000ea80000300800 */
[----:B------:R-:W2:Y:S04]  /*86470*/  LDL.LU R21, [R1+0x74] ;  /* 0x0000740001157983 */ /* 0x000ea80000300800 */
[----:B------:R-:W2:Y:S04]  /*86480*/  LDL.LU R19, [R1+0x84] ;  /* 0x0000840001137983 */ /* 0x000ea80000300800 */
[----:B------:R-:W2:Y:S01]  /*86490*/  LDL.LU R18, [R1+0x94] ;  /* 0x0000940001127983 */ /* 0x000ea20000300800 */
[----:B------:R-:W-:-:S03]  /*864a0*/  LEA R9, R20, R10, 0x1 ;  /* 0x0000000a14097211 */ /* 0x000fc600078e08ff */
[----:B------:R-:W2:Y:S01]  /*864b0*/  LDL.LU R17, [R1+0xa4] ;  /* 0x0000a40001117983 */ /* 0x000ea20000300800 */
[C---:B------:R-:W-:Y:S02]  /*864c0*/  LEA R6, P0, R9.reuse, R0, 0x1 ;  /* 0x0000000009067211 */ /* 0x040fe400078008ff */
[----:B------:R-:W-:Y:S01]  /*864d0*/  LEA R10, R20, R9, 0x1 ;  /* 0x00000009140a7211 */ /* 0x000fe200078e08ff */
[----:B------:R-:W2:Y:S01]  /*864e0*/  LDL.LU R27, [R1+0xb4] ;  /* 0x0000b400011b7983 */ /* 0x000ea20000300800 */
[----:B------:R-:W-:Y:S02]  /*864f0*/  LEA.HI.X.SX32 R7, R9, R2, 0x1, P0 ;  /* 0x0000000209077211 */ /* 0x000fe400000f0eff */
[C---:B------:R-:W-:Y:S01]  /*86500*/  LEA R8, P0, R10.reuse, R0, 0x1 ;  /* 0x000000000a087211 */ /* 0x040fe200078008ff */
[----:B------:R-:W2:Y:S04]  /*86510*/  LDL.LU R26, [R1+0xc4] ;  /* 0x0000c400011a7983 */ /* 0x000ea80000300800 */
[----:B------:R-:W2:Y:S01]  /*86520*/  LDL.LU R25, [R1+0xd4] ;  /* 0x0000d40001197983 */ /* 0x000ea20000300800 */
[----:B------:R-:W-:-:S03]  /*86530*/  LEA.HI.X.SX32 R9, R10, R2, 0x1, P0 ;  /* 0x000000020a097211 */ /* 0x000fc600000f0eff */
[----:B------:R0:W-:Y:S02]  /*86540*/  STG.E.U16 [R6.64], R11 ;  /* 0x0000000b06007986 */ /* 0x0001e4000c101506 */
[----:B0-----:R-:W-:Y:S02]  /*86550*/  PRMT R11, R24, 0x7632, R11 ;  /* 0x00007632180b7816 */ /* 0x001fe4000000000b */
[----:B------:R-:W2:Y:S04]  /*86560*/  LDL.LU R24, [R1+0xe4] ;  /* 0x0000e40001187983 */ /* 0x000ea80000300800 */
[----:B------:R0:W-:Y:S02]  /*86570*/  STG.E.U16 [R8.64], R11 ;  /* 0x0000000b08007986 */ /* 0x0001e4000c101506 */
[----:B0-----:R-:W-:-:S02]  /*86580*/  PRMT R9, R3, 0x7632, R9 ;  /* 0x0000763203097816 */ /* 0x001fc40000000009 */
[----:B------:R-:W2:Y:S01]  /*86590*/  LDL.LU R3, [R1+0xf4] ;  /* 0x0000f40001037983 */ /* 0x000ea20000300800 */
[----:B------:R-:W-:-:S05]  /*865a0*/  IMAD R5, R20, 0x2, R10 ;  /* 0x0000000214057824 */ /* 0x000fca00078e020a */
[C---:B------:R-:W-:Y:S02]  /*865b0*/  LEA R4, P0, R5.reuse, R0, 0x1 ;  /* 0x0000000005047211 */ /* 0x040fe400078008ff */
[C---:B------:R-:W-:Y:S02]  /*865c0*/  LEA R7, R20.reuse, R5, 0x1 ;  /* 0x0000000514077211 */ /* 0x040fe400078e08ff */
[----:B------:R-:W-:Y:S02]  /*865d0*/  LEA.HI.X.SX32 R5, R5, R2, 0x1, P0 ;  /* 0x0000000205057211 */ /* 0x000fe400000f0eff */
[C---:B------:R-:W-:Y:S02]  /*865e0*/  LEA R6, P0, R7.reuse, R0, 0x1 ;  /* 0x0000000007067211 */ /* 0x040fe400078008ff */
[----:B------:R-:W-:Y:S02]  /*865f0*/  LEA R10, R20, R7, 0x1 ;  /* 0x00000007140a7211 */ /* 0x000fe400078e08ff */
[----:B------:R-:W-:-:S02]  /*86600*/  LEA.HI.X.SX32 R7, R7, R2, 0x1, P0 ;  /* 0x0000000207077211 */ /* 0x000fc400000f0eff */
[----:B------:R-:W-:Y:S01]  /*86610*/  LEA R8, P0, R10, R0, 0x1 ;  /* 0x000000000a087211 */ /* 0x000fe200078008ff */
[----:B------:R-:W-:Y:S01]  /*86620*/  IMAD R11, R20, 0x2, R10 ;  /* 0x00000002140b7824 */ /* 0x000fe200078e020a */
[----:B------:R0:W-:Y:S02]  /*86630*/  STG.E.U16 [R4.64], R9 ;  /* 0x0000000904007986 */ /* 0x0001e4000c101506 */
[----:B0-----:R-:W-:Y:S02]  /*86640*/  LEA.HI.X.SX32 R9, R10, R2, 0x1, P0 ;  /* 0x000000020a097211 */ /* 0x001fe400000f0eff */
[C---:B------:R-:W-:Y:S02]  /*86650*/  LEA R4, P0, R11.reuse, R0, 0x1 ;  /* 0x000000000b047211 */ /* 0x040fe400078008ff */
[----:B------:R-:W-:Y:S02]  /*86660*/  LEA R10, R20, R11, 0x1 ;  /* 0x0000000b140a7211 */ /* 0x000fe400078e08ff */
[----:B------:R-:W-:-:S02]  /*86670*/  LEA.HI.X.SX32 R5, R11, R2, 0x1, P0 ;  /* 0x000000020b057211 */ /* 0x000fc400000f0eff */
[----:B------:R-:W-:Y:S01]  /*86680*/  LEA R11, R20, R10, 0x1 ;  /* 0x0000000a140b7211 */ /* 0x000fe200078e08ff */
[----:B---3--:R0:W-:Y:S02]  /*86690*/  STG.E.U16 [R6.64], R29 ;  /* 0x0000001d06007986 */ /* 0x0081e4000c101506 */
[----:B0-----:R-:W-:-:S04]  /*866a0*/  LEA R6, P0, R10, R0, 0x1 ;  /* 0x000000000a067211 */ /* 0x001fc800078008ff */
[----:B------:R-:W-:Y:S01]  /*866b0*/  LEA.HI.X.SX32 R7, R10, R2, 0x1, P0 ;  /* 0x000000020a077211 */ /* 0x000fe200000f0eff */
[----:B------:R-:W-:Y:S01]  /*866c0*/  IMAD R10, R20, 0x2, R11 ;  /* 0x00000002140a7824 */ /* 0x000fe200078e020b */
[----:B----4-:R0:W-:Y:S04]  /*866d0*/  STG.E.U16 [R8.64], R12 ;  /* 0x0000000c08007986 */ /* 0x0101e8000c101506 */
[----:B-----5:R1:W-:Y:S01]  /*866e0*/  STG.E.U16 [R4.64], R14 ;  /* 0x0000000e04007986 */ /* 0x0203e2000c101506 */
[----:B0-----:R-:W-:-:S04]  /*866f0*/  LEA R8, P0, R11, R0, 0x1 ;  /* 0x000000000b087211 */ /* 0x001fc800078008ff */
[----:B------:R-:W-:Y:S02]  /*86700*/  LEA.HI.X.SX32 R9, R11, R2, 0x1, P0 ;  /* 0x000000020b097211 */ /* 0x000fe400000f0eff */
[----:B-1----:R-:W-:Y:S02]  /*86710*/  LEA R4, P0, R10, R0, 0x1 ;  /* 0x000000000a047211 */ /* 0x002fe400078008ff */
[----:B------:R-:W-:Y:S01]  /*86720*/  LEA R11, R20, R10, 0x1 ;  /* 0x0000000a140b7211 */ /* 0x000fe200078e08ff */
[----:B--2---:R0:W-:Y:S01]  /*86730*/  STG.E.U16 [R6.64], R15 ;  /* 0x0000000f06007986 */ /* 0x0041e2000c101506 */
[----:B------:R-:W-:Y:S02]  /*86740*/  LEA.HI.X.SX32 R5, R10, R2, 0x1, P0 ;  /* 0x000000020a057211 */ /* 0x000fe400000f0eff */
[----:B------:R-:W-:Y:S01]  /*86750*/  LEA R10, R20, R11, 0x1 ;  /* 0x0000000b140a7211 */ /* 0x000fe200078e08ff */
[----:B------:R1:W-:Y:S01]  /*86760*/  STG.E.U16 [R8.64], R16 ;  /* 0x0000001008007986 */ /* 0x0003e2000c101506 */
[----:B0-----:R-:W-:-:S04]  /*86770*/  LEA R6, P0, R11, R0, 0x1 ;  /* 0x000000000b067211 */ /* 0x001fc800078008ff */
[----:B------:R-:W-:Y:S01]  /*86780*/  LEA.HI.X.SX32 R7, R11, R2, 0x1, P0 ;  /* 0x000000020b077211 */ /* 0x000fe200000f0eff */
[----:B------:R-:W-:Y:S01]  /*86790*/  IMAD R11, R20, 0x2, R10 ;  /* 0x00000002140b7824 */ /* 0x000fe200078e020a */
[C---:B-1----:R-:W-:Y:S01]  /*867a0*/  LEA R8, P0, R10.reuse, R0, 0x1 ;  /* 0x000000000a087211 */ /* 0x042fe200078008ff */
[----:B------:R0:W-:Y:S03]  /*867b0*/  STG.E.U16 [R4.64], R13 ;  /* 0x0000000d04007986 */ /* 0x0001e6000c101506 */
[----:B------:R-:W-:Y:S02]  /*867c0*/  LEA.HI.X.SX32 R9, R10, R2, 0x1, P0 ;  /* 0x000000020a097211 */ /* 0x000fe400000f0eff */
[----:B------:R-:W-:Y:S01]  /*867d0*/  LEA R10, R20, R11, 0x1 ;  /* 0x0000000b140a7211 */ /* 0x000fe200078e08ff */
[----:B------:R1:W-:Y:S01]  /*867e0*/  STG.E.U16 [R6.64], R23 ;  /* 0x0000001706007986 */ /* 0x0003e2000c101506 */
[----:B0-----:R-:W-:-:S04]  /*867f0*/  LEA R4, P0, R11, R0, 0x1 ;  /* 0x000000000b047211 */ /* 0x001fc800078008ff */
[----:B------:R-:W-:Y:S02]  /*86800*/  LEA.HI.X.SX32 R5, R11, R2, 0x1, P0 ;  /* 0x000000020b057211 */ /* 0x000fe400000f0eff */
[----:B-1----:R-:W-:Y:S02]  /*86810*/  LEA R6, P0, R10, R0, 0x1 ;  /* 0x000000000a067211 */ /* 0x002fe400078008ff */
[----:B------:R-:W-:Y:S01]  /*86820*/  LEA R11, R20, R10, 0x1 ;  /* 0x0000000a140b7211 */ /* 0x000fe200078e08ff */
[----:B------:R0:W-:Y:S01]  /*86830*/  STG.E.U16 [R8.64], R21 ;  /* 0x0000001508007986 */ /* 0x0001e2000c101506 */
[----:B------:R-:W-:-:S03]  /*86840*/  LEA.HI.X.SX32 R7, R10, R2, 0x1, P0 ;  /* 0x000000020a077211 */ /* 0x000fc600000f0eff */
[----:B------:R-:W-:Y:S01]  /*86850*/  IMAD R10, R20, 0x2, R11 ;  /* 0x00000002140a7824 */ /* 0x000fe200078e020b */
[----:B------:R1:W-:Y:S01]  /*86860*/  STG.E.U16 [R4.64], R19 ;  /* 0x0000001304007986 */ /* 0x0003e2000c101506 */
[----:B0-----:R-:W-:-:S04]  /*86870*/  LEA R8, P0, R11, R0, 0x1 ;  /* 0x000000000b087211 */ /* 0x001fc800078008ff */
[----:B------:R-:W-:Y:S02]  /*86880*/  LEA.HI.X.SX32 R9, R11, R2, 0x1, P0 ;  /* 0x000000020b097211 */ /* 0x000fe400000f0eff */
[----:B-1----:R-:W-:Y:S02]  /*86890*/  LEA R4, P0, R10, R0, 0x1 ;  /* 0x000000000a047211 */ /* 0x002fe400078008ff */
[----:B------:R-:W-:Y:S01]  /*868a0*/  LEA R11, R20, R10, 0x1 ;  /* 0x0000000a140b7211 */ /* 0x000fe200078e08ff */
[----:B------:R0:W-:Y:S01]  /*868b0*/  STG.E.U16 [R6.64], R18 ;  /* 0x0000001206007986 */ /* 0x0001e2000c101506 */
        /* <DEDUP_REMOVED lines=11> */
[----:B0-----:R-:W-:-:S03]  /*86970*/  LEA R4, P0, R11, R0, 0x1 ;  /* 0x000000000b047211 */ /* 0x001fc600078008ff */
[----:B------:R0:W-:Y:S01]  /*86980*/  STG.E.U16 [R8.64], R25 ;  /* 0x0000001908007986 */ /* 0x0001e2000c101506 */
[----:B------:R-:W-:Y:S02]  /*86990*/  LEA.HI.X.SX32 R5, R11, R2, 0x1, P0 ;  /* 0x000000020b057211 */ /* 0x000fe400000f0eff */
[----:B-1----:R-:W-:-:S03]  /*869a0*/  LEA R6, P0, R10, R0, 0x1 ;  /* 0x000000000a067211 */ /* 0x002fc600078008ff */
[----:B------:R1:W-:Y:S01]  /*869b0*/  STG.E.U16 [R4.64], R24 ;  /* 0x0000001804007986 */ /* 0x0003e2000c101506 */
[----:B0-----:R-:W-:Y:S02]  /*869c0*/  LEA R8, R20, R10, 0x1 ;  /* 0x0000000a14087211 */ /* 0x001fe400078e08ff */
[----:B------:R-:W-:-:S03]  /*869d0*/  LEA.HI.X.SX32 R7, R10, R2, 0x1, P0 ;  /* 0x000000020a077211 */ /* 0x000fc600000f0eff */
[----:B------:R-:W-:Y:S01]  /*869e0*/  IMAD R9, R20, 0x2, R8 ;  /* 0x0000000214097824 */ /* 0x000fe200078e0208 */
[C---:B-1----:R-:W-:Y:S01]  /*869f0*/  LEA R4, P0, R8.reuse, R0, 0x1 ;  /* 0x0000000008047211 */ /* 0x042fe200078008ff */
[----:B------:R0:W-:Y:S01]  /*86a00*/  STG.E.U16 [R6.64], R3 ;  /* 0x0000000306007986 */ /* 0x0001e2000c101506 */
[----:B------:R-:W-:Y:S02]  /*86a10*/  PRMT R11, R29, 0x7632, R11 ;  /* 0x000076321d0b7816 */ /* 0x000fe4000000000b */
[----:B------:R-:W-:Y:S01]  /*86a20*/  LEA.HI.X.SX32 R5, R8, R2, 0x1, P0 ;  /* 0x0000000208057211 */ /* 0x000fe200000f0eff */
[----:B------:R-:W2:Y:S01]  /*86a30*/  LDL.LU R29, [R1+0x339c] ;  /* 0x00339c00011d7983 */ /* 0x000ea20000300800 */
[----:B------:R-:W-:Y:S02]  /*86a40*/  LEA R8, R20, R9, 0x1 ;  /* 0x0000000914087211 */ /* 0x000fe400078e08ff */
[----:B------:R-:W-:Y:S01]  /*86a50*/  PRMT R10, R12, 0x7632, R10 ;  /* 0x000076320c0a7816 */ /* 0x000fe2000000000a */
[----:B------:R1:W-:Y:S01]  /*86a60*/  STG.E.U16 [R4.64], R11 ;  /* 0x0000000b04007986 */ /* 0x0003e2000c101506 */
[----:B0-----:R-:W-:-:S04]  /*86a70*/  LEA R6, P0, R9, R0, 0x1 ;  /* 0x0000000009067211 */ /* 0x001fc800078008ff */
[----:B------:R-:W-:Y:S02]  /*86a80*/  LEA.HI.X.SX32 R7, R9, R2, 0x1, P0 ;  /* 0x0000000209077211 */ /* 0x000fe400000f0eff */
[----:B------:R-:W-:Y:S02]  /*86a90*/  LEA R9, R20, R8, 0x1 ;  /* 0x0000000814097211 */ /* 0x000fe400078e08ff */
[----:B-1----:R-:W-:Y:S01]  /*86aa0*/  LEA R4, P0, R8, R0, 0x1 ;  /* 0x0000000008047211 */ /* 0x002fe200078008ff */
[----:B------:R0:W-:Y:S01]  /*86ab0*/  STG.E.U16 [R6.64], R10 ;  /* 0x0000000a06007986 */ /* 0x0001e2000c101506 */
[----:B------:R-:W-:Y:S02]  /*86ac0*/  PRMT R11, R14, 0x7632, R11 ;  /* 0x000076320e0b7816 */ /* 0x000fe4000000000b */
[----:B------:R-:W-:Y:S02]  /*86ad0*/  LEA.HI.X.SX32 R5, R8, R2, 0x1, P0 ;  /* 0x0000000208057211 */ /* 0x000fe400000f0eff */
[----:B------:R-:W-:-:S03]  /*86ae0*/  PRMT R8, R15, 0x7632, R8 ;  /* 0x000076320f087816 */ /* 0x000fc60000000008 */
[----:B------:R1:W-:Y:S01]  /*86af0*/  STG.E.U16 [R4.64], R11 ;  /* 0x0000000b04007986 */ /* 0x0003e2000c101506 */
[----:B0-----:R-:W-:Y:S01]  /*86b00*/  LEA R6, P0, R9, R0, 0x1 ;  /* 0x0000000009067211 */ /* 0x001fe200078008ff */
[----:B------:R-:W-:-:S03]  /*86b10*/  IMAD R10, R20, 0x2, R9 ;  /* 0x00000002140a7824 */ /* 0x000fc600078e0209 */
[----:B------:R-:W-:Y:S02]  /*86b20*/  LEA.HI.X.SX32 R7, R9, R2, 0x1, P0 ;  /* 0x0000000209077211 */ /* 0x000fe400000f0eff */
[----:B------:R-:W-:Y:S02]  /*86b30*/  LEA R9, R20, R10, 0x1 ;  /* 0x0000000a14097211 */ /* 0x000fe400078e08ff */
[----:B-1----:R-:W-:Y:S01]  /*86b40*/  LEA R4, P0, R10, R0, 0x1 ;  /* 0x000000000a047211 */ /* 0x002fe200078008ff */
[----:B------:R0:W-:Y:S01]  /*86b50*/  STG.E.U16 [R6.64], R8 ;  /* 0x0000000806007986 */ /* 0x0001e2000c101506 */
[----:B------:R-:W-:Y:S02]  /*86b60*/  PRMT R11, R16, 0x7632, R11 ;  /* 0x00007632100b7816 */ /* 0x000fe4000000000b */
        /* <DEDUP_REMOVED lines=10> */
[----:B------:R-:W-:Y:S01]  /*86c10*/  LEA.HI.X.SX32 R5, R10, R2, 0x1, P0 ;  /* 0x000000020a057211 */ /* 0x000fe200000f0eff */
[----:B------:R-:W3:Y:S01]  /*86c20*/  LDL.LU R23, [R1+0x18] ;  /* 0x0000180001177983 */ /* 0x000ee20000300800 */
        /* <DEDUP_REMOVED lines=12> */
[C---:B0-----:R-:W-:Y:S02]  /*86cf0*/  LEA R6, P0, R9.reuse, R0, 0x1 ;  /* 0x0000000009067211 */ /* 0x041fe400078008ff */
[----:B------:R-:W-:Y:S02]  /*86d00*/  PRMT R8, R18, 0x7632, R8 ;  /* 0x0000763212087816 */ /* 0x000fe40000000008 */
[----:B------:R-:W-:Y:S01]  /*86d10*/  LEA.HI.X.SX32 R7, R9, R2, 0x1, P0 ;  /* 0x0000000209077211 */ /* 0x000fe200000f0eff */
[----:B------:R-:W4:Y:S01]  /*86d20*/  LDL.LU R18, [R1+0x28] ;  /* 0x0000280001127983 */ /* 0x000f220000300800 */
[----:B------:R-:W-:Y:S02]  /*86d30*/  LEA R9, R20, R10, 0x1 ;  /* 0x0000000a14097211 */ /* 0x000fe400078e08ff */
[C---:B-1----:R-:W-:Y:S01]  /*86d40*/  LEA R4, P0, R10.reuse, R0, 0x1 ;  /* 0x000000000a047211 */ /* 0x042fe200078008ff */
[----:B------:R0:W-:Y:S03]  /*86d50*/  STG.E.U16 [R6.64], R8 ;  /* 0x0000000806007986 */ /* 0x0001e6000c101506 */
[----:B------:R-:W-:Y:S01]  /*86d60*/  LEA.HI.X.SX32 R5, R10, R2, 0x1, P0 ;  /* 0x000000020a057211 */ /* 0x000fe200000f0eff */
[----:B------:R-:W5:Y:S01]  /*86d70*/  LDL.LU R19, [R1+0x38] ;  /* 0x0000380001137983 */ /* 0x000f620000300800 */
[----:B------:R-:W-:-:S02]  /*86d80*/  LEA R10, R20, R9, 0x1 ;  /* 0x00000009140a7211 */ /* 0x000fc400078e08ff */
[----:B0-----:R-:W-:Y:S02]  /*86d90*/  LEA R8, P0, R9, R0, 0x1 ;  /* 0x0000000009087211 */ /* 0x001fe400078008ff */
[----:B------:R-:W-:Y:S02]  /*86da0*/  PRMT R6, R17, 0x7632, R6 ;  /* 0x0000763211067816 */ /* 0x000fe40000000006 */
[----:B------:R-:W-:Y:S02]  /*86db0*/  PRMT R7, R27, 0x7632, R7 ;  /* 0x000076321b077816 */ /* 0x000fe40000000007 */
[----:B------:R-:W-:Y:S01]  /*86dc0*/  LEA.HI.X.SX32 R9, R9, R2, 0x1, P0 ;  /* 0x0000000209097211 */ /* 0x000fe200000f0eff */
[----:B------:R0:W-:Y:S01]  /*86dd0*/  STG.E.U16 [R4.64], R6 ;  /* 0x0000000604007986 */ /* 0x0001e2000c101506 */
[----:B------:R-:W-:-:S03]  /*86de0*/  PRMT R11, R26, 0x7632, R11 ;  /* 0x000076321a0b7816 */ /* 0x000fc6000000000b */
[----:B------:R1:W-:Y:S01]  /*86df0*/  STG.E.U16 [R8.64], R7 ;  /* 0x0000000708007986 */ /* 0x0003e2000c101506 */
[----:B0-----:R-:W-:-:S04]  /*86e00*/  LEA R6, P0, R10, R0, 0x1 ;  /* 0x000000000a067211 */ /* 0x001fc800078008ff */
[----:B-1----:R-:W-:Y:S01]  /*86e10*/  LEA.HI.X.SX32 R7, R10, R2, 0x1, P0 ;  /* 0x000000020a077211 */ /* 0x002fe200000f0eff */
[----:B------:R-:W-:-:S04]  /*86e20*/  IMAD R4, R20, 0x2, R10 ;  /* 0x0000000214047824 */ /* 0x000fc800078e020a */
[----:B------:R0:W-:Y:S01]  /*86e30*/  STG.E.U16 [R6.64], R11 ;  /* 0x0000000b06007986 */ /* 0x0001e2000c101506 */
[----:B------:R-:W-:Y:S02]  /*86e40*/  LEA R8, P0, R4, R0, 0x1 ;  /* 0x0000000004087211 */ /* 0x000fe400078008ff */
[----:B------:R-:W-:Y:S02]  /*86e50*/  PRMT R10, R25, 0x7632, R10 ;  /* 0x00007632190a7816 */ /* 0x000fe4000000000a */
[----:B------:R-:W-:Y:S02]  /*86e60*/  LEA R5, R20, R4, 0x1 ;  /* 0x0000000414057211 */ /* 0x000fe400078e08ff */
[----:B0-----:R-:W-:Y:S02]  /*86e70*/  PRMT R11, R24, 0x7632, R11 ;  /* 0x00007632180b7816 */ /* 0x001fe4000000000b */
[----:B------:R-:W2:Y:S01]  /*86e80*/  LDL.LU R24, [R1+0x8] ;  /* 0x0000080001187983 */ /* 0x000ea20000300800 */
[----:B------:R-:W-:-:S03]  /*86e90*/  LEA.HI.X.SX32 R9, R4, R2, 0x1, P0 ;  /* 0x0000000204097211 */ /* 0x000fc600000f0eff */
[----:B------:R-:W2:Y:S01]  /*86ea0*/  LDL.LU R25, [R1+0x58] ;  /* 0x0000580001197983 */ /* 0x000ea20000300800 */
[----:B------:R-:W-:-:S03]  /*86eb0*/  LEA R4, P0, R5, R0, 0x1 ;  /* 0x0000000005047211 */ /* 0x000fc600078008ff */
[----:B------:R-:W2:Y:S01]  /*86ec0*/  LDL.LU R26, [R1+0x68] ;  /* 0x00006800011a7983 */ /* 0x000ea20000300800 */
[----:B------:R-:W-:Y:S02]  /*86ed0*/  LEA R6, R20, R5, 0x1 ;  /* 0x0000000514067211 */ /* 0x000fe400078e08ff */
[----:B------:R-:W-:Y:S01]  /*86ee0*/  LEA.HI.X.SX32 R5, R5, R2, 0x1, P0 ;  /* 0x0000000205057211 */ /* 0x000fe200000f0eff */
[----:B------:R-:W2:Y:S04]  /*86ef0*/  LDL.LU R27, [R1+0x48] ;  /* 0x00004800011b7983 */ /* 0x000ea80000300800 */
[----:B------:R-:W-:Y:S04]  /*86f00*/  STG.E.U16 [R8.64], R10 ;  /* 0x0000000a08007986 */ /* 0x000fe8000c101506 */
[----:B------:R0:W-:Y:S02]  /*86f10*/  STG.E.U16 [R4.64], R11 ;  /* 0x0000000b04007986 */ /* 0x0001e4000c101506 */
[----:B0-----:R-:W-:-:S02]  /*86f20*/  PRMT R5, R3, 0x7632, R5 ;  /* 0x0000763203057816 */ /* 0x001fc40000000005 */
        /* <DEDUP_REMOVED lines=8> */
[----:B------:R-:W-:Y:S01]  /*86fb0*/  LEA R8, P0, R6, R0, 0x1 ;  /* 0x0000000006087211 */ /* 0x000fe200078008ff */
[----:B------:R-:W-:-:S03]  /*86fc0*/  IMAD R7, R20, 0x2, R6 ;  /* 0x0000000214077824 */ /* 0x000fc600078e0206 */
[----:B------:R-:W-:Y:S02]  /*86fd0*/  LEA.HI.X.SX32 R9, R6, R2, 0x1, P0 ;  /* 0x0000000206097211 */ /* 0x000fe400000f0eff */
[C---:B------:R-:W-:Y:S02]  /*86fe0*/  LEA R6, P0, R7.reuse, R0, 0x1 ;  /* 0x0000000007067211 */ /* 0x040fe400078008ff */
[----:B------:R-:W-:Y:S02]  /*86ff0*/  LEA R10, R20, R7, 0x1 ;  /* 0x00000007140a7211 */ /* 0x000fe400078e08ff */
[----:B------:R-:W-:Y:S02]  /*87000*/  LEA.HI.X.SX32 R7, R7, R2, 0x1, P0 ;  /* 0x0000000207077211 */ /* 0x000fe400000f0eff */
[----:B------:R-:W-:Y:S02]  /*87010*/  LEA R4, P0, R10, R0, 0x1 ;  /* 0x000000000a047211 */ /* 0x000fe400078008ff */
[----:B------:R-:W-:Y:S01]  /*87020*/  LEA R11, R20, R10, 0x1 ;  /* 0x0000000a140b7211 */ /* 0x000fe200078e08ff */
[----:B------:R0:W-:Y:S02]  /*87030*/  STG.E.U16 [R8.64], R5 ;  /* 0x0000000508007986 */ /* 0x0001e4000c101506 */
[----:B0-----:R-:W-:-:S02]  /*87040*/  LEA.HI.X.SX32 R5, R10, R2, 0x1, P0 ;  /* 0x000000020a057211 */ /* 0x001fc400000f0eff */
[----:B------:R-:W-:Y:S01]  /*87050*/  IMAD R10, R20, 0x2, R11 ;  /* 0x00000002140a7824 */ /* 0x000fe200078e020b */
[----:B------:R-:W-:-:S04]  /*87060*/  LEA R8, P0, R11, R0, 0x1 ;  /* 0x000000000b087211 */ /* 0x000fc800078008ff */
[----:B------:R-:W-:Y:S02]  /*87070*/  LEA.HI.X.SX32 R9, R11, R2, 0x1, P0 ;  /* 0x000000020b097211 */ /* 0x000fe400000f0eff */
[----:B------:R-:W-:Y:S01]  /*87080*/  LEA R11, R20, R10, 0x1 ;  /* 0x0000000a140b7211 */ /* 0x000fe200078e08ff */
[----:B---3--:R0:W-:Y:S02]  /*87090*/  STG.E.U16 [R6.64], R23 ;  /* 0x0000001706007986 */ /* 0x0081e4000c101506 */
[----:B0-----:R-:W-:-:S04]  /*870a0*/  LEA R6, P0, R10, R0, 0x1 ;  /* 0x000000000a067211 */ /* 0x001fc800078008ff */
[----:B------:R-:W-:Y:S02]  /*870b0*/  LEA.HI.X.SX32 R7, R10, R2, 0x1, P0 ;  /* 0x000000020a077211 */ /* 0x000fe400000f0eff */
[----:B------:R-:W-:Y:S01]  /*870c0*/  LEA R10, R20, R11, 0x1 ;  /* 0x0000000b140a7211 */ /* 0x000fe200078e08ff */
[----:B----4-:R0:W-:Y:S04]  /*870d0*/  STG.E.U16 [R4.64], R18 ;  /* 0x0000001204007986 */ /* 0x0101e8000c101506 */
[----:B-----5:R1:W-:Y:S01]  /*870e0*/  STG.E.U16 [R8.64], R19 ;  /* 0x0000001308007986 */ /* 0x0203e2000c101506 */
[----:B0-----:R-:W-:-:S04]  /*870f0*/  LEA R4, P0, R11, R0, 0x1 ;  /* 0x000000000b047211 */ /* 0x001fc800078008ff */
[----:B------:R-:W-:Y:S01]  /*87100*/  LEA.HI.X.SX32 R5, R11, R2, 0x1, P0 ;  /* 0x000000020b057211 */ /* 0x000fe200000f0eff */
[----:B------:R-:W-:Y:S01]  /*87110*/  IMAD R11, R20, 0x2, R10 ;  /* 0x00000002140b7824 */ /* 0x000fe200078e020a */
[----:B-1----:R-:W-:-:S04]  /*87120*/  LEA R8, P0, R10, R0, 0x1 ;  /* 0x000000000a087211 */ /* 0x002fc800078008ff */
[----:B------:R-:W-:Y:S02]  /*87130*/  LEA.HI.X.SX32 R9, R10, R2, 0x1, P0 ;  /* 0x000000020a097211 */ /* 0x000fe400000f0eff */
[----:B------:R-:W-:Y:S01]  /*87140*/  LEA R10, R20, R11, 0x1 ;  /* 0x0000000b140a7211 */ /* 0x000fe200078e08ff */
[----:B--2---:R0:W-:Y:S04]  /*87150*/  STG.E.U16 [R6.64], R24 ;  /* 0x0000001806007986 */ /* 0x0041e8000c101506 */
        /* <DEDUP_REMOVED lines=33> */
[----:B0-----:R-:W-:-:S03]  /*87370*/  LEA R8, P0, R11, R0, 0x1 ;  /* 0x000000000b087211 */ /* 0x001fc600078008ff */
[----:B------:R0:W-:Y:S01]  /*87380*/  STG.E.U16 [R4.64], R21 ;  /* 0x0000001504007986 */ /* 0x0001e2000c101506 */
[----:B------:R-:W-:Y:S02]  /*87390*/  LEA.HI.X.SX32 R9, R11, R2, 0x1, P0 ;  /* 0x000000020b097211 */ /* 0x000fe400000f0eff */
[----:B-1----:R-:W-:-:S03]  /*873a0*/  LEA R6, P0, R10, R0, 0x1 ;  /* 0x000000000a067211 */ /* 0x002fc600078008ff */
[----:B------:R1:W-:Y:S01]  /*873b0*/  STG.E.U16 [R8.64], R17 ;  /* 0x0000001108007986 */ /* 0x0003e2000c101506 */
[----:B------:R-:W-:Y:S02]  /*873c0*/  LEA.HI.X.SX32 R7, R10, R2, 0x1, P0 ;  /* 0x000000020a077211 */ /* 0x000fe400000f0eff */
[----:B0-----:R-:W-:-:S04]  /*873d0*/  LEA R5, R20, R10, 0x1 ;  /* 0x0000000a14057211 */ /* 0x001fc800078e08ff */
[C---:B------:R-:W-:Y:S02]  /*873e0*/  LEA R4, P0, R5.reuse, R0, 0x1 ;  /* 0x0000000005047211 */ /* 0x040fe400078008ff */
[C---:B-1----:R-:W-:Y:S01]  /*873f0*/  LEA R8, R20.reuse, R5, 0x1 ;  /* 0x0000000514087211 */ /* 0x042fe200078e08ff */
[----:B------:R0:W-:Y:S01]  /*87400*/  STG.E.U16 [R6.64], R29 ;  /* 0x0000001d06007986 */ /* 0x0001e2000c101506 */
[----:B------:R-:W-:Y:S02]  /*87410*/  LEA.HI.X.SX32 R5, R5, R2, 0x1, P0 ;  /* 0x0000000205057211 */ /* 0x000fe400000f0eff */
[----:B------:R-:W-:Y:S01]  /*87420*/  PRMT R11, R23, 0x7632, R11 ;  /* 0x00007632170b7816 */ /* 0x000fe2000000000b */
[----:B------:R-:W-:Y:S01]  /*87430*/  IMAD R9, R20, 0x2, R8 ;  /* 0x0000000214097824 */ /* 0x000fe200078e0208 */
[----:B------:R-:W-:Y:S01]  /*87440*/  PRMT R10, R18, 0x7632, R10 ;  /* 0x00007632120a7816 */ /* 0x000fe2000000000a */
[----:B------:R-:W2:Y:S01]  /*87450*/  LDL.LU R23, [R1+0x3398] ;  /* 0x0033980001177983 */ /* 0x000ea20000300800 */
[----:B0-----:R-:W-:-:S03]  /*87460*/  LEA R6, P0, R8, R0, 0x1 ;  /* 0x0000000008067211 */ /* 0x001fc600078008ff */
[----:B------:R0:W-:Y:S01]  /*87470*/  STG.E.U16 [R4.64], R11 ;  /* 0x0000000b04007986 */ /* 0x0001e2000c101506 */
[----:B------:R-:W-:-:S03]  /*87480*/  LEA.HI.X.SX32 R7, R8, R2, 0x1, P0 ;  /* 0x0000000208077211 */ /* 0x000fc600000f0eff */
[----:B------:R-:W3:Y:S01]  /*87490*/  LDL.LU R18, [R1+0x3394] ;  /* 0x0033940001127983 */ /* 0x000ee20000300800 */
[----:B------:R-:W-:-:S03]  /*874a0*/  LEA R8, R20, R9, 0x1 ;  /* 0x0000000914087211 */ /* 0x000fc600078e08ff */
[----:B------:R1:W-:Y:S01]  /*874b0*/  STG.E.U16 [R6.64], R10 ;  /* 0x0000000a06007986 */ /* 0x0003e2000c101506 */
[----:B0-----:R-:W-:Y:S02]  /*874c0*/  LEA R4, P0, R9, R0, 0x1 ;  /* 0x0000000009047211 */ /* 0x001fe400078008ff */
[----:B------:R-:W-:Y:S02]  /*874d0*/  PRMT R11, R19, 0x7632, R11 ;  /* 0x00007632130b7816 */ /* 0x000fe4000000000b */
[----:B------:R-:W-:Y:S01]  /*874e0*/  LEA.HI.X.SX32 R5, R9, R2, 0x1, P0 ;  /* 0x0000000209057211 */ /* 0x000fe200000f0eff */
[----:B------:R-:W4:Y:S01]  /*874f0*/  LDL.LU R19, [R1+0x3390] ;  /* 0x0033900001137983 */ /* 0x000f220000300800 */
[----:B------:R-:W-:Y:S02]  /*87500*/  LEA R9, R20, R8, 0x1 ;  /* 0x0000000814097211 */ /* 0x000fe400078e08ff */
[----:B-1----:R-:W-:Y:S01]  /*87510*/  LEA R6, P0, R8, R0, 0x1 ;  /* 0x0000000008067211 */ /* 0x002fe200078008ff */
[----:B------:R0:W-:Y:S01]  /*87520*/  STG.E.U16 [R4.64], R11 ;  /* 0x0000000b04007986 */ /* 0x0001e2000c101506 */
[----:B------:R-:W-:-:S02]  /*87530*/  PRMT R10, R24, 0x7632, R10 ;  /* 0x00007632180a7816 */ /* 0x000fc4000000000a */
[----:B------:R-:W-:Y:S01]  /*87540*/  LEA.HI.X.SX32 R7, R8, R2, 0x1, P0 ;  /* 0x0000000208077211 */ /* 0x000fe200000f0eff */
[----:B------:R-:W-:Y:S01]  /*87550*/  IMAD R8, R20, 0x2, R9 ;  /* 0x0000000214087824 */ /* 0x000fe200078e0209 */
[----:B------:R-:W5:Y:S01]  /*87560*/  LDL.LU R24, [R1+0x338c] ;  /* 0x00338c0001187983 */ /* 0x000f620000300800 */
[----:B0-----:R-:W-:-:S03]  /*87570*/  LEA R4, P0, R9, R0, 0x1 ;  /* 0x0000000009047211 */ /* 0x001fc600078008ff */
[----:B------:R0:W-:Y:S01]  /*87580*/  STG.E.U16 [R6.64], R10 ;  /* 0x0000000a06007986 */ /* 0x0001e2000c101506 */
[----:B------:R-:W-:Y:S02]  /*87590*/  PRMT R11, R25, 0x7632, R11 ;  /* 0x00007632190b7816 */ /* 0x000fe4000000000b */
[----:B------:R-:W-:Y:S01]  /*875a0*/  LEA.HI.X.SX32 R5, R9, R2, 0x1, P0 ;  /* 0x0000000209057211 */ /* 0x000fe200000f0eff */
[----:B------:R-:W2:Y:S01]  /*875b0*/  LDL.LU R25, [R1+0x3388] ;  /* 0x0033880001197983 */ /* 0x000ea20000300800 */
[----:B------:R-:W-:-:S03]  /*875c0*/  LEA R9, R20, R8, 0x1 ;  /* 0x0000000814097211 */ /* 0x000fc600078e08ff */
[----:B------:R1:W-:Y:S01]  /*875d0*/  STG.E.U16 [R4.64], R11 ;  /* 0x0000000b04007986 */ /* 0x0003e2000c101506 */
[----:B0-----:R-:W-:Y:S02]  /*875e0*/  LEA R6, P0, R8, R0, 0x1 ;  /* 0x0000000008067211 */ /* 0x001fe400078008ff */
[----:B------:R-:W-:Y:S02]  /*875f0*/  PRMT R10, R26, 0x7632, R10 ;  /* 0x000076321a0a7816 */ /* 0x000fe4000000000a */
[----:B------:R-:W-:Y:S01]  /*87600*/  LEA.HI.X.SX32 R7, R8, R2, 0x1, P0 ;  /* 0x0000000208077211 */ /* 0x000fe200000f0eff */
[----:B------:R-:W2:Y:S01]  /*87610*/  LDL.LU R26, [R1+0x3384] ;  /* 0x00338400011a7983 */ /* 0x000ea20000300800 */
[----:B------:R-:W-:Y:S02]  /*87620*/  LEA R8, R20, R9, 0x1 ;  /* 0x0000000914087211 */ /* 0x000fe400078e08ff */
[----:B-1----:R-:W-:Y:S01]  /*87630*/  LEA R4, P0, R9, R0, 0x1 ;  /* 0x0000000009047211 */ /* 0x002fe200078008ff */
[----:B------:R0:W-:Y:S01]  /*87640*/  STG.E.U16 [R6.64], R10 ;  /* 0x0000000a06007986 */ /* 0x0001e2000c101506 */
[----:B------:R-:W-:-:S02]  /*87650*/  PRMT R11, R27, 0x7632, R11 ;  /* 0x000076321b0b7816 */ /* 0x000fc4000000000b */
[----:B------:R-:W-:Y:S01]  /*87660*/  LEA.HI.X.SX32 R5, R9, R2, 0x1, P0 ;  /* 0x0000000209057211 */ /* 0x000fe200000f0eff */
[----:B------:R-:W2:Y:S01]  /*87670*/  LDL.LU R27, [R1+0x3380] ;  /* 0x00338000011b7983 */ /* 0x000ea20000300800 */
[----:B------:R-:W-:-:S03]  /*87680*/  PRMT R9, R3, 0x7632, R9 ;  /* 0x0000763203097816 */ /* 0x000fc60000000009 */
[----:B------:R1:W-:Y:S01]  /*87690*/  STG.E.U16 [R4.64], R11 ;  /* 0x0000000b04007986 */ /* 0x0003e2000c101506 */
[----:B0-----:R-:W-:Y:S01]  /*876a0*/  LEA R6, P0, R8, R0, 0x1 ;  /* 0x0000000008067211 */ /* 0x001fe200078008ff */
[----:B------:R-:W-:Y:S02]  /*876b0*/  IMAD R10, R20, 0x2, R8 ;  /* 0x00000002140a7824 */ /* 0x000fe400078e0208 */
[----:B------:R-:W2:Y:S01]  /*876c0*/  LDL.LU R3, [R1+0x337c] ;  /* 0x00337c0001037983 */ /* 0x000ea20000300800 */
        /* <DEDUP_REMOVED lines=18> */
[----:B0-----:R-:W-:-:S04]  /*877f0*/  LEA R6, P0, R8, R0, 0x1 ;  /* 0x0000000008067211 */ /* 0x001fc800078008ff */
[----:B------:R-:W-:Y:S02]  /*87800*/  LEA.HI.X.SX32 R7, R8, R2, 0x1, P0 ;  /* 0x0000000208077211 */ /* 0x000fe400000f0eff */
[----:B------:R-:W-:Y:S02]  /*87810*/  PRMT R9, R13, 0x7632, R9 ;  /* 0x000076320d097816 */ /* 0x000fe40000000009 */
[----:B-1----:R-:W-:Y:S01]  /*87820*/  LEA R4, P0, R10, R0, 0x1 ;  /* 0x000000000a047211 */ /* 0x002fe200078008ff */
[----:B------:R-:W2:Y:S01]  /*87830*/  LDL.LU R13, [R1+0x1c] ;  /* 0x00001c00010d7983 */ /* 0x000ea20000300800 */
[----:B------:R-:W-:Y:S02]  /*87840*/  PRMT R11, R16, 0x7632, R11 ;  /* 0x00007632100b7816 */ /* 0x000fe4000000000b */
[----:B------:R-:W-:Y:S01]  /*87850*/  LEA.HI.X.SX32 R5, R10, R2, 0x1, P0 ;  /* 0x000000020a057211 */ /* 0x000fe200000f0eff */
[----:B------:R0:W-:Y:S04]  /*87860*/  STG.E.U16 [R6.64], R9 ;  /* 0x0000000906007986 */ /* 0x0001e8000c101506 */
[----:B------:R1:W-:Y:S01]  /*87870*/  STG.E.U16 [R4.64], R11 ;  /* 0x0000000b04007986 */ /* 0x0003e2000c101506 */
[----:B0-----:R-:W-:-:S03]  /*87880*/  PRMT R9, R21, 0x7632, R9 ;  /* 0x0000763215097816 */ /* 0x001fc60000000009 */
[----:B------:R-:W3:Y:S01]  /*87890*/  LDL.LU R21, [R1+0x3c] ;  /* 0x00003c0001157983 */ /* 0x000ee20000300800 */
[----:B-1----:R-:W-:-:S03]  /*878a0*/  PRMT R11, R29, 0x7632, R11 ;  /* 0x000076321d0b7816 */ /* 0x002fc6000000000b */
[----:B------:R-:W3:Y:S04]  /*878b0*/  LDL.LU R14, [R1+0xc] ;  /* 0x00000c00010e7983 */ /* 0x000ee80000300800 */
[----:B------:R-:W3:Y:S01]  /*878c0*/  LDL.LU R29, [R1+0x3378] ;  /* 0x00337800011d7983 */ /* 0x000ee20000300800 */
[----:B------:R-:W-:-:S04]  /*878d0*/  LEA R8, R20, R10, 0x1 ;  /* 0x0000000a14087211 */ /* 0x000fc800078e08ff */
[----:B------:R-:W-:Y:S01]  /*878e0*/  LEA R6, P0, R8, R0, 0x1 ;  /* 0x0000000008067211 */ /* 0x000fe200078008ff */
[----:B------:R-:W-:-:S03]  /*878f0*/  IMAD R10, R20, 0x2, R8 ;  /* 0x00000002140a7824 */ /* 0x000fc600078e0208 */
[----:B------:R-:W-:Y:S02]  /*87900*/  LEA.HI.X.SX32 R7, R8, R2, 0x1, P0 ;  /* 0x0000000208077211 */ /* 0x000fe400000f0eff */
[----:B------:R-:W-:Y:S02]  /*87910*/  LEA R4, P0, R10, R0, 0x1 ;  /* 0x000000000a047211 */ /* 0x000fe400078008ff */
[----:B------:R-:W-:Y:S01]  /*87920*/  LEA R8, R20, R10, 0x1 ;  /* 0x0000000a14087211 */ /* 0x000fe200078e08ff */
[----:B------:R0:W-:Y:S01]  /*87930*/  STG.E.U16 [R6.64], R9 ;  /* 0x0000000906007986 */ /* 0x0001e2000c101506 */
[----:B------:R-:W-:Y:S02]  /*87940*/  LEA.HI.X.SX32 R5, R10, R2, 0x1, P0 ;  /* 0x000000020a057211 */ /* 0x000fe400000f0eff */
[----:B------:R-:W-:Y:S02]  /*87950*/  LEA R10, R20, R8, 0x1 ;  /* 0x00000008140a7211 */ /* 0x000fe400078e08ff */
[----:B0-----:R-:W-:-:S02]  /*87960*/  LEA R6, P0, R8, R0, 0x1 ;  /* 0x0000000008067211 */ /* 0x001fc400078008ff */
[----:B------:R-:W-:Y:S02]  /*87970*/  PRMT R9, R17, 0x7632, R9 ;  /* 0x0000763211097816 */ /* 0x000fe40000000009 */
[----:B------:R-:W-:Y:S01]  /*87980*/  LEA.HI.X.SX32 R7, R8, R2, 0x1, P0 ;  /* 0x0000000208077211 */ /* 0x000fe200000f0eff */
[----:B------:R-:W5:Y:S01]  /*87990*/  LDL.LU R17, [R1+0x5c] ;  /* 0x00005c0001117983 */ /* 0x000f620000300800 */
[----:B------:R-:W-:-:S03]  /*879a0*/  LEA R8, P0, R10, R0, 0x1 ;  /* 0x000000000a087211 */ /* 0x000fc600078008ff */
[----:B------:R0:W-:Y:S04]  /*879b0*/  STG.E.U16 [R4.64], R9 ;  /* 0x0000000904007986 */ /* 0x0001e8000c101506 */
[----:B------:R1:W-:Y:S04]  /*879c0*/  STG.E.U16 [R6.64], R11 ;  /* 0x0000000b06007986 */ /* 0x0003e8000c101506 */
[----:B------:R-:W5:Y:S01]  /*879d0*/  LDL.LU R16, [R1+0x6c] ;  /* 0x00006c0001107983 */ /* 0x000f620000300800 */
[----:B0-----:R-:W-:Y:S01]  /*879e0*/  IMAD R5, R20, 0x2, R10 ;  /* 0x0000000214057824 */ /* 0x001fe200078e020a */
[----:B------:R-:W-:-:S02]  /*879f0*/  LEA.HI.X.SX32 R9, R10, R2, 0x1, P0 ;  /* 0x000000020a097211 */ /* 0x000fc400000f0eff */
[----:B------:R-:W5:Y:S02]  /*87a00*/  LDL.LU R15, [R1+0x4c] ;  /* 0x00004c00010f7983 */ /* 0x000f640000300800 */
[C---:B------:R-:W-:Y:S02]  /*87a10*/  LEA R4, P0, R5.reuse, R0, 0x1 ;  /* 0x0000000005047211 */ /* 0x040fe400078008ff */
[----:B-1----:R-:W-:Y:S02]  /*87a20*/  LEA R7, R20, R5, 0x1 ;  /* 0x0000000514077211 */ /* 0x002fe400078e08ff */
[----:B------:R-:W-:Y:S02]  /*87a30*/  LEA.HI.X.SX32 R5, R5, R2, 0x1, P0 ;  /* 0x0000000205057211 */ /* 0x000fe400000f0eff */
[----:B------:R-:W-:Y:S01]  /*87a40*/  LEA R6, P0, R7, R0, 0x1 ;  /* 0x0000000007067211 */ /* 0x000fe200078008ff */
[----:B--2---:R0:W-:Y:S01]  /*87a50*/  STG.E.U16 [R8.64], R13 ;  /* 0x0000000d08007986 */ /* 0x0041e2000c101506 */
[----:B----4-:R-:W-:-:S02]  /*87a60*/  PRMT R19, R13, 0x7632, R19 ;  /* 0x000076320d137816 */ /* 0x010fc40000000013 */
[----:B0-----:R-:W-:Y:S02]  /*87a70*/  LEA R8, R20, R7, 0x1 ;  /* 0x0000000714087211 */ /* 0x001fe400078e08ff */
[----:B---3--:R-:W-:Y:S01]  /*87a80*/  PRMT R9, R29, 0x7632, R9 ;  /* 0x000076321d097816 */ /* 0x008fe20000000009 */
[----:B------:R0:W-:Y:S04]  /*87a90*/  STG.E.U16 [R4.64], R29 ;  /* 0x0000001d04007986 */ /* 0x0001e8000c101506 */
[----:B------:R-:W-:Y:S04]  /*87aa0*/  STL.S16 [R1+0x8], R9 ;  /* 0x0000080901007387 */ /* 0x000fe80000100600 */
[----:B0-----:R-:W2:Y:S01]  /*87ab0*/  LDL.LU R29, [R1+0x3374] ;  /* 0x00337400011d7983 */ /* 0x001ea20000300800 */
[----:B------:R-:W-:-:S02]  /*87ac0*/  LEA.HI.X.SX32 R7, R7, R2, 0x1, P0 ;  /* 0x0000000207077211 */ /* 0x000fc400000f0eff */
[----:B------:R-:W-:Y:S01]  /*87ad0*/  PRMT R5, R21, 0x7632, R5 ;  /* 0x0000763215057816 */ /* 0x000fe20000000005 */
[----:B------:R-:W3:Y:S04]  /*87ae0*/  LDL.LU R13, [R1+0x7c] ;  /* 0x00007c00010d7983 */ /* 0x000ee80000300800 */
[----:B------:R-:W-:Y:S04]  /*87af0*/  STL.S16 [R1+0x4], R5 ;  /* 0x0000040501007387 */ /* 0x000fe80000100600 */
[----:B------:R0:W-:Y:S04]  /*87b00*/  STG.E.U16 [R6.64], R21 ;  /* 0x0000001506007986 */ /* 0x0001e8000c101506 */
[----:B0-----:R-:W4:Y:S01]  /*87b10*/  LDL.LU R21, [R1+0x8c] ;  /* 0x00008c0001157983 */ /* 0x001f220000300800 */
[----:B------:R-:W-:Y:S01]  /*87b20*/  LEA R4, P0, R8, R0, 0x1 ;  /* 0x0000000008047211 */ /* 0x000fe200078008ff */
[----:B------:R-:W-:-:S03]  /*87b30*/  IMAD R9, R20, 0x2, R8 ;  /* 0x0000000214097824 */ /* 0x000fc600078e0208 */
[----:B------:R-:W-:Y:S02]  /*87b40*/  LEA.HI.X.SX32 R5, R8, R2, 0x1, P0 ;  /* 0x0000000208057211 */ /* 0x000fe400000f0eff */
[C---:B------:R-:W-:Y:S02]  /*87b50*/  LEA R6, P0, R9.reuse, R0, 0x1 ;  /* 0x0000000009067211 */ /* 0x040fe400078008ff */
[----:B------:R-:W-:Y:S01]  /*87b60*/  LEA R8, R20, R9, 0x1 ;  /* 0x0000000914087211 */ /* 0x000fe200078e08ff */
[----:B------:R0:W-:Y:S01]  /*87b70*/  STG.E.U16 [R4.64], R14 ;  /* 0x0000000e04007986 */ /* 0x0001e2000c101506 */
[----:B------:R-:W-:Y:S02]  /*87b80*/  PRMT R18, R14, 0x7632, R18 ;  /* 0x000076320e127816 */ /* 0x000fe40000000012 */
[----:B------:R-:W-:Y:S02]  /*87b90*/  LEA.HI.X.SX32 R7, R9, R2, 0x1, P0 ;  /* 0x0000000209077211 */ /* 0x000fe400000f0eff */
[----:B------:R-:W-:Y:S01]  /*87ba0*/  LEA R9, R20, R8, 0x1 ;  /* 0x0000000814097211 */ /* 0x000fe200078e08ff */
[----:B------:R-:W-:Y:S01]  /*87bb0*/  STL [R1+0x3370], R18 ;  /* 0x0033701201007387 */ /* 0x000fe20000100800 */
[----:B0-----:R-:W-:-:S03]  /*87bc0*/  LEA R4, P0, R8, R0, 0x1 ;  /* 0x0000000008047211 */ /* 0x001fc600078008ff */
[----:B-----5:R0:W-:Y:S01]  /*87bd0*/  STG.E.U16 [R6.64], R17 ;  /* 0x0000001106007986 */ /* 0x0201e2000c101506 */
[----:B------:R-:W-:-:S03]  /*87be0*/  LEA.HI.X.SX32 R5, R8, R2, 0x1, P0 ;  /* 0x0000000208057211 */ /* 0x000fc600000f0eff */
[----:B------:R-:W5:Y:S01]  /*87bf0*/  LDL.LU R14, [R1+0x9c] ;  /* 0x00009c00010e7983 */ /* 0x000f620000300800 */
[----:B------:R-:W-:-:S03]  /*87c00*/  IMAD R8, R20, 0x2, R9 ;  /* 0x0000000214087824 */ /* 0x000fc600078e0209 */
[----:B------:R1:W-:Y:S01]  /*87c10*/  STG.E.U16 [R4.64], R16 ;  /* 0x0000001004007986 */ /* 0x0003e2000c101506 */
[C---:B0-----:R-:W-:Y:S02]  /*87c20*/  LEA R6, P0, R9.reuse, R0, 0x1 ;  /* 0x0000000009067211 */ /* 0x041fe400078008ff */
[----:B------:R-:W-:Y:S02]  /*87c30*/  LEA R11, R20, R8, 0x1 ;  /* 0x00000008140b7211 */ /* 0x000fe400078e08ff */
[----:B------:R-:W-:Y:S02]  /*87c40*/  LEA.HI.X.SX32 R7, R9, R2, 0x1, P0 ;  /* 0x0000000209077211 */ /* 0x000fe400000f0eff */
[----:B-1----:R-:W-:-:S03]  /*87c50*/  LEA R4, P0, R8, R0, 0x1 ;  /* 0x0000000008047211 */ /* 0x002fc600078008ff */
[----:B------:R0:W-:Y:S01]  /*87c60*/  STG.E.U16 [R6.64], R15 ;  /* 0x0000000f06007986 */ /* 0x0001e2000c101506 */
[----:B------:R-:W-:Y:S02]  /*87c70*/  PRMT R27, R16, 0x7632, R27 ;  /* 0x00007632101b7816 */ /* 0x000fe4000000001b */
[----:B------:R-:W-:Y:S02]  /*87c80*/  LEA.HI.X.SX32 R5, R8, R2, 0x1, P0 ;  /* 0x0000000208057211 */ /* 0x000fe400000f0eff */
[----:B------:R-:W-:Y:S02]  /*87c90*/  PRMT R26, R15, 0x7632, R26 ;  /* 0x000076320f1a7816 */ /* 0x000fe4000000001a */
[----:B0-----:R-:W-:-:S04]  /*87ca0*/  LEA R6, P0, R11, R0, 0x1 ;  /* 0x000000000b067211 */ /* 0x001fc800078008ff */
[----:B------:R-:W-:Y:S02]  /*87cb0*/  LEA.HI.X.SX32 R7, R11, R2, 0x1, P0 ;  /* 0x000000020b077211 */ /* 0x000fe400000f0eff */
[----:B--2---:R-:W-:Y:S02]  /*87cc0*/  PRMT R29, R17, 0x7632, R29 ;  /* 0x00007632111d7816 */ /* 0x004fe4000000001d */
[----:B------:R-:W2:Y:S04]  /*87cd0*/  LDL.LU R17, [R1+0xac] ;  /* 0x0000ac0001117983 */ /* 0x000ea80000300800 */
[----:B------:R-:W2:Y:S01]  /*87ce0*/  LDL.LU R16, [R1+0xbc] ;  /* 0x0000bc0001107983 */ /* 0x000ea20000300800 */
[----:B---3--:R-:W-:-:S03]  /*87cf0*/  PRMT R25, R13, 0x7632, R25 ;  /* 0x000076320d197816 */ /* 0x008fc60000000019 */
[----:B------:R-:W3:Y:S04]  /*87d00*/  LDL.LU R15, [R1+0xcc] ;  /* 0x0000cc00010f7983 */ /* 0x000ee80000300800 */
[----:B------:R0:W-:Y:S01]  /*87d10*/  STG.E.U16 [R4.64], R13 ;  /* 0x0000000d04007986 */ /* 0x0001e2000c101506 */
[----:B----4-:R-:W-:-:S03]  /*87d20*/  PRMT R23, R21, 0x7632, R23 ;  /* 0x0000763215177816 */ /* 0x010fc60000000017 */
[----:B------:R1:W-:Y:S04]  /*87d30*/  STG.E.U16 [R6.64], R21 ;  /* 0x0000001506007986 */ /* 0x0003e8000c101506 */
[----:B0-----:R-:W4:Y:S04]  /*87d40*/  LDL.LU R13, [R1+0xdc] ;  /* 0x0000dc00010d7983 */ /* 0x001f280000300800 */
[----:B-1----:R-:W4:Y:S04]  /*87d50*/  LDL.LU R21, [R1+0xec] ;  /* 0x0000ec0001157983 */ /* 0x002f280000300800 */
[----:B------:R-:W4:Y:S01]  /*87d60*/  LDL.LU R18, [R1+0xfc] ;  /* 0x0000fc0001127983 */ /* 0x000f220000300800 */
[----:B------:R-:W-:-:S04]  /*87d70*/  LEA R9, R20, R11, 0x1 ;  /* 0x0000000b14097211 */ /* 0x000fc800078e08ff */
[----:B------:R-:W-:Y:S01]  /*87d80*/  LEA R4, P0, R9, R0, 0x1 ;  /* 0x0000000009047211 */ /* 0x000fe200078008ff */
[----:B------:R-:W-:-:S03]  /*87d90*/  IMAD R10, R20, 0x2, R9 ;  /* 0x00000002140a7824 */ /* 0x000fc600078e0209 */
[----:B------:R-:W-:Y:S02]  /*87da0*/  LEA.HI.X.SX32 R5, R9, R2, 0x1, P0 ;  /* 0x0000000209057211 */ /* 0x000fe400000f0eff */
[----:B------:R-:W-:Y:S02]  /*87db0*/  LEA R6, P0, R10, R0, 0x1 ;  /* 0x000000000a067211 */ /* 0x000fe400078008ff */
[----:B------:R-:W-:Y:S01]  /*87dc0*/  LEA R11, R20, R10, 0x1 ;  /* 0x0000000a140b7211 */ /* 0x000fe200078e08ff */
[----:B-----5:R0:W-:Y:S01]  /*87dd0*/  STG.E.U16 [R4.64], R14 ;  /* 0x0000000e04007986 */ /* 0x0201e2000c101506 */
[----:B------:R-:W-:Y:S02]  /*87de0*/  LEA.HI.X.SX32 R7, R10, R2, 0x1, P0 ;  /* 0x000000020a077211 */ /* 0x000fe400000f0eff */
[----:B------:R-:W-:Y:S02]  /*87df0*/  LEA R8, R20, R11, 0x1 ;  /* 0x0000000b14087211 */ /* 0x000fe400078e08ff */
[----:B0-----:R-:W-:-:S03]  /*87e00*/  LEA R4, P0, R11, R0, 0x1 ;  /* 0x000000000b047211 */ /* 0x001fc600078008ff */
[----:B------:R-:W-:Y:S01]  /*87e10*/  IMAD R12, R20, 0x2, R8 ;  /* 0x00000002140c7824 */ /* 0x000fe200078e0208 */
[----:B------:R-:W-:-:S04]  /*87e20*/  LEA.HI.X.SX32 R5, R11, R2, 0x1, P0 ;  /* 0x000000020b057211 */ /* 0x000fc800000f0eff */
[----:B------:R-:W-:-:S04]  /*87e30*/  LEA R9, R20, R12, 0x1 ;  /* 0x0000000c14097211 */ /* 0x000fc800078e08ff */
[----:B------:R-:W-:Y:S01]  /*87e40*/  LEA R10, R20, R9, 0x1 ;  /* 0x00000009140a7211 */ /* 0x000fe200078e08ff */
[----:B--2---:R0:W-:Y:S04]  /*87e50*/  STG.E.U16 [R6.64], R17 ;  /* 0x0000001106007986 */ /* 0x0041e8000c101506 */
[----:B------:R1:W-:Y:S01]  /*87e60*/  STG.E.U16 [R4.64], R16 ;  /* 0x0000001004007986 */ /* 0x0003e2000c101506 */
[----:B0-----:R-:W-:-:S04]  /*87e70*/  LEA R6, P0, R8, R0, 0x1 ;  /* 0x0000000008067211 */ /* 0x001fc800078008ff */
[----:B------:R-:W-:Y:S02]  /*87e80*/  LEA.HI.X.SX32 R7, R8, R2, 0x1, P0 ;  /* 0x0000000208077211 */ /* 0x000fe400000f0eff */
[----:B-1----:R-:W-:-:S04]  /*87e90*/  LEA R4, P0, R12, R0, 0x1 ;  /* 0x000000000c047211 */ /* 0x002fc800078008ff */
[----:B------:R-:W-:Y:S02]  /*87ea0*/  LEA.HI.X.SX32 R5, R12, R2, 0x1, P0 ;  /* 0x000000020c057211 */ /* 0x000fe400000f0eff */
[----:B------:R-:W-:Y:S01]  /*87eb0*/  LEA R8, P0, R9, R0, 0x1 ;  /* 0x0000000009087211 */ /* 0x000fe200078008ff */
[----:B---3--:R0:W-:Y:S01]  /*87ec0*/  STG.E.U16 [R6.64], R15 ;  /* 0x0000000f06007986 */ /* 0x0081e2000c101506 */
[----:B------:R-:W-:Y:S01]  /*87ed0*/  PRMT R28, R17, 0x7632, R28 ;  /* 0x00007632111c7816 */ /* 0x000fe2000000001c */
[----:B------:R-:W-:Y:S01]  /*87ee0*/  IMAD R17, R20, 0x2, R10 ;  /* 0x0000000214117824 */ /* 0x000fe200078e020a */
[----:B------:R-:W-:Y:S01]  /*87ef0*/  LEA.HI.X.SX32 R9, R9, R2, 0x1, P0 ;  /* 0x0000000209097211 */ /* 0x000fe200000f0eff */
[----:B----4-:R1:W-:Y:S01]  /*87f00*/  STG.E.U16 [R4.64], R13 ;  /* 0x0000000d04007986 */ /* 0x0103e2000c101506 */
[----:B0-----:R-:W-:Y:S02]  /*87f10*/  PRMT R7, R13, 0x7632, R7 ;  /* 0x000076320d077816 */ /* 0x001fe40000000007 */
[----:B------:R-:W-:-:S02]  /*87f20*/  PRMT R6, R21, 0x7632, R6 ;  /* 0x0000763215067816 */ /* 0x000fc40000000006 */
[C---:B-1----:R-:W-:Y:S01]  /*87f30*/  LEA R4, P0, R10.reuse, R0, 0x1 ;  /* 0x000000000a047211 */ /* 0x042fe200078008ff */
[----:B------:R-:W-:Y:S03]  /*87f40*/  STL.S16 [R1+0xc], R7 ;  /* 0x00000c0701007387 */ /* 0x000fe60000100600 */
[----:B------:R-:W-:Y:S01]  /*87f50*/  LEA.HI.X.SX32 R5, R10, R2, 0x1, P0 ;  /* 0x000000020a057211 */ /* 0x000fe200000f0eff */
[----:B------:R0:W-:Y:S04]  /*87f60*/  STL.S16 [R1+0x14], R6 ;  /* 0x0000140601007387 */ /* 0x0001e80000100600 */
[----:B------:R1:W-:Y:S01]  /*87f70*/  STG.E.U16 [R8.64], R21 ;  /* 0x0000001508007986 */ /* 0x0003e2000c101506 */
[----:B0-----:R-:W-:-:S02]  /*87f80*/  LEA R6, P0, R17, R0, 0x1 ;  /* 0x0000000011067211 */ /* 0x001fc400078008ff */
[----:B------:R-:W-:Y:S02]  /*87f90*/  LEA R11, R20, R17, 0x1 ;  /* 0x00000011140b7211 */ /* 0x000fe400078e08ff */
[----:B------:R-:W-:Y:S02]  /*87fa0*/  LEA.HI.X.SX32 R7, R17, R2, 0x1, P0 ;  /* 0x0000000211077211 */ /* 0x000fe400000f0eff */
[----:B-1----:R-:W-:Y:S01]  /*87fb0*/  PRMT R8, R18, 0x7632, R8 ;  /* 0x0000763212087816 */ /* 0x002fe20000000008 */
[----:B------:R-:W2:Y:S04]  /*87fc0*/  LDL.LU.S16 R17, [R1+0x4] ;  /* 0x0000040001117983 */ /* 0x000ea80000300600 */
[----:B------:R-:W-:Y:S04]  /*87fd0*/  STL.S16 [R1+0x10], R8 ;  /* 0x0000100801007387 */ /* 0x000fe80000100600 */
[----:B------:R0:W-:Y:S04]  /*87fe0*/  STG.E.U16 [R4.64], R18 ;  /* 0x0000001204007986 */ /* 0x0001e8000c101506 */
[----:B------:R1:W-:Y:S04]  /*87ff0*/  STG.E.U16 [R6.64], R19 ;  /* 0x0000001306007986 */ /* 0x0003e8000c101506 */
[----:B0-----:R-:W3:Y:S04]  /*88000*/  LDL.LU R18, [R1+0x3370] ;  /* 0x0033700001127983 */ /* 0x001ee80000300800 */
[----:B-1----:R-:W4:Y:S01]  /*88010*/  LDL.LU.S16 R7, [R1+0x8] ;  /* 0x0000080001077983 */ /* 0x002f220000300600 */
[----:B------:R-:W-:-:S02]  /*88020*/  PRMT R24, R16, 0x7632, R24 ;  /* 0x0000763210187816 */ /* 0x000fc40000000018 */
[----:B------:R-:W-:Y:S02]  /*88030*/  LEA R16, R20, R11, 0x1 ;  /* 0x0000000b14107211 */ /* 0x000fe400078e08ff */
[----:B------:R-:W-:-:S03]  /*88040*/  PRMT R22, R14, 0x7632, R22 ;  /* 0x000076320e167816 */ /* 0x000fc60000000016 */
[----:B------:R-:W-:Y:S01]  /*88050*/  IMAD R14, R20, 0x2, R16 ;  /* 0x00000002140e7824 */ /* 0x000fe200078e0210 */
[----:B------:R-:W-:-:S04]  /*88060*/  PRMT R3, R15, 0x7632, R3 ;  /* 0x000076320f037816 */ /* 0x000fc80000000003 */
[----:B------:R-:W-:-:S04]  /*88070*/  LEA R15, R20, R14, 0x1 ;  /* 0x0000000e140f7211 */ /* 0x000fc800078e08ff */
[----:B------:R-:W-:-:S05]  /*88080*/  LEA R13, R20, R15, 0x1 ;  /* 0x0000000f140d7211 */ /* 0x000fca00078e08ff */
[----:B------:R-:W-:Y:S01]  /*88090*/  IMAD R12, R20, 0x2, R13 ;  /* 0x00000002140c7824 */ /* 0x000fe200078e020d */
[----:B------:R-:W-:-:S04]  /*880a0*/  LEA R8, P0, R11, R0, 0x1 ;  /* 0x000000000b087211 */ /* 0x000fc800078008ff */
[----:B------:R-:W-:-:S04]  /*880b0*/  LEA R10, R20, R12, 0x1 ;  /* 0x0000000c140a7211 */ /* 0x000fc800078e08ff */
[----:B------:R-:W-:Y:S02]  /*880c0*/  LEA R21, R20, R10, 0x1 ;  /* 0x0000000a14157211 */ /* 0x000fe400078e08ff */
[----:B------:R-:W-:Y:S02]  /*880d0*/  LEA.HI.X.SX32 R9, R11, R2, 0x1, P0 ;  /* 0x000000020b097211 */ /* 0x000fe400000f0eff */
[----:B------:R-:W-:Y:S01]  /*880e0*/  LEA R4, P0, R16, R0, 0x1 ;  /* 0x0000000010047211 */ /* 0x000fe200078008ff */
[----:B------:R-:W-:-:S03]  /*880f0*/  IMAD R11, R20, 0x2, R21 ;  /* 0x00000002140b7824 */ /* 0x000fc600078e0215 */
[----:B------:R-:W-:Y:S02]  /*88100*/  LEA.HI.X.SX32 R5, R16, R2, 0x1, P0 ;  /* 0x0000000210057211 */ /* 0x000fe400000f0eff */
[----:B------:R-:W-:Y:S02]  /*88110*/  LEA R20, R20, R11, 0x1 ;  /* 0x0000000b14147211 */ /* 0x000fe400078e08ff */
[----:B------:R-:W-:Y:S02]  /*88120*/  MOV R16, c[0x0][0x1c8] ;  /* 0x0000720000107a02 */ /* 0x000fe40000000f00 */
[----:B------:R-:W-:-:S03]  /*88130*/  LEA R6, P0, R14, R0, 0x1 ;  /* 0x000000000e067211 */ /* 0x000fc600078008ff */
[----:B------:R-:W-:Y:S01]  /*88140*/  IMAD R19, R16, 0x2, R20 ;  /* 0x0000000210137824 */ /* 0x000fe200078e0214 */
[----:B----4-:R0:W-:Y:S04]  /*88150*/  STG.E.U16 [R8.64], R7 ;  /* 0x0000000708007986 */ /* 0x0101e8000c101506 */
[----:B--2---:R1:W-:Y:S01]  /*88160*/  STG.E.U16 [R4.64], R17 ;  /* 0x0000001104007986 */ /* 0x0043e2000c101506 */
[----:B0-----:R-:W-:Y:S02]  /*88170*/  LEA.HI.X.SX32 R7, R14, R2, 0x1, P0 ;  /* 0x000000020e077211 */ /* 0x001fe400000f0eff */
[----:B------:R-:W-:Y:S02]  /*88180*/  LEA R8, P0, R15, R0, 0x1 ;  /* 0x000000000f087211 */ /* 0x000fe400078008ff */
[----:B------:R-:W-:-:S02]  /*88190*/  LEA R14, R16, R19, 0x1 ;  /* 0x00000013100e7211 */ /* 0x000fc400078e08ff */
[----:B------:R-:W-:Y:S02]  /*881a0*/  LEA.HI.X.SX32 R9, R15, R2, 0x1, P0 ;  /* 0x000000020f097211 */ /* 0x000fe400000f0eff */
[----:B------:R-:W-:Y:S01]  /*881b0*/  LEA R15, R16, R14, 0x1 ;  /* 0x0000000e100f7211 */ /* 0x000fe200078e08ff */
[----:B---3--:R0:W-:Y:S01]  /*881c0*/  STG.E.U16 [R6.64], R18 ;  /* 0x0000001206007986 */ /* 0x0081e2000c101506 */
[----:B-1----:R-:W-:-:S04]  /*881d0*/  LEA R4, P0, R13, R0, 0x1 ;  /* 0x000000000d047211 */ /* 0x002fc800078008ff */
[----:B------:R-:W-:Y:S01]  /*881e0*/  LEA.HI.X.SX32 R5, R13, R2, 0x1, P0 ;  /* 0x000000020d057211 */ /* 0x000fe200000f0eff */
[----:B------:R1:W-:Y:S01]  /*881f0*/  STG.E.U16 [R8.64], R29 ;  /* 0x0000001d08007986 */ /* 0x0003e2000c101506 */
[----:B0-----:R-:W-:Y:S01]  /*88200*/  IMAD R18, R16, 0x2, R15 ;  /* 0x0000000210127824 */ /* 0x001fe200078e020f */
[----:B------:R-:W-:Y:S02]  /*88210*/  LEA R6, P0, R12, R0, 0x1 ;  /* 0x000000000c067211 */ /* 0x000fe400078008ff */
[----:B------:R0:W-:Y:S02]  /*88220*/  STG.E.U16 [R4.64], R27 ;  /* 0x0000001b04007986 */ /* 0x0001e4000c101506 */
[----:B------:R-:W-:Y:S02]  /*88230*/  LEA R17, R16, R18, 0x1 ;  /* 0x0000001210117211 */ /* 0x000fe400078e08ff */
[----:B-1----:R-:W2:Y:S01]  /*88240*/  LDL.LU.S16 R29, [R1+0xc] ;  /* 0x00000c00011d7983 */ /* 0x002ea20000300600 */
[----:B------:R-:W-:-:S02]  /*88250*/  LEA.HI.X.SX32 R7, R12, R2, 0x1, P0 ;  /* 0x000000020c077211 */ /* 0x000fc400000f0eff */
[----:B------:R-:W-:Y:S02]  /*88260*/  LEA R12, P0, R10, R0, 0x1 ;  /* 0x000000000a0c7211 */ /* 0x000fe400078008ff */
[----:B------:R-:W-:Y:S01]  /*88270*/  LEA R16, R16, R17, 0x1 ;  /* 0x0000001110107211 */ /* 0x000fe200078e08ff */
[----:B0-----:R-:W-:Y:S01]  /*88280*/  IMAD.MOV.U32 R27, RZ, RZ, c[0x0][0x1c8] ;  /* 0x00007200ff1b7624 */ /* 0x001fe200078e00ff */
[----:B------:R-:W-:-:S04]  /*88290*/  LEA.HI.X.SX32 R13, R10, R2, 0x1, P0 ;  /* 0x000000020a0d7211 */ /* 0x000fc800000f0eff */
[----:B------:R-:W-:Y:S02]  /*882a0*/  LEA R10, R27, R16, 0x1 ;  /* 0x000000101b0a7211 */ /* 0x000fe400078e08ff */
[----:B------:R-:W-:Y:S02]  /*882b0*/  LEA R4, P0, R21, R0, 0x1 ;  /* 0x0000000015047211 */ /* 0x000fe400078008ff */
[----:B------:R-:W-:Y:S01]  /*882c0*/  LEA R8, R27, R10, 0x1 ;  /* 0x0000000a1b087211 */ /* 0x000fe200078e08ff */
[----:B------:R0:W-:Y:S01]  /*882d0*/  STG.E.U16 [R6.64], R26 ;  /* 0x0000001a06007986 */ /* 0x0001e2000c101506 */
[----:B------:R-:W-:-:S03]  /*882e0*/  LEA.HI.X.SX32 R5, R21, R2, 0x1, P0 ;  /* 0x0000000215057211 */ /* 0x000fc600000f0eff */
[----:B------:R-:W-:Y:S01]  /*882f0*/  IMAD R9, R27, 0x2, R8 ;  /* 0x000000021b097824 */ /* 0x000fe200078e0208 */
[----:B------:R-:W-:Y:S01]  /*88300*/  STG.E.U16 [R12.64], R25 ;  /* 0x000000190c007986 */ /* 0x000fe2000c101506 */
[----:B0-----:R-:W-:-:S04]  /*88310*/  LEA R6, P0, R11, R0, 0x1 ;  /* 0x000000000b067211 */ /* 0x001fc800078008ff */
[----:B------:R-:W-:Y:S02]  /*88320*/  LEA.HI.X.SX32 R7, R11, R2, 0x1, P0 ;  /* 0x000000020b077211 */ /* 0x000fe400000f0eff */
[C---:B------:R-:W-:Y:S01]  /*88330*/  LEA R11, R27.reuse, R9, 0x1 ;  /* 0x000000091b0b7211 */ /* 0x040fe200078e08ff */
[----:B------:R0:W-:Y:S03]  /*88340*/  STG.E.U16 [R4.64], R23 ;  /* 0x0000001704007986 */ /* 0x0001e6000c101506 */
[----:B0-----:R-:W-:Y:S02]  /*88350*/  LEA R23, R27, R11, 0x1 ;  /* 0x0000000b1b177211 */ /* 0x001fe400078e08ff */
[----:B------:R-:W0:Y:S01]  /*88360*/  S2R R27, SR_TID.X ;  /* 0x00000000001b7919 */ /* 0x000e220000002100 */
[----:B------:R-:W-:-:S04]  /*88370*/  LEA R12, P0, R20, R0, 0x1 ;  /* 0x00000000140c7211 */ /* 0x000fc800078008ff */
[----:B------:R-:W-:Y:S01]  /*88380*/  LEA.HI.X.SX32 R13, R20, R2, 0x1, P0 ;  /* 0x00000002140d7211 */ /* 0x000fe200000f0eff */
[----:B------:R-:W-:Y:S04]  /*88390*/  STL.64 [R1+0x3348], R10 ;  /* 0x0033480a01007387 */ /* 0x000fe80000100a00 */
[----:B------:R-:W-:Y:S01]  /*883a0*/  STL.64 [R1+0x3340], R8 ;  /* 0x0033400801007387 */ /* 0x000fe20000100a00 */
[C---:B0-----:R-:W-:Y:S02]  /*883b0*/  SHF.L.U32 R26, R27.reuse, 0xc, RZ ;  /* 0x0000000c1b1a7819 */ /* 0x041fe400000006ff */
[----:B------:R-:W-:Y:S02]  /*883c0*/  LOP3.LUT R27, R27, 0x7f, RZ, 0xc0, !PT ;  /* 0x0000007f1b1b7812 */ /* 0x000fe400078ec0ff */
[----:B------:R-:W-:Y:S01]  /*883d0*/  LOP3.LUT R26, R26, 0x6000, RZ, 0xc0, !PT ;  /* 0x000060001a1a7812 */ /* 0x000fe200078ec0ff */
[----:B------:R-:W-:Y:S03]  /*883e0*/  STL.64 [R1+0x3368], R14 ;  /* 0x0033680e01007387 */ /* 0x000fe60000100a00 */
[----:B------:R-:W-:Y:S01]  /*883f0*/  LEA R27, R27, R26, 0x4 ;  /* 0x0000001a1b1b7211 */ /* 0x000fe200078e20ff */
[----:B------:R-:W-:Y:S04]  /*88400*/  STL.64 [R1+0x3360], R12 ;  /* 0x0033600c01007387 */ /* 0x000fe80000100a00 */
[----:B------:R-:W0:Y:S04]  /*88410*/  LDS.128 R12, [R27] ;  /* 0x000000001b0c7984 */ /* 0x000e280000000c00 */
[----:B------:R-:W-:Y:S04]  /*88420*/  STL [R1+0x332c], R23 ;  /* 0x00332c1701007387 */ /* 0x000fe80000100800 */
[----:B0-----:R-:W-:Y:S04]  /*88430*/  STL.64 [R1+0x1a0], R12 ;  /* 0x0001a00c01007387 */ /* 0x001fe80000100a00 */
[----:B------:R0:W-:Y:S04]  /*88440*/  STL.64 [R1+0x1a8], R14 ;  /* 0x0001a80e01007387 */ /* 0x0001e80000100a00 */
[----:B0-----:R-:W3:Y:S04]  /*88450*/  LDL.LU.64 R14, [R1+0x3368] ;  /* 0x00336800010e7983 */ /* 0x001ee80000300a00 */
[----:B------:R-:W4:Y:S04]  /*88460*/  LDL.LU.64 R12, [R1+0x3360] ;  /* 0x00336000010c7983 */ /* 0x000f280000300a00 */
[----:B------:R-:W0:Y:S01]  /*88470*/  S2R R26, SR_TID.X ;  /* 0x00000000001a7919 */ /* 0x000e220000002100 */
[----:B------:R-:W-:-:S03]  /*88480*/  IMAD.MOV.U32 R9, RZ, RZ, c[0x0][0x1c8] ;  /* 0x00007200ff097624 */ /* 0x000fc600078e00ff */
[----:B------:R1:W-:Y:S01]  /*88490*/  STG.E.U16 [R6.64], R22 ;  /* 0x0000001606007986 */ /* 0x0003e2000c101506 */
[----:B------:R-:W-:Y:S01]  /*884a0*/  LEA R4, P0, R19, R0, 0x1 ;  /* 0x0000000013047211 */ /* 0x000fe200078008ff */
[----:B-1----:R-:W-:Y:S01]  /*884b0*/  IMAD R22, R9, 0x2, R23 ;  /* 0x0000000209167824 */ /* 0x002fe200078e0217 */
[----:B0-----:R-:W-:-:S04]  /*884c0*/  SHF.L.U32 R27, R26, 0xc, RZ ;  /* 0x0000000c1a1b7819 */ /* 0x001fc800000006ff */
[----:B------:R-:W-:Y:S02]  /*884d0*/  LEA R21, R9, R22, 0x1 ;  /* 0x0000001609157211 */ /* 0x000fe400078e08ff */
[----:B------:R-:W-:Y:S02]  /*884e0*/  LOP3.LUT R11, R26, 0x7f, RZ, 0xc0, !PT ;  /* 0x0000007f1a0b7812 */ /* 0x000fe400078ec0ff */
[----:B------:R-:W-:Y:S02]  /*884f0*/  LOP3.LUT R10, R27, 0x6000, RZ, 0xc0, !PT ;  /* 0x000060001b0a7812 */ /* 0x000fe400078ec0ff */
[----:B------:R-:W-:Y:S01]  /*88500*/  LEA.HI.X.SX32 R5, R19, R2, 0x1, P0 ;  /* 0x0000000213057211 */ /* 0x000fe200000f0eff */
[----:B------:R-:W-:Y:S01]  /*88510*/  IMAD R19, R9, 0x2, R21 ;  /* 0x0000000209137824 */ /* 0x000fe200078e0215 */
[----:B------:R-:W-:-:S04]  /*88520*/  LEA R27, R11, R10, 0x4 ;  /* 0x0000000a0b1b7211 */ /* 0x000fc800078e20ff */
[----:B------:R-:W-:Y:S01]  /*88530*/  LOP3.LUT R27, R27, 0x20, RZ, 0x3c, !PT ;  /* 0x000000201b1b7812 */ /* 0x000fe200078e3cff */
[----:B------:R-:W-:Y:S04]  /*88540*/  STL [R1+0x3328], R19 ;  /* 0x0033281301007387 */ /* 0x000fe80000100800 */
[----:B------:R-:W-:Y:S04]  /*88550*/  STL [R1+0x3358], R18 ;  /* 0x0033581201007387 */ /* 0x000fe80000100800 */
[----:B------:R-:W-:Y:S01]  /*88560*/  STL.64 [R1+0x3350], R16 ;  /* 0x0033501001007387 */ /* 0x000fe20000100a00 */
[----:B------:R-:W-:-:S04]  /*88570*/  LEA R25, R11, R10, 0x4 ;  /* 0x0000000a0b197211 */ /* 0x000fc800078e20ff */
[----:B------:R-:W-:Y:S02]  /*88580*/  LOP3.LUT R25, R25, 0x40, RZ, 0x3c, !PT ;  /* 0x0000004019197812 */ /* 0x000fe400078e3cff */
[----:B---3--:R-:W-:-:S04]  /*88590*/  LEA R6, P0, R14, R0, 0x1 ;  /* 0x000000000e067211 */ /* 0x008fc800078008ff */
[----:B------:R-:W-:Y:S02]  /*885a0*/  LEA.HI.X.SX32 R7, R14, R2, 0x1, P0 ;  /* 0x000000020e077211 */ /* 0x000fe400000f0eff */
[C---:B------:R-:W-:Y:S02]  /*885b0*/  LEA R14, R9.reuse, R19, 0x1 ;  /* 0x00000013090e7211 */ /* 0x040fe400078e08ff */
[----:B------:R-:W0:Y:S04]  /*885c0*/  LDS.128 R16, [R27] ;  /* 0x000000001b107984 */ /* 0x000e280000000c00 */
[----:B----4-:R-:W-:Y:S04]  /*885d0*/  STG.E.U16 [R12.64], R28 ;  /* 0x0000001c0c007986 */ /* 0x010fe8000c101506 */
[----:B------:R1:W-:Y:S04]  /*885e0*/  STG.E.U16 [R4.64], R24 ;  /* 0x0000001804007986 */ /* 0x0003e8000c101506 */
[----:B------:R-:W-:Y:S01]  /*885f0*/  STG.E.U16 [R6.64], R3 ;  /* 0x0000000306007986 */ /* 0x000fe2000c101506 */
[----:B-1----:R-:W-:-:S03]  /*88600*/  LEA R24, R9, R14, 0x1 ;  /* 0x0000000e09187211 */ /* 0x002fc600078e08ff */
[----:B0-----:R-:W-:Y:S01]  /*88610*/  STL.64 [R1+0x180], R16 ;  /* 0x0001801001007387 */ /* 0x001fe20000100a00 */
[----:B------:R-:W-:-:S03]  /*88620*/  IMAD.MOV.U32 R23, RZ, RZ, R16 ;  /* 0x000000ffff177224 */ /* 0x000fc600078e0010 */
[----:B------:R-:W-:Y:S04]  /*88630*/  STL.64 [R1+0x188], R18 ;  /* 0x0001881201007387 */ /* 0x000fe80000100a00 */
[----:B------:R-:W0:Y:S04]  /*88640*/  LDS.128 R16, [R25] ;  /* 0x0000000019107984 */ /* 0x000e280000000c00 */
[----:B------:R1:W-:Y:S04]  /*88650*/  STL [R1+0x3310], R14 ;  /* 0x0033100e01007387 */ /* 0x0003e80000100800 */
[----:B-1----:R-:W3:Y:S04]  /*88660*/  LDL.LU.S16 R14, [R1+0x10] ;  /* 0x00001000010e7983 */ /* 0x002ee80000300600 */
[----:B------:R-:W4:Y:S04]  /*88670*/  LDL.LU R3, [R1+0x335c] ;  /* 0x00335c0001037983 */ /* 0x000f280000300800 */
[----:B0-----:R-:W-:Y:S04]  /*88680*/  STL.64 [R1+0x170], R16 ;  /* 0x0001701001007387 */ /* 0x001fe80000100a00 */
[----:B------:R0:W-:Y:S04]  /*88690*/  STL.64 [R1+0x178], R18 ;  /* 0x0001781201007387 */ /* 0x0001e80000100a00 */
[----:B0-----:R-:W5:Y:S01]  /*886a0*/  LDL.LU R18, [R1+0x3358] ;  /* 0x0033580001127983 */ /* 0x001f620000300800 */
[----:B------:R-:W-:Y:S01]  /*886b0*/  LEA R4, P0, R15, R0, 0x1 ;  /* 0x000000000f047211 */ /* 0x000fe200078008ff */
[----:B------:R-:W-:-:S02]  /*886c0*/  IMAD.MOV.U32 R26, RZ, RZ, R16 ;  /* 0x000000ffff1a7224 */ /* 0x000fc400078e0010 */
[----:B------:R-:W3:Y:S01]  /*886d0*/  LDL.LU.64 R16, [R1+0x3350] ;  /* 0x0033500001107983 */ /* 0x000ee20000300a00 */
[----:B------:R-:W-:Y:S02]  /*886e0*/  LEA.HI.X.SX32 R5, R15, R2, 0x1, P0 ;  /* 0x000000020f057211 */ /* 0x000fe400000f0eff */
[----:B------:R-:W-:Y:S01]  /*886f0*/  LEA R15, R9, R24, 0x1 ;  /* 0x00000018090f7211 */ /* 0x000fe200078e08ff */
[----:B------:R0:W-:Y:S02]  /*88700*/  STL [R1+0x3304], R24 ;  /* 0x0033041801007387 */ /* 0x0001e40000100800 */
[----:B0-----:R-:W-:Y:S02]  /*88710*/  LEA R24, R11, R10, 0x4 ;  /* 0x0000000a0b187211 */ /* 0x001fe400078e20ff */
[----:B--2---:R0:W-:Y:S04]  /*88720*/  STG.E.U16 [R4.64], R29 ;  /* 0x0000001d04007986 */ /* 0x0041e8000c101506 */
[----:B------:R1:W-:Y:S04]  /*88730*/  STL [R1+0x330c], R15 ;  /* 0x00330c0f01007387 */ /* 0x0003e80000100800 */
[----:B----4-:R-:W2:Y:S01]  /*88740*/  LDS.128 R8, [R3] ;  /* 0x0000000003087984 */ /* 0x010ea20000000c00 */
[----:B-----5:R-:W-:-:S04]  /*88750*/  LEA R12, P0, R18, R0, 0x1 ;  /* 0x00000000120c7211 */ /* 0x020fc800078008ff */
[----:B------:R-:W-:Y:S02]  /*88760*/  LEA.HI.X.SX32 R13, R18, R2, 0x1, P0 ;  /* 0x00000002120d7211 */ /* 0x000fe400000f0eff */
[----:B------:R-:W-:-:S05]  /*88770*/  MOV R18, c[0x0][0x1c8] ;  /* 0x0000720000127a02 */ /* 0x000fca0000000f00 */
[----:B0-----:R-:W-:Y:S02]  /*88780*/  IMAD R29, R18, 0x2, R15 ;  /* 0x00000002121d7824 */ /* 0x001fe400078e020f */
[----:B-1----:R-:W4:Y:S04]  /*88790*/  LDL R15, [R1+0x1a0] ;  /* 0x0001a000010f7983 */ /* 0x002f280000100800 */
[----:B--2---:R-:W-:Y:S04]  /*887a0*/  STL.64 [R1+0x150], R8 ;  /* 0x0001500801007387 */ /* 0x004fe80000100a00 */
[----:B------:R-:W-:Y:S04]  /*887b0*/  STL.64 [R1+0x158], R10 ;  /* 0x0001580a01007387 */ /* 0x000fe80000100a00 */
[----:B------:R0:W-:Y:S04]  /*887c0*/  STL.64 [R1+0x3338], R22 ;  /* 0x0033381601007387 */ /* 0x0001e80000100a00 */
[----:B0-----:R-:W2:Y:S01]  /*887d0*/  LDL.LU.S16 R23, [R1+0x14] ;  /* 0x0000140001177983 */ /* 0x001ea20000300600 */
[----:B------:R-:W-:-:S02]  /*887e0*/  MOV R20, R8 ;  /* 0x0000000800147202 */ /* 0x000fc40000000f00 */
[C---:B------:R-:W-:Y:S01]  /*887f0*/  LEA R28, R18.reuse, R29, 0x1 ;  /* 0x0000001d121c7211 */ /* 0x040fe200078e08ff */
[----:B------:R-:W0:Y:S04]  /*88800*/  LDS.128 R8, [R24+0x800] ;  /* 0x0008000018087984 */ /* 0x000e280000000c00 */
[----:B------:R1:W-:Y:S02]  /*88810*/  STL.64 [R1+0x3330], R20 ;  /* 0x0033301401007387 */ /* 0x0003e40000100a00 */
[----:B-1----:R-:W-:Y:S02]  /*88820*/  LEA R20, R18, R28, 0x1 ;  /* 0x0000001c12147211 */ /* 0x002fe400078e08ff */
[----:B---3--:R-:W-:-:S04]  /*88830*/  LEA R4, P0, R17, R0, 0x1 ;  /* 0x0000000011047211 */ /* 0x008fc800078008ff */
[----:B------:R-:W-:Y:S01]  /*88840*/  LEA.HI.X.SX32 R5, R17, R2, 0x1, P0 ;  /* 0x0000000211057211 */ /* 0x000fe200000f0eff */
[----:B0-----:R-:W-:Y:S01]  /*88850*/  STL.64 [R1+0x160], R8 ;  /* 0x0001600801007387 */ /* 0x001fe20000100a00 */
[----:B------:R-:W-:-:S03]  /*88860*/  IMAD.MOV.U32 R19, RZ, RZ, R8 ;  /* 0x000000ffff137224 */ /* 0x000fc600078e0008 */
[----:B------:R0:W-:Y:S04]  /*88870*/  STL.64 [R1+0x168], R10 ;  /* 0x0001680a01007387 */ /* 0x0001e80000100a00 */
[----:B0-----:R-:W3:Y:S04]  /*88880*/  LDL.LU.64 R10, [R1+0x3348] ;  /* 0x00334800010a7983 */ /* 0x001ee80000300a00 */
[----:B------:R-:W5:Y:S01]  /*88890*/  LDL.LU.64 R8, [R1+0x3340] ;  /* 0x0033400001087983 */ /* 0x000f620000300a00 */
[----:B------:R-:W-:-:S04]  /*888a0*/  LEA R6, P0, R16, R0, 0x1 ;  /* 0x0000000010067211 */ /* 0x000fc800078008ff */
[----:B------:R-:W-:Y:S01]  /*888b0*/  LEA.HI.X.SX32 R7, R16, R2, 0x1, P0 ;  /* 0x0000000210077211 */ /* 0x000fe200000f0eff */
[----:B--2---:R0:W-:Y:S02]  /*888c0*/  STG.E.U16 [R12.64], R23 ;  /* 0x000000170c007986 */ /* 0x0041e4000c101506 */
[----:B0-----:R-:W-:Y:S02]  /*888d0*/  IMAD R13, R18, 0x2, R20 ;  /* 0x00000002120d7824 */ /* 0x001fe400078e0214 */
[----:B------:R-:W0:Y:S04]  /*888e0*/  LDS.128 R20, [R27+0x800] ;  /* 0x000800001b147984 */ /* 0x000e280000000c00 */
[----:B------:R1:W-:Y:S04]  /*888f0*/  STG.E.U16 [R4.64], R14 ;  /* 0x0000000e04007986 */ /* 0x0003e8000c101506 */
[----:B0-----:R-:W-:Y:S01]  /*88900*/  STL.64 [R1+0x140], R20 ;  /* 0x0001401401007387 */ /* 0x001fe20000100a00 */
[----:B-1----:R-:W-:-:S03]  /*88910*/  MOV R14, R20 ;  /* 0x00000014000e7202 */ /* 0x002fc60000000f00 */
[----:B------:R-:W-:Y:S04]  /*88920*/  STL.64 [R1+0x148], R22 ;  /* 0x0001481601007387 */ /* 0x000fe80000100a00 */
[----:B------:R-:W0:Y:S04]  /*88930*/  LDS.128 R20, [R25+0x800] ;  /* 0x0008000019147984 */ /* 0x000e280000000c00 */
[----:B----4-:R1:W-:Y:S04]  /*88940*/  STG.E.U16 [R6.64], R15 ;  /* 0x0000000f06007986 */ /* 0x0103e8000c101506 */
[----:B0-----:R-:W-:Y:S01]  /*88950*/  STL.64 [R1+0x130], R20 ;  /* 0x0001301401007387 */ /* 0x001fe20000100a00 */
[----:B-1----:R-:W-:-:S03]  /*88960*/  IMAD.MOV.U32 R15, RZ, RZ, R20 ;  /* 0x000000ffff0f7224 */ /* 0x002fc600078e0014 */
[----:B------:R-:W-:Y:S04]  /*88970*/  STL.64 [R1+0x138], R22 ;  /* 0x0001381601007387 */ /* 0x000fe80000100a00 */
[----:B------:R-:W0:Y:S01]  /*88980*/  LDS.128 R20, [R3+0x800] ;  /* 0x0008000003147984 */ /* 0x000e220000000c00 */
[----:B------:R-:W-:-:S03]  /*88990*/  LEA R12, R18, R13, 0x1 ;  /* 0x0000000d120c7211 */ /* 0x000fc600078e08ff */
[----:B------:R-:W-:Y:S04]  /*889a0*/  STL.64 [R1+0x3320], R14 ;  /* 0x0033200e01007387 */ /* 0x000fe80000100a00 */
[----:B------:R-:W-:Y:S04]  /*889b0*/  STL.64 [R1+0x3318], R12 ;  /* 0x0033180c01007387 */ /* 0x000fe80000100a00 */
[----:B0-----:R-:W-:Y:S01]  /*889c0*/  STL.64 [R1+0x110], R20 ;  /* 0x0001101401007387 */ /* 0x001fe20000100a00 */
[----:B------:R-:W-:-:S03]  /*889d0*/  IMAD.MOV.U32 R3, RZ, RZ, R20 ;  /* 0x000000ffff037224 */ /* 0x000fc600078e0014 */
[----:B------:R-:W-:Y:S04]  /*889e0*/  STL.64 [R1+0x118], R22 ;  /* 0x0001181601007387 */ /* 0x000fe80000100a00 */
[----:B------:R-:W0:Y:S04]  /*889f0*/  LDS.128 R20, [R24+0x1000] ;  /* 0x0010000018147984 */ /* 0x000e280000000c00 */
[----:B0-----:R-:W-:Y:S04]  /*88a00*/  STL.64 [R1+0x120], R20 ;  /* 0x0001201401007387 */ /* 0x001fe80000100a00 */
[----:B------:R0:W-:Y:S04]  /*88a10*/  STL.64 [R1+0x128], R22 ;  /* 0x0001281601007387 */ /* 0x0001e80000100a00 */
[----:B0-----:R-:W2:Y:S01]  /*88a20*/  LDL.LU.64 R22, [R1+0x3338] ;  /* 0x0033380001167983 */ /* 0x001ea20000300a00 */
[----:B------:R-:W-:-:S03]  /*88a30*/  MOV R24, R20 ;  /* 0x0000001400187202 */ /* 0x000fc60000000f00 */
[----:B------:R-:W4:Y:S01]  /*88a40*/  LDL.LU.64 R20, [R1+0x3330] ;  /* 0x0033300001147983 */ /* 0x000f220000300a00 */
[----:B------:R-:W-:Y:S02]  /*88a50*/  LEA R18, R18, R12, 0x1 ;  /* 0x0000000c12127211 */ /* 0x000fe400078e08ff */
[----:B------:R-:W-:Y:S02]  /*88a60*/  MOV R15, c[0x0][0x1c8] ;  /* 0x00007200000f7a02 */ /* 0x000fe40000000f00 */
[C---:B---3--:R-:W-:Y:S02]  /*88a70*/  LEA R4, P0, R10.reuse, R0, 0x1 ;  /* 0x000000000a047211 */ /* 0x048fe400078008ff */
[----:B------:R-:W-:Y:S02]  /*88a80*/  LEA R6, R15, R18, 0x1 ;  /* 0x000000120f067211 */ /* 0x000fe400078e08ff */
[----:B------:R-:W-:-:S03]  /*88a90*/  LEA.HI.X.SX32 R5, R10, R2, 0x1, P0 ;  /* 0x000000020a057211 */ /* 0x000fc600000f0eff */
[----:B------:R-:W-:Y:S01]  /*88aa0*/  IMAD R7, R15, 0x2, R6 ;  /* 0x000000020f077824 */ /* 0x000fe200078e0206 */
[----:B-----5:R-:W-:-:S04]  /*88ab0*/  LEA R16, P0, R8, R0, 0x1 ;  /* 0x0000000008107211 */ /* 0x020fc800078008ff */
[----:B------:R-:W-:Y:S02]  /*88ac0*/  LEA.HI.X.SX32 R17, R8, R2, 0x1, P0 ;  /* 0x0000000208117211 */ /* 0x000fe400000f0eff */
[----:B------:R-:W-:-:S04]  /*88ad0*/  LEA R8, P0, R9, R0, 0x1 ;  /* 0x0000000009087211 */ /* 0x000fc800078008ff */
[----:B------:R-:W-:Y:S02]  /*88ae0*/  LEA.HI.X.SX32 R9, R9, R2, 0x1, P0 ;  /* 0x0000000209097211 */ /* 0x000fe400000f0eff */
[----:B------:R-:W-:-:S04]  /*88af0*/  LEA R10, P0, R11, R0, 0x1 ;  /* 0x000000000b0a7211 */ /* 0x000fc800078008ff */
[----:B------:R-:W-:Y:S01]  /*88b00*/  LEA.HI.X.SX32 R11, R11, R2, 0x1, P0 ;  /* 0x000000020b0b7211 */ /* 0x000fe200000f0eff */
[----:B--2---:R0:W-:Y:S02]  /*88b10*/  STG.E.U16 [R4.64], R23 ;  /* 0x0000001704007986 */ /* 0x0041e4000c101506 */
[----:B0-----:R-:W-:Y:S02]  /*88b20*/  LEA R5, R15, R7, 0x1 ;  /* 0x000000070f057211 */ /* 0x001fe400078e08ff */
[----:B------:R-:W2:Y:S04]  /*88b30*/  LDL.LU R23, [R1+0x332c] ;  /* 0x00332c0001177983 */ /* 0x000ea80000300800 */
[----:B------:R-:W0:Y:S04]  /*88b40*/  LDS.128 R12, [R27+0x1000] ;  /* 0x001000001b0c7984 */ /* 0x000e280000000c00 */
[----:B------:R-:W-:Y:S04]  /*88b50*/  STL.64 [R1+0x32f0], R6 ;  /* 0x0032f00601007387 */ /* 0x000fe80000100a00 */
[----:B0-----:R-:W-:Y:S01]  /*88b60*/  STL.64 [R1+0x100], R12 ;  /* 0x0001000c01007387 */ /* 0x001fe20000100a00 */
[----:B------:R-:W-:-:S03]  /*88b70*/  MOV R27, R12 ;  /* 0x0000000c001b7202 */ /* 0x000fc60000000f00 */
[----:B------:R-:W-:Y:S04]  /*88b80*/  STL.64 [R1+0x108], R14 ;  /* 0x0001080e01007387 */ /* 0x000fe80000100a00 */
[----:B------:R-:W0:Y:S04]  /*88b90*/  LDS.128 R12, [R25+0x1000] ;  /* 0x00100000190c7984 */ /* 0x000e280000000c00 */
[----:B------:R1:W-:Y:S04]  /*88ba0*/  STG.E.U16 [R16.64], R26 ;  /* 0x0000001a10007986 */ /* 0x0003e8000c101506 */
[----:B----4-:R-:W-:Y:S04]  /*88bb0*/  STG.E.U16 [R8.64], R20 ;  /* 0x0000001408007986 */ /* 0x010fe8000c101506 */
[----:B------:R3:W-:Y:S04]  /*88bc0*/  STG.E.U16 [R10.64], R19 ;  /* 0x000000130a007986 */ /* 0x0007e8000c101506 */
[----:B-1----:R-:W4:Y:S04]  /*88bd0*/  LDL.LU R26, [R1+0x410] ;  /* 0x00041000011a7983 */ /* 0x002f280000300800 */
[----:B---3--:R-:W3:Y:S04]  /*88be0*/  LDL.LU R19, [R1+0x3328] ;  /* 0x0033280001137983 */ /* 0x008ee80000300800 */
[----:B0-----:R-:W-:Y:S04]  /*88bf0*/  STL [R1+0xf4], R13 ;  /* 0x0000f40d01007387 */ /* 0x001fe80000100800 */
[----:B------:R0:W-:Y:S04]  /*88c00*/  STL.64 [R1+0xf8], R14 ;  /* 0x0000f80e01007387 */ /* 0x0001e80000100a00 */
[----:B0-----:R-:W5:Y:S01]  /*88c10*/  LDL.LU.64 R14, [R1+0x3320] ;  /* 0x00332000010e7983 */ /* 0x001f620000300a00 */
[----:B------:R-:W-:-:S05]  /*88c20*/  MOV R7, c[0x0][0x1c8] ;  /* 0x0000720000077a02 */ /* 0x000fca0000000f00 */
[----:B------:R-:W-:-:S05]  /*88c30*/  IMAD R4, R7, 0x2, R5 ;  /* 0x0000000207047824 */ /* 0x000fca00078e0205 */
[----:B------:R-:W-:-:S05]  /*88c40*/  LEA R6, R7, R4, 0x1 ;  /* 0x0000000407067211 */ /* 0x000fca00078e08ff */
[----:B------:R-:W-:Y:S01]  /*88c50*/  IMAD R20, R7, 0x2, R6 ;  /* 0x0000000207147824 */ /* 0x000fe200078e0206 */
[----:B------:R-:W-:Y:S02]  /*88c60*/  MOV R6, R12 ;  /* 0x0000000c00067202 */ /* 0x000fe40000000f00 */
[----:B------:R-:W4:Y:S01]  /*88c70*/  LDL.LU.64 R12, [R1+0x3318] ;  /* 0x00331800010c7983 */ /* 0x000f220000300a00 */
[----:B--2---:R-:W-:-:S04]  /*88c80*/  LEA R16, P0, R23, R0, 0x1 ;  /* 0x0000000017107211 */ /* 0x004fc800078008ff */
[----:B------:R-:W-:Y:S02]  /*88c90*/  LEA.HI.X.SX32 R17, R23, R2, 0x1, P0 ;  /* 0x0000000217117211 */ /* 0x000fe400000f0eff */
[C---:B------:R-:W-:Y:S02]  /*88ca0*/  LEA R8, P0, R22.reuse, R0, 0x1 ;  /* 0x0000000016087211 */ /* 0x040fe400078008ff */
[----:B------:R-:W-:Y:S02]  /*88cb0*/  LEA R23, R7, R20, 0x1 ;  /* 0x0000001407177211 */ /* 0x000fe400078e08ff */
[----:B------:R-:W-:Y:S02]  /*88cc0*/  LEA.HI.X.SX32 R9, R22, R2, 0x1, P0 ;  /* 0x0000000216097211 */ /* 0x000fe400000f0eff */
[----:B------:R-:W-:Y:S01]  /*88cd0*/  LEA R10, P0, R21, R0, 0x1 ;  /* 0x00000000150a7211 */ /* 0x000fe200078008ff */
[----:B------:R-:W-:Y:S01]  /*88ce0*/  IMAD R25, R7, 0x2, R23 ;  /* 0x0000000207197824 */ /* 0x000fe200078e0217 */
[----:B------:R-:W-:Y:S02]  /*88cf0*/  STL [R1+0x14], R23 ;  /* 0x0000141701007387 */ /* 0x000fe40000100800 */
[----:B------:R-:W-:-:S02]  /*88d00*/  LEA.HI.X.SX32 R11, R21, R2, 0x1, P0 ;  /* 0x00000002150b7211 */ /* 0x000fc400000f0eff */
[----:B------:R-:W-:Y:S01]  /*88d10*/  LEA R25, R7, R25, 0x1 ;  /* 0x0000001907197211 */ /* 0x000fe200078e08ff */
[----:B-----5:R3:W-:Y:S04]  /*88d20*/  STG.E.U16 [R16.64], R14 ;  /* 0x0000000e10007986 */ /* 0x0207e8000c101506 */
[----:B------:R0:W-:Y:S01]  /*88d30*/  STG.E.U16 [R8.64], R15 ;  /* 0x0000000f08007986 */ /* 0x0001e2000c101506 */
[----:B---3--:R-:W-:-:S03]  /*88d40*/  LEA R16, P0, R19, R0, 0x1 ;  /* 0x0000000013107211 */ /* 0x008fc600078008ff */
[----:B------:R-:W2:Y:S01]  /*88d50*/  LDL.LU R14, [R1+0x3310] ;  /* 0x00331000010e7983 */ /* 0x000ea20000300800 */
[----:B------:R-:W-:-:S03]  /*88d60*/  LEA.HI.X.SX32 R17, R19, R2, 0x1, P0 ;  /* 0x0000000213117211 */ /* 0x000fc600000f0eff */
[----:B------:R-:W-:Y:S04]  /*88d70*/  STL [R1+0x32e0], R20 ;  /* 0x0032e01401007387 */ /* 0x000fe80000100800 */
[----:B0-----:R-:W3:Y:S04]  /*88d80*/  LDL.LU R15, [R1+0x330c] ;  /* 0x00330c00010f7983 */ /* 0x001ee80000300800 */
[----:B------:R-:W-:Y:S04]  /*88d90*/  STL [R1], R25 ;  /* 0x0000001901007387 */ /* 0x000fe80000100800 */
[----:B------:R0:W-:Y:S04]  /*88da0*/  STG.E.U16 [R10.64], R3 ;  /* 0x000000030a007986 */ /* 0x0001e8000c101506 */
[----:B------:R1:W-:Y:S04]  /*88db0*/  STG.E.U16 [R16.64], R24 ;  /* 0x0000001810007986 */ /* 0x0003e8000c101506 */
[----:B0-----:R-:W5:Y:S04]  /*88dc0*/  LDL.LU R3, [R1+0x3308] ;  /* 0x0033080001037983 */ /* 0x001f680000300800 */
[----:B-1----:R-:W5:Y:S04]  /*88dd0*/  LDL.LU R24, [R1+0x3304] ;  /* 0x0033040001187983 */ /* 0x002f680000300800 */
[----:B------:R-:W0:Y:S02]  /*88de0*/  S2R R23, SR_TID.X ;  /* 0x0000000000177919 */ /* 0x000e240000002100 */
[----:B0-----:R-:W-:-:S02]  /*88df0*/  SHF.L.U32 R22, R23, 0xc, RZ ;  /* 0x0000000c17167819 */ /* 0x001fc400000006ff */
[----:B------:R-:W-:Y:S02]  /*88e00*/  LOP3.LUT R23, R23, 0x7f, RZ, 0xc0, !PT ;  /* 0x0000007f17177812 */ /* 0x000fe400078ec0ff */
[----:B------:R-:W-:-:S04]  /*88e10*/  LOP3.LUT R22, R22, 0x6000, RZ, 0xc0, !PT ;  /* 0x0000600016167812 */ /* 0x000fc800078ec0ff */
[----:B------:R-:W-:-:S04]  /*88e20*/  LEA R23, R23, R22, 0x4 ;  /* 0x0000001617177211 */ /* 0x000fc800078e20ff */
[----:B------:R-:W-:-:S06]  /*88e30*/  LOP3.LUT R23, R23, 0x60, RZ, 0x3c, !PT ;  /* 0x0000006017177812 */ /* 0x000fcc00078e3cff */
[----:B------:R-:W0:Y:S01]  /*88e40*/  LDS.128 R20, [R23+0x1000] ;  /* 0x0010000017147984 */ /* 0x000e220000000c00 */
[----:B------:R-:W-:-:S05]  /*88e50*/  IMAD R25, R7, 0x2, R25 ;  /* 0x0000000207197824 */ /* 0x000fca00078e0219 */
[----:B------:R-:W-:-:S05]  /*88e60*/  LEA R10, R7, R25, 0x1 ;  /* 0x00000019070a7211 */ /* 0x000fca00078e08ff */
[----:B------:R-:W-:Y:S01]  /*88e70*/  IMAD R11, R7, 0x2, R10 ;  /* 0x00000002070b7824 */ /* 0x000fe200078e020a */
[----:B0-----:R-:W-:-:S04]  /*88e80*/  MOV R19, R20 ;  /* 0x0000001400137202 */ /* 0x001fc80000000f00 */
[C---:B------:R-:W-:Y:S01]  /*88e90*/  LEA R20, R7.reuse, R11, 0x1 ;  /* 0x0000000b07147211 */ /* 0x040fe200078e08ff */
[----:B------:R-:W-:Y:S04]  /*88ea0*/  STL [R1+0xe4], R21 ;  /* 0x0000e41501007387 */ /* 0x000fe80000100800 */
[----:B------:R0:W-:Y:S02]  /*88eb0*/  STL.64 [R1+0xe8], R22 ;  /* 0x0000e81601007387 */ /* 0x0001e40000100a00 */
[----:B0-----:R-:W-:Y:S01]  /*88ec0*/  IMAD R23, R7, 0x2, R28 ;  /* 0x0000000207177824 */ /* 0x001fe200078e021c */
[----:B--2---:R-:W-:-:S04]  /*88ed0*/  LEA R8, P0, R14, R0, 0x1 ;  /* 0x000000000e087211 */ /* 0x004fc800078008ff */
[----:B------:R-:W-:Y:S02]  /*88ee0*/  LEA.HI.X.SX32 R9, R14, R2, 0x1, P0 ;  /* 0x000000020e097211 */ /* 0x000fe400000f0eff */
[----:B----4-:R-:W-:Y:S01]  /*88ef0*/  FSEL R14, R26, -INF , P2 ;  /* 0xff8000001a0e7808 */ /* 0x010fe20001000000 */
[----:B------:R-:W-:-:S04]  /*88f00*/  IMAD R26, R7, 0x2, R20 ;  /* 0x00000002071a7824 */ /* 0x000fc800078e0214 */
[----:B------:R3:W-:Y:S04]  /*88f10*/  STL [R1+0x3c4], R14 ;  /* 0x0003c40e01007387 */ /* 0x0007e80000100800 */
[----:B------:R-:W-:Y:S01]  /*88f20*/  STL.64 [R1+0x32e8], R10 ;  /* 0x0032e80a01007387 */ /* 0x000fe20000100a00 */
[----:B---3--:R-:W-:-:S03]  /*88f30*/  LEA R14, P2, R15, R0, 0x1 ;  /* 0x000000000f0e7211 */ /* 0x008fc600078408ff */
[----:B------:R0:W-:Y:S01]  /*88f40*/  STL [R1+0xc], R20 ;  /* 0x00000c1401007387 */ /* 0x0001e20000100800 */
[----:B------:R-:W-:Y:S02]  /*88f50*/  LEA.HI.X.SX32 R15, R15, R2, 0x1, P2 ;  /* 0x000000020f0f7211 */ /* 0x000fe400010f0eff */
[----:B-----5:R-:W-:-:S04]  /*88f60*/  LEA R16, P0, R24, R0, 0x1 ;  /* 0x0000000018107211 */ /* 0x020fc800078008ff */
[----:B------:R-:W-:Y:S02]  /*88f70*/  LEA.HI.X.SX32 R17, R24, R2, 0x1, P0 ;  /* 0x0000000218117211 */ /* 0x000fe400000f0eff */
[----:B------:R-:W-:Y:S01]  /*88f80*/  LEA R24, R7, R26, 0x1 ;  /* 0x0000001a07187211 */ /* 0x000fe200078e08ff */
[----:B------:R1:W-:Y:S01]  /*88f90*/  STG.E.U16 [R8.64], R27 ;  /* 0x0000001b08007986 */ /* 0x0003e2000c101506 */
[----:B0-----:R-:W-:-:S04]  /*88fa0*/  LEA R20, P2, R28, R0, 0x1 ;  /* 0x000000001c147211 */ /* 0x001fc800078408ff */
[----:B------:R-:W-:Y:S02]  /*88fb0*/  LEA.HI.X.SX32 R21, R28, R2, 0x1, P2 ;  /* 0x000000021c157211 */ /* 0x000fe400010f0eff */
[----:B-1----:R-:W-:-:S04]  /*88fc0*/  LEA R27, R7, R24, 0x1 ;  /* 0x00000018071b7211 */ /* 0x002fc800078e08ff */
[----:B------:R-:W-:Y:S02]  /*88fd0*/  LEA R28, R7, R27, 0x1 ;  /* 0x0000001b071c7211 */ /* 0x000fe400078e08ff */
[----:B------:R-:W0:Y:S01]  /*88fe0*/  S2R R7, SR_TID.X ;  /* 0x0000000000077919 */ /* 0x000e220000002100 */
[----:B------:R-:W-:-:S04]  /*88ff0*/  LEA R8, P0, R29, R0, 0x1 ;  /* 0x000000001d087211 */ /* 0x000fc800078008ff */
[----:B------:R-:W-:Y:S01]  /*89000*/  LEA.HI.X.SX32 R9, R29, R2, 0x1, P0 ;  /* 0x000000021d097211 */ /* 0x000fe200000f0eff */
[----:B------:R1:W-:Y:S04]  /*89010*/  STL [R1+0x3300], R11 ;  /* 0x0033000b01007387 */ /* 0x0003e80000100800 */
[----:B------:R2:W-:Y:S04]  /*89020*/  STL.64 [R1+0x32f8], R8 ;  /* 0x0032f80801007387 */ /* 0x0005e80000100a00 */
[----:B------:R3:W-:Y:S01]  /*89030*/  STL.64 [R1+0x32d0], R26 ;  /* 0x0032d01a01007387 */ /* 0x0007e20000100a00 */
[----:B------:R-:W-:-:S04]  /*89040*/  LEA R10, P0, R23, R0, 0x1 ;  /* 0x00000000170a7211 */ /* 0x000fc800078008ff */
[----:B-1----:R-:W-:Y:S02]  /*89050*/  LEA.HI.X.SX32 R11, R23, R2, 0x1, P0 ;  /* 0x00000002170b7211 */ /* 0x002fe400000f0eff */
[----:B--2---:R-:W-:Y:S01]  /*89060*/  LEA R8, P2, R13, R0, 0x1 ;  /* 0x000000000d087211 */ /* 0x004fe200078408ff */
[----:B---3--:R-:W-:Y:S01]  /*89070*/  IMAD.MOV.U32 R27, RZ, RZ, R6 ;  /* 0x000000ffff1b7224 */ /* 0x008fe200078e0006 */
[C---:B0-----:R-:W-:Y:S02]  /*89080*/  SHF.L.U32 R6, R7.reuse, 0xc, RZ ;  /* 0x0000000c07067819 */ /* 0x041fe400000006ff */
[----:B------:R-:W-:Y:S02]  /*89090*/  LOP3.LUT R7, R7, 0x7f, RZ, 0xc0, !PT ;  /* 0x0000007f07077812 */ /* 0x000fe400078ec0ff */
[----:B------:R-:W-:Y:S02]  /*890a0*/  LOP3.LUT R6, R6, 0x6000, RZ, 0xc0, !PT ;  /* 0x0000600006067812 */ /* 0x000fe400078ec0ff */
[----:B------:R-:W-:-:S02]  /*890b0*/  LEA.HI.X.SX32 R9, R13, R2, 0x1, P2 ;  /* 0x000000020d097211 */ /* 0x000fc400010f0eff */
[----:B------:R-:W-:Y:S01]  /*890c0*/  LEA R22, R7, R6, 0x4 ;  /* 0x0000000607167211 */ /* 0x000fe200078e20ff */
[----:B------:R-:W-:Y:S04]  /*890d0*/  STL.64 [R1+0x18], R20 ;  /* 0x0000181401007387 */ /* 0x000fe80000100a00 */
[----:B------:R-:W-:Y:S04]  /*890e0*/  STL.64 [R1+0x20], R10 ;  /* 0x0000200a01007387 */ /* 0x000fe80000100a00 */
[----:B------:R-:W-:Y:S04]  /*890f0*/  STL.64 [R1+0x28], R8 ;  /* 0x0000280801007387 */ /* 0x000fe80000100a00 */
[----:B------:R-:W0:Y:S01]  /*89100*/  LDS.128 R8, [R22+0x1800] ;  /* 0x0018000016087984 */ /* 0x000e220000000c00 */
[----:B------:R-:W-:-:S04]  /*89110*/  LEA R6, P0, R12, R0, 0x1 ;  /* 0x000000000c067211 */ /* 0x000fc800078008ff */
[----:B------:R-:W-:Y:S01]  /*89120*/  LEA.HI.X.SX32 R7, R12, R2, 0x1, P0 ;  /* 0x000000020c077211 */ /* 0x000fe200000f0eff */
[----:B0-----:R-:W-:Y:S04]  /*89130*/  STL.64 [R1+0xd0], R8 ;  /* 0x0000d00801007387 */ /* 0x001fe80000100a00 */
[----:B------:R0:W-:Y:S04]  /*89140*/  STL.64 [R1+0xd8], R10 ;  /* 0x0000d80a01007387 */ /* 0x0001e80000100a00 */
[----:B0-----:R-:W2:Y:S04]  /*89150*/  LDL.LU R11, [R1+0x3300] ;  /* 0x00330000010b7983 */ /* 0x001ea80000300800 */
[----:B------:R-:W3:Y:S04]  /*89160*/  LDL.LU.64 R8, [R1+0x32f8] ;  /* 0x0032f80001087983 */ /* 0x000ee80000300a00 */
[----:B------:R0:W-:Y:S04]  /*89170*/  STL.64 [R1+0x30], R6 ;  /* 0x0000300601007387 */ /* 0x0001e80000100a00 */
[----:B0-----:R-:W4:Y:S04]  /*89180*/  LDL.LU.64 R6, [R1+0x32f0] ;  /* 0x0032f00001067983 */ /* 0x001f280000300a00 */
[----:B------:R0:W-:Y:S01]  /*89190*/  STG.E.U16 [R16.64], R27 ;  /* 0x0000001b10007986 */ /* 0x0001e2000c101506 */
[----:B------:R-:W-:Y:S01]  /*891a0*/  LEA R20, P2, R18, R0, 0x1 ;  /* 0x0000000012147211 */ /* 0x000fe200078408ff */
[----:B------:R-:W-:Y:S01]  /*891b0*/  IMAD.MOV.U32 R12, RZ, RZ, c[0x0][0x1c8] ;  /* 0x00007200ff0c7624 */ /* 0x000fe200078e00ff */
[----:B0-----:R-:W-:-:S05]  /*891c0*/  MOV R16, c[0x0][0x1c8] ;  /* 0x0000720000107a02 */ /* 0x001fca0000000f00 */
[----:B------:R-:W-:Y:S01]  /*891d0*/  IMAD R23, R16, 0x2, R28 ;  /* 0x0000000210177824 */ /* 0x000fe200078e021c */
[----:B------:R-:W-:-:S04]  /*891e0*/  LEA.HI.X.SX32 R21, R18, R2, 0x1, P2 ;  /* 0x0000000212157211 */ /* 0x000fc800010f0eff */
[----:B------:R-:W-:-:S04]  /*891f0*/  LEA R29, R16, R23, 0x1 ;  /* 0x00000017101d7211 */ /* 0x000fc800078e08ff */
[----:B------:R-:W-:Y:S01]  /*89200*/  LEA R22, R12, R29, 0x1 ;  /* 0x0000001d0c167211 */ /* 0x000fe200078e08ff */
[----:B------:R-:W-:Y:S01]  /*89210*/  STL.64 [R1+0x32c8], R28 ;  /* 0x0032c81c01007387 */ /* 0x000fe20000100a00 */
[----:B------:R-:W-:-:S03]  /*89220*/  MOV R26, R19 ;  /* 0x00000013001a7202 */ /* 0x000fc60000000f00 */
[----:B------:R-:W-:Y:S01]  /*89230*/  STL.64 [R1+0x38], R20 ;  /* 0x0000381401007387 */ /* 0x000fe20000100a00 */
[----:B------:R-:W-:Y:S02]  /*89240*/  LEA R10, R12, R22, 0x1 ;  /* 0x000000160c0a7211 */ /* 0x000fe400078e08ff */
[C---:B------:R-:W-:Y:S01]  /*89250*/  LOP3.LUT P6, RZ, R3.reuse, 0x40, RZ, 0xc0, !PT ;  /* 0x0000004003ff7812 */ /* 0x040fe200078cc0ff */
[----:B------:R-:W-:Y:S01]  /*89260*/  STL.64 [R1+0x32d8], R22 ;  /* 0x0032d81601007387 */ /* 0x000fe20000100a00 */
[C---:B------:R-:W-:Y:S02]  /*89270*/  LOP3.LUT P5, RZ, R3.reuse, 0x80, RZ, 0xc0, !PT ;  /* 0x0000008003ff7812 */ /* 0x040fe400078ac0ff */
[C---:B------:R-:W-:Y:S02]  /*89280*/  LOP3.LUT P4, RZ, R3.reuse, 0x100, RZ, 0xc0, !PT ;  /* 0x0000010003ff7812 */ /* 0x040fe4000788c0ff */
[----:B------:R-:W-:Y:S02]  /*89290*/  LOP3.LUT P3, RZ, R3, 0x200, RZ, 0xc0, !PT ;  /* 0x0000020003ff7812 */ /* 0x000fe4000786c0ff */
[----:B------:R-:W5:Y:S04]  /*892a0*/  LDL.LU R3, [R1] ;  /* 0x0000000001037983 */ /* 0x000f680000300800 */
[----:B------:R-:W-:Y:S04]  /*892b0*/  STL [R1+0x8], R10 ;  /* 0x0000080a01007387 */ /* 0x000fe80000100800 */
[----:B------:R2:W-:Y:S02]  /*892c0*/  STG.E.U16 [R14.64], R26 ;  /* 0x0000001a0e007986 */ /* 0x0005e4000c101506 */
[----:B--2---:R-:W-:-:S02]  /*892d0*/  MOV R15, R11 ;  /* 0x0000000b000f7202 */ /* 0x004fc40000000f00 */
[CC--:B----4-:R-:W-:Y:S02]  /*892e0*/  LEA R18, P0, R6.reuse, R0.reuse, 0x1 ;  /* 0x0000000006127211 */ /* 0x0d0fe400078008ff */
[C---:B------:R-:W-:Y:S02]  /*892f0*/  LEA R20, P2, R7.reuse, R0, 0x1 ;  /* 0x0000000007147211 */ /* 0x040fe400078408ff */
[-C--:B------:R-:W-:Y:S02]  /*89300*/  LEA.HI.X.SX32 R19, R6, R2.reuse, 0x1, P0 ;  /* 0x0000000206137211 */ /* 0x080fe400000f0eff */
[----:B------:R-:W-:-:S03]  /*89310*/  LEA.HI.X.SX32 R21, R7, R2, 0x1, P2 ;  /* 0x0000000207157211 */ /* 0x000fc600010f0eff */
[----:B------:R-:W-:Y:S01]  /*89320*/  STL.64 [R1+0x40], R18 ;  /* 0x0000401201007387 */ /* 0x000fe20000100a00 */
[----:B------:R-:W-:-:S03]  /*89330*/  IMAD R6, R12, 0x2, R10 ;  /* 0x000000020c067824 */ /* 0x000fc600078e020a */
[----:B------:R0:W-:Y:S01]  /*89340*/  STL.64 [R1+0x48], R20 ;  /* 0x0000481401007387 */ /* 0x0001e20000100a00 */
[----:B------:R-:W-:-:S04]  /*89350*/  LEA R10, P2, R4, R0, 0x1 ;  /* 0x00000000040a7211 */ /* 0x000fc800078408ff */
[----:B------:R-:W-:Y:S02]  /*89360*/  MOV R14, R10 ;  /* 0x0000000a000e7202 */ /* 0x000fe40000000f00 */
[C---:B0-----:R-:W-:Y:S01]  /*89370*/  LEA R20, P0, R5.reuse, R0, 0x1 ;  /* 0x0000000005147211 */ /* 0x041fe200078008ff */
[----:B------:R0:W-:Y:S03]  /*89380*/  STL [R1+0x58], R10 ;  /* 0x0000580a01007387 */ /* 0x0001e60000100800 */
[----:B------:R-:W-:Y:S01]  /*89390*/  LEA.HI.X.SX32 R21, R5, R2, 0x1, P0 ;  /* 0x0000000205157211 */ /* 0x000fe200000f0eff */
[----:B0-----:R-:W2:Y:S04]  /*893a0*/  LDL.LU.64 R10, [R1+0x32e8] ;  /* 0x0032e800010a7983 */ /* 0x001ea80000300a00 */
[----:B------:R0:W-:Y:S04]  /*893b0*/  STL.64 [R1+0x50], R20 ;  /* 0x0000501401007387 */ /* 0x0001e80000100a00 */
[----:B0-----:R-:W4:Y:S04]  /*893c0*/  LDL.LU R20, [R1+0x32e0] ;  /* 0x0032e00001147983 */ /* 0x001f280000300800 */
[----:B------:R-:W0:Y:S01]  /*893d0*/  S2R R19, SR_TID.X ;  /* 0x0000000000137919 */ /* 0x000e220000002100 */
[----:B------:R-:W-:Y:S01]  /*893e0*/  LEA R28, R16, R4, 0x1 ;  /* 0x00000004101c7211 */ /* 0x000fe200078e08ff */
[C---:B0-----:R-:W-:Y:S01]  /*893f0*/  IMAD.SHL.U32 R17, R19.reuse, 0x1000, RZ ;  /* 0x0000100013117824 */ /* 0x041fe200078e00ff */
[----:B------:R-:W-:-:S04]  /*89400*/  LOP3.LUT R19, R19, 0x7f, RZ, 0xc0, !PT ;  /* 0x0000007f13137812 */ /* 0x000fc800078ec0ff */
[----:B------:R-:W-:-:S05]  /*89410*/  LOP3.LUT R17, R17, 0x6000, RZ, 0xc0, !PT ;  /* 0x0000600011117812 */ /* 0x000fca00078ec0ff */
[----:B------:R-:W-:-:S05]  /*89420*/  IMAD R19, R19, 0x10, R17 ;  /* 0x0000001013137824 */ /* 0x000fca00078e0211 */
[----:B------:R-:W-:-:S06]  /*89430*/  LOP3.LUT R19, R19, 0x20, RZ, 0x3c, !PT ;  /* 0x0000002013137812 */ /* 0x000fcc00078e3cff */
[----:B------:R-:W0:Y:S01]  /*89440*/  LDS.128 R16, [R19+0x1800] ;  /* 0x0018000013107984 */ /* 0x000e220000000c00 */
[----:B------:R-:W-:Y:S02]  /*89450*/  LEA.HI.X.SX32 R15, R4, R2, 0x1, P2 ;  /* 0x00000002040f7211 */ /* 0x000fe400010f0eff */
[----:B------:R-:W-:-:S03]  /*89460*/  LEA R22, P0, R28, R0, 0x1 ;  /* 0x000000001c167211 */ /* 0x000fc600078008ff */
[----:B------:R-:W-:Y:S04]  /*89470*/  STL [R1+0x5c], R15 ;  /* 0x00005c0f01007387 */ /* 0x000fe80000100800 */
[----:B------:R-:W-:Y:S04]  /*89480*/  STL [R1+0x60], R22 ;  /* 0x0000601601007387 */ /* 0x000fe80000100800 */
[----:B0-----:R0:W-:Y:S04]  /*89490*/  STL [R1+0x3130], R17 ;  /* 0x0031301101007387 */ /* 0x0011e80000100800 */
[----:B0-----:R-:W3:Y:S04]  /*894a0*/  LDL.LU R17, [R1+0xd0] ;  /* 0x0000d00001117983 */ /* 0x001ee80000300800 */
[----:B------:R-:W-:Y:S04]  /*894b0*/  STL [R1+0x3090], R18 ;  /* 0x0030901201007387 */ /* 0x000fe80000100800 */
[----:B------:R0:W-:Y:S02]  /*894c0*/  STL [R1+0x2fc0], R19 ;  /* 0x002fc01301007387 */ /* 0x0001e40000100800 */
[----:B0-----:R-:W-:Y:S01]  /*894d0*/  IMAD.MOV.U32 R19, RZ, RZ, R23 ;  /* 0x000000ffff137224 */ /* 0x001fe200078e0017 */
[----:B------:R-:W-:-:S05]  /*894e0*/  LEA.HI.X.SX32 R19, R28, R2, 0x1, P0 ;  /* 0x000000021c137211 */ /* 0x000fca00000f0eff */
[----:B------:R-:W-:Y:S01]  /*894f0*/  STL [R1+0x64], R19 ;  /* 0x0000641301007387 */ /* 0x000fe20000100800 */
[----:B----4-:R-:W-:Y:S02]  /*89500*/  LEA R14, P2, R20, R0, 0x1 ;  /* 0x00000000140e7211 */ /* 0x010fe400078408ff */
[----:B------:R-:W-:Y:S02]  /*89510*/  LEA R28, R12, R20, 0x1 ;  /* 0x000000140c1c7211 */ /* 0x000fe400078e08ff */
[----:B------:R-:W-:Y:S02]  /*89520*/  LEA.HI.X.SX32 R15, R20, R2, 0x1, P2 ;  /* 0x00000002140f7211 */ /* 0x000fe400010f0eff */
[----:B------:R-:W4:Y:S04]  /*89530*/  LDL.LU R20, [R1+0x14] ;  /* 0x0000140001147983 */ /* 0x000f280000300800 */
[----:B------:R-:W0:Y:S01]  /*89540*/  S2R R13, SR_TID.X ;  /* 0x00000000000d7919 */ /* 0x000e220000002100 */
[----:B------:R-:W-:-:S04]  /*89550*/  LEA R21, R12, R6, 0x1 ;  /* 0x000000060c157211 */ /* 0x000fc800078e08ff */
[C---:B------:R-:W-:Y:S01]  /*89560*/  LEA R4, R12.reuse, R21, 0x1 ;  /* 0x000000150c047211 */ /* 0x040fe200078e08ff */
[----:B------:R-:W-:Y:S01]  /*89570*/  IMAD R28, R12, 0x2, R28 ;  /* 0x000000020c1c7824 */ /* 0x000fe200078e021c */
[----:B------:R-:W-:Y:S01]  /*89580*/  STL.64 [R1+0x68], R14 ;  /* 0x0000680e01007387 */ /* 0x000fe20000100a00 */
[C---:B0-----:R-:W-:Y:S02]  /*89590*/  SHF.L.U32 R23, R13.reuse, 0xc, RZ ;  /* 0x0000000c0d177819 */ /* 0x041fe400000006ff */
[----:B------:R-:W-:Y:S02]  /*895a0*/  LOP3.LUT R13, R13, 0x7f, RZ, 0xc0, !PT ;  /* 0x0000007f0d0d7812 */ /* 0x000fe400078ec0ff */
[----:B------:R-:W-:-:S04]  /*895b0*/  LOP3.LUT R23, R23, 0x6000, RZ, 0xc0, !PT ;  /* 0x0000600017177812 */ /* 0x000fc800078ec0ff */
[----:B------:R-:W-:-:S04]  /*895c0*/  LEA R13, R13, R23, 0x4 ;  /* 0x000000170d0d7211 */ /* 0x000fc800078e20ff */
[----:B------:R-:W-:Y:S02]  /*895d0*/  LOP3.LUT R13, R13, 0x40, RZ, 0x3c, !PT ;  /* 0x000000400d0d7812 */ /* 0x000fe400078e3cff */
[----:B------:R-:W-:-:S04]  /*895e0*/  LEA R7, R12, R4, 0x1 ;  /* 0x000000040c077211 */ /* 0x000fc800078e08ff */
[----:B------:R-:W0:Y:S01]  /*895f0*/  LDS.128 R12, [R13+0x1800] ;  /* 0x001800000d0c7984 */ /* 0x000e220000000c00 */
[----:B------:R-:W-:Y:S02]  /*89600*/  MOV R18, R22 ;  /* 0x0000001600127202 */ /* 0x000fe40000000f00 */
[----:B------:R-:W-:-:S04]  /*89610*/  LEA R22, P2, R28, R0, 0x1 ;  /* 0x000000001c167211 */ /* 0x000fc800078408ff */
[----:B------:R-:W-:Y:S01]  /*89620*/  LEA.HI.X.SX32 R23, R28, R2, 0x1, P2 ;  /* 0x000000021c177211 */ /* 0x000fe200010f0eff */
[----:B0-----:R0:W-:Y:S04]  /*89630*/  STL [R1+0x3140], R13 ;  /* 0x0031400d01007387 */ /* 0x0011e80000100800 */
[----:B------:R1:W-:Y:S01]  /*89640*/  STL [R1+0x30a0], R14 ;  /* 0x0030a00e01007387 */ /* 0x0003e20000100800 */
[----:B0-----:R-:W-:-:S03]  /*89650*/  IMAD.MOV.U32 R13, RZ, RZ, c[0x0][0x1c8] ;  /* 0x00007200ff0d7624 */ /* 0x001fc600078e00ff */
[----:B------:R0:W-:Y:S02]  /*89660*/  STL [R1+0x2fd0], R15 ;  /* 0x002fd00f01007387 */ /* 0x0001e40000100800 */
[----:B------:R-:W-:Y:S02]  /*89670*/  LEA R5, R13, R7, 0x1 ;  /* 0x000000070d057211 */ /* 0x000fe400078e08ff */
[----:B------:R-:W-:Y:S01]  /*89680*/  STL.64 [R1+0x32b8], R6 ;  /* 0x0032b80601007387 */ /* 0x000fe20000100a00 */
[----:B-1----:R-:W-:-:S04]  /*89690*/  LEA R14, P2, R25, R0, 0x1 ;  /* 0x00000000190e7211 */ /* 0x002fc800078408ff */
[----:B0-----:R-:W-:Y:S01]  /*896a0*/  LEA.HI.X.SX32 R15, R25, R2, 0x1, P2 ;  /* 0x00000002190f7211 */ /* 0x001fe200010f0eff */
[----:B---3--:R0:W-:Y:S02]  /*896b0*/  STG.E.U16 [R8.64], R17 ;  /* 0x0000001108007986 */ /* 0x0081e4000c101506 */
[----:B0-----:R-:W-:Y:S02]  /*896c0*/  MOV R8, R22 ;  /* 0x0000001600087202 */ /* 0x001fe40000000f00 */
[----:B------:R-:W-:Y:S02]  /*896d0*/  MOV R9, R23 ;  /* 0x0000001700097202 */ /* 0x000fe40000000f00 */
[----:B----4-:R-:W-:-:S04]  /*896e0*/  LEA R18, P0, R20, R0, 0x1 ;  /* 0x0000000014127211 */ /* 0x010fc800078008ff */
[----:B------:R-:W-:Y:S02]  /*896f0*/  LEA.HI.X.SX32 R19, R20, R2, 0x1, P0 ;  /* 0x0000000214137211 */ /* 0x000fe400000f0eff */
[----:B-----5:R-:W-:Y:S02]  /*89700*/  LEA R6, P0, R3, R0, 0x1 ;  /* 0x0000000003067211 */ /* 0x020fe400078008ff */
[----:B------:R-:W-:Y:S01]  /*89710*/  LEA R20, R13, R5, 0x1 ;  /* 0x000000050d147211 */ /* 0x000fe200078e08ff */
[----:B------:R-:W-:Y:S01]  /*89720*/  STL.64 [R1+0x70], R18 ;  /* 0x0000701201007387 */ /* 0x000fe20000100a00 */
[----:B------:R-:W-:-:S03]  /*89730*/  LEA.HI.X.SX32 R7, R3, R2, 0x1, P0 ;  /* 0x0000000203077211 */ /* 0x000fc600000f0eff */
[----:B------:R0:W-:Y:S04]  /*89740*/  STL.64 [R1+0x32a8], R4 ;  /* 0x0032a80401007387 */ /* 0x0001e80000100a00 */
[----:B------:R1:W-:Y:S01]  /*89750*/  STL.64 [R1+0x32b0], R20 ;  /* 0x0032b01401007387 */ /* 0x0003e20000100a00 */
[----:B0-----:R-:W-:Y:S01]  /*89760*/  IMAD.MOV.U32 R5, RZ, RZ, R26 ;  /* 0x000000ffff057224 */ /* 0x001fe200078e001a */
[C---:B--2---:R-:W-:Y:S02]  /*89770*/  LEA R26, P0, R10.reuse, R0, 0x1 ;  /* 0x000000000a1a7211 */ /* 0x044fe400078008ff */
[----:B------:R-:W-:Y:S01]  /*89780*/  MOV R4, R27 ;  /* 0x0000001b00047202 */ /* 0x000fe20000000f00 */
[----:B-1----:R-:W2:Y:S01]  /*89790*/  LDL.LU R21, [R1+0xc] ;  /* 0x00000c0001157983 */ /* 0x002ea20000300800 */
[----:B------:R-:W-:-:S03]  /*897a0*/  LEA.HI.X.SX32 R27, R10, R2, 0x1, P0 ;  /* 0x000000020a1b7211 */ /* 0x000fc600000f0eff */
[----:B------:R-:W-:Y:S04]  /*897b0*/  STL.64 [R1+0x338], R14 ;  /* 0x0003380e01007387 */ /* 0x000fe80000100a00 */
[----:B------:R-:W3:Y:S04]  /*897c0*/  LDL.LU.64 R22, [R1+0x32d8] ;  /* 0x0032d80001167983 */ /* 0x000ee80000300a00 */
[----:B------:R0:W-:Y:S04]  /*897d0*/  STL.64 [R1+0x3b8], R26 ;  /* 0x0003b81a01007387 */ /* 0x0001e80000100a00 */
[----:B0-----:R-:W4:Y:S04]  /*897e0*/  LDL.LU.64 R26, [R1+0x32d0] ;  /* 0x0032d000011a7983 */ /* 0x001f280000300a00 */
[----:B------:R-:W0:Y:S01]  /*897f0*/  S2R R28, SR_TID.X ;  /* 0x00000000001c7919 */ /* 0x000e220000002100 */
[----:B------:R-:W-:-:S02]  /*89800*/  LEA R3, R13, R20, 0x1 ;  /* 0x000000140d037211 */ /* 0x000fc400078e08ff */
[----:B------:R-:W-:-:S04]  /*89810*/  LEA R14, P2, R11, R0, 0x1 ;  /* 0x000000000b0e7211 */ /* 0x000fc800078408ff */
[----:B------:R-:W-:Y:S01]  /*89820*/  LEA.HI.X.SX32 R15, R11, R2, 0x1, P2 ;  /* 0x000000020b0f7211 */ /* 0x000fe200010f0eff */
[C---:B0-----:R-:W-:Y:S01]  /*89830*/  IMAD.SHL.U32 R19, R28.reuse, 0x1000, RZ ;  /* 0x000010001c137824 */ /* 0x041fe200078e00ff */
[----:B------:R-:W-:-:S04]  /*89840*/  LOP3.LUT R28, R28, 0x7f, RZ, 0xc0, !PT ;  /* 0x0000007f1c1c7812 */ /* 0x000fc800078ec0ff */
[----:B------:R-:W-:-:S05]  /*89850*/  LOP3.LUT R19, R19, 0x6000, RZ, 0xc0, !PT ;  /* 0x0000600013137812 */ /* 0x000fca00078ec0ff */
[----:B------:R-:W-:Y:S01]  /*89860*/  IMAD R20, R28, 0x10, R19 ;  /* 0x000000101c147824 */ /* 0x000fe200078e0213 */
[----:B------:R0:W-:Y:S04]  /*89870*/  STL.64 [R1+0x3190], R14 ;  /* 0x0031900e01007387 */ /* 0x0001e80000100a00 */
[----:B------:R-:W-:Y:S02]  /*89880*/  LOP3.LUT R20, R20, 0x60, RZ, 0x3c, !PT ;  /* 0x0000006014147812 */ /* 0x000fe400078e3cff */
[----:B0-----:R-:W-:Y:S02]  /*89890*/  MOV R14, R8 ;  /* 0x00000008000e7202 */ /* 0x001fe40000000f00 */
[----:B------:R-:W-:Y:S02]  /*898a0*/  MOV R15, R9 ;  /* 0x00000009000f7202 */ /* 0x000fe40000000f00 */
[----:B------:R-:W0:Y:S01]  /*898b0*/  LDS.128 R8, [R20+0x1800] ;  /* 0x0018000014087984 */ /* 0x000e220000000c00 */
[----:B------:R-:W-:-:S05]  /*898c0*/  IMAD R18, R13, 0x2, R3 ;  /* 0x000000020d127824 */ /* 0x000fca00078e0203 */
[C---:B------:R-:W-:Y:S01]  /*898d0*/  LEA R25, R13.reuse, R18, 0x1 ;  /* 0x000000120d197211 */ /* 0x040fe200078e08ff */
[----:B0-----:R-:W-:Y:S04]  /*898e0*/  STL [R1+0x3288], R9 ;  /* 0x0032880901007387 */ /* 0x001fe80000100800 */
[----:B------:R0:W-:Y:S04]  /*898f0*/  STL [R1+0x2fe0], R11 ;  /* 0x002fe00b01007387 */ /* 0x0001e80000100800 */
[----:B------:R1:W-:Y:S01]  /*89900*/  STL [R1+0x30fc], R10 ;  /* 0x0030fc0a01007387 */ /* 0x0003e20000100800 */
[----:B0-----:R-:W-:Y:S01]  /*89910*/  IMAD.MOV.U32 R11, RZ, RZ, R29 ;  /* 0x000000ffff0b7224 */ /* 0x001fe200078e001d */
[----:B------:R-:W-:-:S02]  /*89920*/  LEA R9, R13, R25, 0x1 ;  /* 0x000000190d097211 */ /* 0x000fc400078e08ff */
[----:B--2---:R-:W-:-:S04]  /*89930*/  LEA R18, P0, R21, R0, 0x1 ;  /* 0x0000000015127211 */ /* 0x004fc800078008ff */
[----:B------:R-:W-:Y:S02]  /*89940*/  LEA.HI.X.SX32 R19, R21, R2, 0x1, P0 ;  /* 0x0000000215137211 */ /* 0x000fe400000f0eff */
[----:B----4-:R-:W-:-:S04]  /*89950*/  LEA R28, P2, R26, R0, 0x1 ;  /* 0x000000001a1c7211 */ /* 0x010fc800078408ff */
[----:B-1----:R-:W-:Y:S02]  /*89960*/  MOV R10, R28 ;  /* 0x0000001c000a7202 */ /* 0x002fe40000000f00 */
[----:B------:R-:W-:Y:S01]  /*89970*/  LEA.HI.X.SX32 R11, R26, R2, 0x1, P2 ;  /* 0x000000021a0b7211 */ /* 0x000fe200010f0eff */
[----:B------:R-:W2:Y:S04]  /*89980*/  LDL.LU.64 R28, [R1+0x32c8] ;  /* 0x0032c800011c7983 */ /* 0x000ea80000300a00 */
[----:B------:R-:W-:Y:S04]  /*89990*/  STL [R1+0x32c0], R5 ;  /* 0x0032c00501007387 */ /* 0x000fe80000100800 */
[----:B------:R-:W4:Y:S04]  /*899a0*/  LDL.LU.64 R20, [R1+0x20] ;  /* 0x0000200001147983 */ /* 0x000f280000300a00 */
[----:B------:R0:W-:Y:S01]  /*899b0*/  STL.64 [R1+0x3198], R18 ;  /* 0x0031981201007387 */ /* 0x0001e20000100a00 */
[----:B------:R-:W-:-:S03]  /*899c0*/  LEA R26, R13, R9, 0x1 ;  /* 0x000000090d1a7211 */ /* 0x000fc600078e08ff */
[----:B------:R1:W-:Y:S01]  /*899d0*/  STL.64 [R1+0x3280], R10 ;  /* 0x0032800a01007387 */ /* 0x0003e20000100a00 */
[----:B0-----:R-:W-:Y:S02]  /*899e0*/  MOV R18, R14 ;  /* 0x0000000e00127202 */ /* 0x001fe40000000f00 */
[C---:B------:R-:W-:Y:S02]  /*899f0*/  LEA R14, P0, R24.reuse, R0, 0x1 ;  /* 0x00000000180e7211 */ /* 0x040fe400078008ff */
[----:B-1----:R-:W-:Y:S02]  /*89a00*/  MOV R11, R4 ;  /* 0x00000004000b7202 */ /* 0x002fe40000000f00 */
[C---:B------:R-:W-:Y:S01]  /*89a10*/  LEA R4, P2, R27.reuse, R0, 0x1 ;  /* 0x000000001b047211 */ /* 0x040fe200078408ff */
[----:B------:R-:W-:Y:S01]  /*89a20*/  IMAD.MOV.U32 R19, RZ, RZ, R15 ;  /* 0x000000ffff137224 */ /* 0x000fe200078e000f */
[-C--:B------:R-:W-:Y:S02]  /*89a30*/  LEA.HI.X.SX32 R15, R24, R2.reuse, 0x1, P0 ;  /* 0x00000002180f7211 */ /* 0x080fe400000f0eff */
[----:B------:R-:W-:Y:S01]  /*89a40*/  LEA.HI.X.SX32 R5, R27, R2, 0x1, P2 ;  /* 0x000000021b057211 */ /* 0x000fe200010f0eff */
[----:B------:R-:W-:-:S04]  /*89a50*/  IMAD R24, R13, 0x2, R26 ;  /* 0x000000020d187824 */ /* 0x000fc800078e021a */
[----:B------:R-:W-:Y:S01]  /*89a60*/  STL.64 [R1+0x390], R4 ;  /* 0x0003900401007387 */ /* 0x000fe20000100a00 */
[----:B------:R-:W-:-:S03]  /*89a70*/  LEA R27, R13, R24, 0x1 ;  /* 0x000000180d1b7211 */ /* 0x000fc600078e08ff */
[----:B------:R-:W-:Y:S04]  /*89a80*/  STL.64 [R1+0x398], R14 ;  /* 0x0003980e01007387 */ /* 0x000fe80000100a00 */
[----:B------:R0:W-:Y:S04]  /*89a90*/  STL.64 [R1+0x32a0], R24 ;  /* 0x0032a01801007387 */ /* 0x0001e80000100a00 */
[----:B0-----:R-:W5:Y:S01]  /*89aa0*/  LDL.LU.64 R24, [R1+0x18] ;  /* 0x0000180001187983 */ /* 0x001f620000300a00 */
[----:B---3--:R-:W-:-:S04]  /*89ab0*/  LEA R14, P2, R23, R0, 0x1 ;  /* 0x00000000170e7211 */ /* 0x008fc800078408ff */
[----:B------:R-:W-:Y:S02]  /*89ac0*/  LEA.HI.X.SX32 R15, R23, R2, 0x1, P2 ;  /* 0x00000002170f7211 */ /* 0x000fe400010f0eff */
[----:B--2---:R-:W-:-:S04]  /*89ad0*/  LEA R4, P0, R28, R0, 0x1 ;  /* 0x000000001c047211 */ /* 0x004fc800078008ff */
[----:B------:R-:W-:Y:S01]  /*89ae0*/  LEA.HI.X.SX32 R5, R28, R2, 0x1, P0 ;  /* 0x000000021c057211 */ /* 0x000fe200000f0eff */
[----:B-----5:R0:W-:Y:S04]  /*89af0*/  STG.E.U16 [R24.64], R16 ;  /* 0x0000001018007986 */ /* 0x0201e8000c101506 */
[----:B0-----:R-:W2:Y:S04]  /*89b00*/  LDL.LU.64 R24, [R1+0x28] ;  /* 0x0000280001187983 */ /* 0x001ea80000300a00 */
[----:B------:R-:W-:Y:S04]  /*89b10*/  STL.64 [R1+0x31a0], R16 ;  /* 0x0031a01001007387 */ /* 0x000fe80000100a00 */
[----:B------:R0:W-:Y:S04]  /*89b20*/  STL.64 [R1+0x388], R4 ;  /* 0x0003880401007387 */ /* 0x0001e80000100a00 */
[----:B0-----:R-:W3:Y:S04]  /*89b30*/  LDL.LU R5, [R1+0x32c0] ;  /* 0x0032c00001057983 */ /* 0x001ee80000300800 */
[----:B------:R0:W-:Y:S01]  /*89b40*/  STL.64 [R1+0x380], R14 ;  /* 0x0003800e01007387 */ /* 0x0001e20000100a00 */
[----:B------:R-:W-:-:S02]  /*89b50*/  LEA R16, P2, R22, R0, 0x1 ;  /* 0x0000000016107211 */ /* 0x000fc400078408ff */
[----:B0-----:R-:W-:Y:S02]  /*89b60*/  MOV R14, R6 ;  /* 0x00000006000e7202 */ /* 0x001fe40000000f00 */
[----:B------:R-:W-:Y:S01]  /*89b70*/  LEA R6, P0, R29, R0, 0x1 ;  /* 0x000000001d067211 */ /* 0x000fe200078008ff */
[----:B------:R-:W-:-:S03]  /*89b80*/  IMAD.MOV.U32 R15, RZ, RZ, R7 ;  /* 0x000000ffff0f7224 */ /* 0x000fc600078e0007 */
[-C--:B------:R-:W-:Y:S02]  /*89b90*/  LEA.HI.X.SX32 R7, R29, R2.reuse, 0x1, P0 ;  /* 0x000000021d077211 */ /* 0x080fe400000f0eff */
[----:B------:R-:W-:-:S03]  /*89ba0*/  LEA.HI.X.SX32 R17, R22, R2, 0x1, P2 ;  /* 0x0000000216117211 */ /* 0x000fc600010f0eff */
[----:B------:R0:W-:Y:S04]  /*89bb0*/  STL.64 [R1+0x378], R6 ;  /* 0x0003780601007387 */ /* 0x0001e80000100a00 */
[----:B0-----:R-:W5:Y:S04]  /*89bc0*/  LDL.LU.64 R6, [R1+0x32b8] ;  /* 0x0032b80001067983 */ /* 0x001f680000300a00 */
[----:B------:R-:W2:Y:S04]  /*89bd0*/  LDL.LU R22, [R1+0x8] ;  /* 0x0000080001167983 */ /* 0x000ea80000300800 */
[----:B------:R-:W-:Y:S04]  /*89be0*/  STL.64 [R1+0x370], R16 ;  /* 0x0003701001007387 */ /* 0x000fe80000100a00 */
[----:B----4-:R0:W-:Y:S04]  /*89bf0*/  STG.E.U16 [R20.64], R12 ;  /* 0x0000000c14007986 */ /* 0x0101e8000c101506 */
[----:B0-----:R-:W4:Y:S01]  /*89c00*/  LDL.LU.64 R20, [R1+0x32b0] ;  /* 0x0032b00001147983 */ /* 0x001f220000300a00 */
[----:B---3--:R-:W-:Y:S01]  /*89c10*/  IMAD.MOV.U32 R10, RZ, RZ, R5 ;  /* 0x000000ffff0a7224 */ /* 0x008fe200078e0005 */
[----:B--2---:R-:W-:-:S04]  /*89c20*/  LEA R4, P0, R22, R0, 0x1 ;  /* 0x0000000016047211 */ /* 0x004fc800078008ff */
[----:B------:R-:W-:-:S05]  /*89c30*/  LEA.HI.X.SX32 R5, R22, R2, 0x1, P0 ;  /* 0x0000000216057211 */ /* 0x000fca00000f0eff */
[----:B------:R0:W-:Y:S04]  /*89c40*/  STL.64 [R1+0x368], R4 ;  /* 0x0003680401007387 */ /* 0x0001e80000100a00 */
[----:B0-----:R-:W2:Y:S01]  /*89c50*/  LDL.LU.64 R4, [R1+0x32a8] ;  /* 0x0032a80001047983 */ /* 0x001ea20000300a00 */
[C---:B------:R-:W-:Y:S02]  /*89c60*/  LEA R23, R13.reuse, R27, 0x1 ;  /* 0x0000001b0d177211 */ /* 0x040fe400078e08ff */
[C---:B-----5:R-:W-:Y:S02]  /*89c70*/  LEA R16, P2, R6.reuse, R0, 0x1 ;  /* 0x0000000006107211 */ /* 0x060fe400078408ff */
[----:B------:R-:W-:Y:S02]  /*89c80*/  LEA R28, R13, R23, 0x1 ;  /* 0x000000170d1c7211 */ /* 0x000fe400078e08ff */
[----:B------:R-:W-:-:S02]  /*89c90*/  LEA.HI.X.SX32 R17, R6, R2, 0x1, P2 ;  /* 0x0000000206117211 */ /* 0x000fc400010f0eff */
[----:B------:R-:W-:-:S05]  /*89ca0*/  LEA R29, R13, R28, 0x1 ;  /* 0x0000001c0d1d7211 */ /* 0x000fca00078e08ff */
[----:B------:R4:W-:Y:S01]  /*89cb0*/  STL.64 [R1+0x3290], R28 ;  /* 0x0032901c01007387 */ /* 0x0009e20000100a00 */
[----:B------:R-:W-:-:S03]  /*89cc0*/  LEA R22, R13, R29, 0x1 ;  /* 0x0000001d0d167211 */ /* 0x000fc600078e08ff */
[----:B------:R-:W-:Y:S01]  /*89cd0*/  STL.64 [R1+0x360], R16 ;  /* 0x0003601001007387 */ /* 0x000fe20000100a00 */
[----:B----4-:R-:W-:Y:S01]  /*89ce0*/  LEA R28, P0, R21, R0, 0x1 ;  /* 0x00000000151c7211 */ /* 0x010fe200078008ff */
[----:B------:R-:W-:-:S03]  /*89cf0*/  IMAD R6, R13, 0x2, R22 ;  /* 0x000000020d067824 */ /* 0x000fc600078e0216 */
[----:B------:R-:W-:Y:S01]  /*89d00*/  LEA.HI.X.SX32 R29, R21, R2, 0x1, P0 ;  /* 0x00000002151d7211 */ /* 0x000fe200000f0eff */
[----:B------:R0:W-:Y:S04]  /*89d10*/  STL.64 [R1+0x3298], R22 ;  /* 0x0032981601007387 */ /* 0x0001e80000100a00 */
[----:B------:R1:W-:Y:S04]  /*89d20*/  STL.64 [R1+0x358], R28 ;  /* 0x0003581c01007387 */ /* 0x0003e80000100a00 */
[----:B------:R3:W-:Y:S01]  /*89d30*/  STG.E.U16 [R24.64], R8 ;  /* 0x0000000818007986 */ /* 0x0007e2000c101506 */
[----:B0-----:R-:W-:-:S03]  /*89d40*/  LEA R22, P0, R7, R0, 0x1 ;  /* 0x0000000007167211 */ /* 0x001fc600078008ff */
[----:B-1----:R-:W4:Y:S01]  /*89d50*/  LDL.LU.64 R28, [R1+0x30] ;  /* 0x00003000011c7983 */ /* 0x002f220000300a00 */
[----:B------:R-:W-:Y:S02]  /*89d60*/  LEA.HI.X.SX32 R23, R7, R2, 0x1, P0 ;  /* 0x0000000207177211 */ /* 0x000fe400000f0eff */
[----:B--2---:R-:W-:-:S04]  /*89d70*/  LEA R16, P2, R4, R0, 0x1 ;  /* 0x0000000004107211 */ /* 0x004fc800078408ff */
[----:B------:R-:W-:-:S05]  /*89d80*/  LEA.HI.X.SX32 R17, R4, R2, 0x1, P2 ;  /* 0x0000000204117211 */ /* 0x000fca00010f0eff */
[----:B------:R0:W-:Y:S04]  /*89d90*/  STL.64 [R1+0x350], R16 ;  /* 0x0003501001007387 */ /* 0x0001e80000100a00 */
[----:B---3--:R-:W2:Y:S04]  /*89da0*/  LDL.LU.64 R24, [R1+0x32a0] ;  /* 0x0032a00001187983 */ /* 0x008ea80000300a00 */
[----:B------:R-:W3:Y:S01]  /*89db0*/  LDL.LU R7, [R1+0x1a0] ;  /* 0x0001a00001077983 */ /* 0x000ee20000300800 */
[----:B0-----:R-:W-:-:S04]  /*89dc0*/  LEA R16, P2, R5, R0, 0x1 ;  /* 0x0000000005107211 */ /* 0x001fc800078408ff */
[----:B------:R-:W-:Y:S01]  /*89dd0*/  LEA.HI.X.SX32 R17, R5, R2, 0x1, P2 ;  /* 0x0000000205117211 */ /* 0x000fe200010f0eff */
[----:B------:R-:W-:Y:S01]  /*89de0*/  STL.64 [R1+0x348], R22 ;  /* 0x0003481601007387 */ /* 0x000fe20000100a00 */
[----:B------:R-:W-:-:S03]  /*89df0*/  LEA R4, R13, R6, 0x1 ;  /* 0x000000060d047211 */ /* 0x000fc600078e08ff */
[----:B------:R0:W-:Y:S01]  /*89e00*/  STL.64 [R1+0x340], R16 ;  /* 0x0003401001007387 */ /* 0x0001e20000100a00 */
[----:B------:R-:W-:Y:S02]  /*89e10*/  LEA R21, R13, R4, 0x1 ;  /* 0x000000040d157211 */ /* 0x000fe400078e08ff */
[CC--:B0-----:R-:W-:Y:S02]  /*89e20*/  LEA R16, P0, R20.reuse, R0.reuse, 0x1 ;  /* 0x0000000014107211 */ /* 0x0c1fe400078008ff */
[----:B------:R-:W-:Y:S02]  /*89e30*/  LEA R22, P2, R3, R0, 0x1 ;  /* 0x0000000003167211 */ /* 0x000fe400078408ff */
[-C--:B------:R-:W-:Y:S01]  /*89e40*/  LEA.HI.X.SX32 R17, R20, R2.reuse, 0x1, P0 ;  /* 0x0000000214117211 */ /* 0x080fe200000f0eff */
[----:B------:R-:W-:Y:S01]  /*89e50*/  IMAD R5, R13, 0x2, R21 ;  /* 0x000000020d057824 */ /* 0x000fe200078e0215 */
[----:B------:R-:W-:-:S03]  /*89e60*/  LEA.HI.X.SX32 R23, R3, R2, 0x1, P2 ;  /* 0x0000000203177211 */ /* 0x000fc600010f0eff */
[----:B------:R0:W-:Y:S04]  /*89e70*/  STL.64 [R1+0x330], R16 ;  /* 0x0003301001007387 */ /* 0x0001e80000100a00 */
[----:B------:R-:W-:Y:S04]  /*89e80*/  STL.64 [R1+0x3270], R4 ;  /* 0x0032700401007387 */ /* 0x000fe80000100a00 */
[----:B------:R1:W-:Y:S01]  /*89e90*/  STL.64 [R1+0x328], R22 ;  /* 0x0003281601007387 */ /* 0x0003e20000100a00 */
[----:B0-----:R-:W-:Y:S02]  /*89ea0*/  MOV R16, R10 ;  /* 0x0000000a00107202 */ /* 0x001fe40000000f00 */
[----:B------:R-:W-:-:S04]  /*89eb0*/  LEA R10, R13, R3, 0x1 ;  /* 0x000000030d0a7211 */ /* 0x000fc800078e08ff */
[----:B-1----:R-:W-:-:S04]  /*89ec0*/  LEA R22, P0, R10, R0, 0x1 ;  /* 0x000000000a167211 */ /* 0x002fc800078008ff */
[----:B------:R-:W-:Y:S02]  /*89ed0*/  LEA.HI.X.SX32 R23, R10, R2, 0x1, P0 ;  /* 0x000000020a177211 */ /* 0x000fe400000f0eff */
[C---:B------:R-:W-:Y:S02]  /*89ee0*/  LEA R10, P0, R9.reuse, R0, 0x1 ;  /* 0x00000000090a7211 */ /* 0x040fe400078008ff */
[----:B------:R-:W-:Y:S02]  /*89ef0*/  MOV R17, R11 ;  /* 0x0000000b00117202 */ /* 0x000fe40000000f00 */
[----:B------:R-:W-:Y:S02]  /*89f00*/  LEA.HI.X.SX32 R11, R9, R2, 0x1, P0 ;  /* 0x00000002090b7211 */ /* 0x000fe400000f0eff */
[----:B--2---:R-:W-:Y:S02]  /*89f10*/  LEA R4, P2, R25, R0, 0x1 ;  /* 0x0000000019047211 */ /* 0x004fe400078408ff */
[----:B---3--:R-:W-:Y:S01]  /*89f20*/  PRMT R8, R7, 0x7632, R8 ;  /* 0x0000763207087816 */ /* 0x008fe20000000008 */
[----:B------:R-:W-:Y:S01]  /*89f30*/  IMAD R7, R13, 0x2, R5 ;  /* 0x000000020d077824 */ /* 0x000fe200078e0205 */
[----:B------:R-:W-:-:S04]  /*89f40*/  LEA.HI.X.SX32 R5, R25, R2, 0x1, P2 ;  /* 0x0000000219057211 */ /* 0x000fc800010f0eff */
[C---:B------:R-:W-:Y:S01]  /*89f50*/  LEA R3, R13.reuse, R7, 0x1 ;  /* 0x000000070d037211 */ /* 0x040fe200078e08ff */
[----:B------:R-:W-:Y:S04]  /*89f60*/  STL.64 [R1+0x3278], R6 ;  /* 0x0032780601007387 */ /* 0x000fe80000100a00 */
[----:B------:R0:W-:Y:S01]  /*89f70*/  STL.64 [R1+0x320], R22 ;  /* 0x0003201601007387 */ /* 0x0001e20000100a00 */
[----:B------:R-:W-:-:S03]  /*89f80*/  IMAD R20, R13, 0x2, R3 ;  /* 0x000000020d147824 */ /* 0x000fc600078e0203 */
[----:B----4-:R-:W-:Y:S04]  /*89f90*/  STG.E.U16 [R28.64], R8 ;  /* 0x000000081c007986 */ /* 0x010fe8000c101506 */
[----:B0-----:R-:W2:Y:S04]  /*89fa0*/  LDL.LU.64 R22, [R1+0x3298] ;  /* 0x0032980001167983 */ /* 0x001ea80000300a00 */
[----:B------:R0:W-:Y:S04]  /*89fb0*/  STL.64 [R1+0x318], R4 ;  /* 0x0003180401007387 */ /* 0x0001e80000100a00 */
[----:B0-----:R-:W3:Y:S04]  /*89fc0*/  LDL.LU.64 R4, [R1+0x38] ;  /* 0x0000380001047983 */ /* 0x001ee80000300a00 */
[----:B------:R-:W4:Y:S04]  /*89fd0*/  LDL.LU.64 R28, [R1+0x3290] ;  /* 0x00329000011c7983 */ /* 0x000f280000300a00 */
[----:B------:R-:W-:Y:S04]  /*89fe0*/  STL.64 [R1+0x3268], R20 ;  /* 0x0032681401007387 */ /* 0x000fe80000100a00 */
[----:B------:R-:W5:Y:S04]  /*89ff0*/  LDL.LU R9, [R1+0x3288] ;  /* 0x0032880001097983 */ /* 0x000f680000300800 */
[----:B------:R0:W-:Y:S04]  /*8a000*/  STL.64 [R1+0x310], R10 ;  /* 0x0003100a01007387 */ /* 0x0001e80000100a00 */
[----:B0-----:R-:W2:Y:S04]  /*8a010*/  LDL.LU.64 R10, [R1+0x3280] ;  /* 0x00328000010a7983 */ /* 0x001ea80000300a00 */
[----:B------:R-:W2:Y:S01]  /*8a020*/  LDL.LU R21, [R1+0x180] ;  /* 0x0001800001157983 */ /* 0x000ea20000300800 */
[----:B------:R-:W-:-:S04]  /*8a030*/  LEA R6, P2, R26, R0, 0x1 ;  /* 0x000000001a067211 */ /* 0x000fc800078408ff */
[----:B------:R-:W-:Y:S02]  /*8a040*/  LEA.HI.X.SX32 R7, R26, R2, 0x1, P2 ;  /* 0x000000021a077211 */ /* 0x000fe400010f0eff */
[C---:B------:R-:W-:Y:S02]  /*8a050*/  LEA R25, R13.reuse, R20, 0x1 ;  /* 0x000000140d197211 */ /* 0x040fe400078e08ff */
[-C--:B------:R-:W-:Y:S01]  /*8a060*/  LEA R20, P0, R24, R0.reuse, 0x1 ;  /* 0x0000000018147211 */ /* 0x080fe200078008ff */
[----:B------:R0:W-:Y:S01]  /*8a070*/  STL.64 [R1+0x308], R6 ;  /* 0x0003080601007387 */ /* 0x0001e20000100a00 */
[----:B------:R-:W-:Y:S02]  /*8a080*/  LEA R26, R13, R25, 0x1 ;  /* 0x000000190d1a7211 */ /* 0x000fe400078e08ff */
[----:B0-----:R-:W-:-:S04]  /*8a090*/  LEA R6, P2, R27, R0, 0x1 ;  /* 0x000000001b067211 */ /* 0x001fc800078408ff */
[-C--:B------:R-:W-:Y:S02]  /*8a0a0*/  LEA.HI.X.SX32 R7, R27, R2.reuse, 0x1, P2 ;  /* 0x000000021b077211 */ /* 0x080fe400010f0eff */
[----:B--2---:R-:W-:Y:S02]  /*8a0b0*/  PRMT R8, R21, 0x7632, R8 ;  /* 0x0000763215087816 */ /* 0x004fe40000000008 */
[----:B------:R-:W-:-:S05]  /*8a0c0*/  LEA.HI.X.SX32 R21, R24, R2, 0x1, P0 ;  /* 0x0000000218157211 */ /* 0x000fca00000f0eff */
[----:B------:R-:W-:Y:S04]  /*8a0d0*/  STL.64 [R1+0x300], R20 ;  /* 0x0003001401007387 */ /* 0x000fe80000100a00 */
[----:B------:R0:W-:Y:S01]  /*8a0e0*/  STL.64 [R1+0x2f8], R6 ;  /* 0x0002f80601007387 */ /* 0x0001e20000100a00 */
[----:B------:R-:W-:Y:S01]  /*8a0f0*/  IMAD R24, R13, 0x2, R26 ;  /* 0x000000020d187824 */ /* 0x000fe200078e021a */
[----:B0-----:R-:W-:-:S04]  /*8a100*/  LEA R6, P0, R23, R0, 0x1 ;  /* 0x0000000017067211 */ /* 0x001fc800078008ff */
[----:B------:R-:W-:Y:S01]  /*8a110*/  LEA.HI.X.SX32 R7, R23, R2, 0x1, P0 ;  /* 0x0000000217077211 */ /* 0x000fe200000f0eff */
[----:B------:R-:W-:Y:S04]  /*8a120*/  STL.64 [R1+0x3260], R24 ;  /* 0x0032601801007387 */ /* 0x000fe80000100a00 */
[----:B------:R0:W-:Y:S04]  /*8a130*/  STL.64 [R1+0x2f0], R6 ;  /* 0x0002f00601007387 */ /* 0x0001e80000100a00 */
[----:B0-----:R-:W2:Y:S01]  /*8a140*/  LDL.LU.64 R6, [R1+0x3278] ;  /* 0x0032780001067983 */ /* 0x001ea20000300a00 */
[----:B----4-:R-:W-:-:S02]  /*8a150*/  LEA R20, P2, R28, R0, 0x1 ;  /* 0x000000001c147211 */ /* 0x010fc400078408ff */
[C---:B------:R-:W-:Y:S02]  /*8a160*/  LEA R27, R13.reuse, R24, 0x1 ;  /* 0x000000180d1b7211 */ /* 0x040fe400078e08ff */
[----:B------:R-:W-:Y:S01]  /*8a170*/  LEA.HI.X.SX32 R21, R28, R2, 0x1, P2 ;  /* 0x000000021c157211 */ /* 0x000fe200010f0eff */
[----:B------:R-:W4:Y:S04]  /*8a180*/  LDL.LU.64 R24, [R1+0x40] ;  /* 0x0000400001187983 */ /* 0x000f280000300a00 */
[----:B------:R0:W-:Y:S01]  /*8a190*/  STL.64 [R1+0x3250], R26 ;  /* 0x0032501a01007387 */ /* 0x0001e20000100a00 */
[----:B------:R-:W-:-:S03]  /*8a1a0*/  LEA R23, R13, R27, 0x1 ;  /* 0x0000001b0d177211 */ /* 0x000fc600078e08ff */
[----:B------:R1:W-:Y:S01]  /*8a1b0*/  STL.64 [R1+0x2e8], R20 ;  /* 0x0002e81401007387 */ /* 0x0003e20000100a00 */
[----:B0-----:R-:W-:Y:S01]  /*8a1c0*/  IMAD.MOV.U32 R26, RZ, RZ, R10 ;  /* 0x000000ffff1a7224 */ /* 0x001fe200078e000a */
[CC--:B------:R-:W-:Y:S02]  /*8a1d0*/  LEA R10, P0, R29.reuse, R0.reuse, 0x1 ;  /* 0x000000001d0a7211 */ /* 0x0c0fe400078008ff */
[C---:B-1----:R-:W-:Y:S02]  /*8a1e0*/  LEA R20, P2, R22.reuse, R0, 0x1 ;  /* 0x0000000016147211 */ /* 0x042fe400078408ff */
[----:B------:R-:W-:Y:S02]  /*8a1f0*/  MOV R27, R11 ;  /* 0x0000000b001b7202 */ /* 0x000fe40000000f00 */
[-C--:B------:R-:W-:Y:S01]  /*8a200*/  LEA.HI.X.SX32 R11, R29, R2.reuse, 0x1, P0 ;  /* 0x000000021d0b7211 */ /* 0x080fe200000f0eff */
[----:B---3--:R0:W-:Y:S01]  /*8a210*/  STG.E.U16 [R4.64], R8 ;  /* 0x0000000804007986 */ /* 0x0081e2000c101506 */
[----:B------:R-:W-:-:S03]  /*8a220*/  LEA.HI.X.SX32 R21, R22, R2, 0x1, P2 ;  /* 0x0000000216157211 */ /* 0x000fc600010f0eff */
[----:B0-----:R-:W3:Y:S04]  /*8a230*/  LDL.LU.64 R4, [R1+0x3270] ;  /* 0x0032700001047983 */ /* 0x001ee80000300a00 */
[----:B------:R-:W4:Y:S04]  /*8a240*/  LDL.LU R29, [R1+0x170] ;  /* 0x00017000011d7983 */ /* 0x000f280000300800 */
[----:B------:R0:W-:Y:S04]  /*8a250*/  STL.64 [R1+0x3100], R10 ;  /* 0x0031000a01007387 */ /* 0x0001e80000100a00 */
[----:B------:R2:W-:Y:S01]  /*8a260*/  STL.64 [R1+0x2d8], R20 ;  /* 0x0002d81401007387 */ /* 0x0005e20000100a00 */
[----:B0-----:R-:W-:Y:S01]  /*8a270*/  IMAD.MOV.U32 R10, RZ, RZ, R26 ;  /* 0x000000ffff0a7224 */ /* 0x001fe200078e001a */
[----:B------:R-:W-:-:S02]  /*8a280*/  MOV R11, R27 ;  /* 0x0000001b000b7202 */ /* 0x000fc40000000f00 */
[----:B--2---:R-:W-:-:S04]  /*8a290*/  LEA R20, P0, R6, R0, 0x1 ;  /* 0x0000000006147211 */ /* 0x004fc800078008ff */
[----:B------:R-:W-:-:S05]  /*8a2a0*/  LEA.HI.X.SX32 R21, R6, R2, 0x1, P0 ;  /* 0x0000000206157211 */ /* 0x000fca00000f0eff */
[----:B------:R0:W-:Y:S04]  /*8a2b0*/  STL.64 [R1+0x2d0], R20 ;  /* 0x0002d01401007387 */ /* 0x0001e80000100a00 */
[----:B0-----:R-:W2:Y:S04]  /*8a2c0*/  LDL.LU.64 R20, [R1+0x3268] ;  /* 0x0032680001147983 */ /* 0x001ea80000300a00 */
[----:B------:R0:W-:Y:S04]  /*8a2d0*/  STL.64 [R1+0x3258], R10 ;  /* 0x0032580a01007387 */ /* 0x0001e80000100a00 */
[----:B0-----:R-:W5:Y:S01]  /*8a2e0*/  LDL.LU.64 R10, [R1+0x338] ;  /* 0x00033800010a7983 */ /* 0x001f620000300a00 */
[----:B------:R-:W-:-:S02]  /*8a2f0*/  LEA R28, R13, R23, 0x1 ;  /* 0x000000170d1c7211 */ /* 0x000fc400078e08ff */
[C---:B---3--:R-:W-:Y:S02]  /*8a300*/  LEA R26, P2, R4.reuse, R0, 0x1 ;  /* 0x00000000041a7211 */ /* 0x048fe400078408ff */
[----:B------:R-:W-:Y:S02]  /*8a310*/  LEA R22, R13, R28, 0x1 ;  /* 0x0000001c0d167211 */ /* 0x000fe400078e08ff */
[----:B------:R-:W-:-:S03]  /*8a320*/  LEA.HI.X.SX32 R27, R4, R2, 0x1, P2 ;  /* 0x00000002041b7211 */ /* 0x000fc600010f0eff */
[----:B------:R-:W-:Y:S01]  /*8a330*/  STL.64 [R1+0x3248], R22 ;  /* 0x0032481601007387 */ /* 0x000fe20000100a00 */
[----:B------:R-:W-:-:S03]  /*8a340*/  IMAD R6, R13, 0x2, R22 ;  /* 0x000000020d067824 */ /* 0x000fc600078e0216 */
[----:B------:R2:W-:Y:S01]  /*8a350*/  STL.64 [R1+0x2c8], R26 ;  /* 0x0002c81a01007387 */ /* 0x0005e20000100a00 */
[----:B------:R-:W-:Y:S01]  /*8a360*/  IMAD R4, R13, 0x2, R6 ;  /* 0x000000020d047824 */ /* 0x000fe200078e0206 */
[----:B----4-:R-:W-:-:S05]  /*8a370*/  PRMT R8, R29, 0x7632, R8 ;  /* 0x000076321d087816 */ /* 0x010fca0000000008 */
[----:B------:R0:W-:Y:S01]  /*8a380*/  STG.E.U16 [R24.64], R8 ;  /* 0x0000000818007986 */ /* 0x0001e2000c101506 */
[----:B--2---:R-:W-:-:S04]  /*8a390*/  LEA R26, P0, R21, R0, 0x1 ;  /* 0x00000000151a7211 */ /* 0x004fc800078008ff */
[----:B------:R-:W-:Y:S02]  /*8a3a0*/  LEA.HI.X.SX32 R27, R21, R2, 0x1, P0 ;  /* 0x00000002151b7211 */ /* 0x000fe400000f0eff */
[----:B-----5:R-:W-:Y:S02]  /*8a3b0*/  MOV R22, R10 ;  /* 0x0000000a00167202 */ /* 0x020fe40000000f00 */
[C---:B------:R-:W-:Y:S02]  /*8a3c0*/  LEA R10, P2, R5.reuse, R0, 0x1 ;  /* 0x00000000050a7211 */ /* 0x040fe400078408ff */
[----:B------:R-:W-:Y:S02]  /*8a3d0*/  MOV R23, R11 ;  /* 0x0000000b00177202 */ /* 0x000fe40000000f00 */
[----:B------:R-:W-:Y:S01]  /*8a3e0*/  LEA.HI.X.SX32 R11, R5, R2, 0x1, P2 ;  /* 0x00000002050b7211 */ /* 0x000fe200010f0eff */
[----:B------:R-:W-:Y:S04]  /*8a3f0*/  STL.64 [R1+0x2c0], R26 ;  /* 0x0002c01a01007387 */ /* 0x000fe80000100a00 */
[----:B------:R1:W-:Y:S01]  /*8a400*/  STL.64 [R1+0x2b8], R10 ;  /* 0x0002b80a01007387 */ /* 0x0003e20000100a00 */
[----:B------:R-:W-:-:S03]  /*8a410*/  LEA R5, R13, R4, 0x1 ;  /* 0x000000040d057211 */ /* 0x000fc600078e08ff */
[----:B0-----:R-:W2:Y:S01]  /*8a420*/  LDL.LU.64 R24, [R1+0x3260] ;  /* 0x0032600001187983 */ /* 0x001ea20000300a00 */
[----:B-1----:R-:W-:-:S04]  /*8a430*/  LEA R10, P0, R7, R0, 0x1 ;  /* 0x00000000070a7211 */ /* 0x002fc800078008ff */
[----:B------:R-:W-:Y:S01]  /*8a440*/  LEA.HI.X.SX32 R11, R7, R2, 0x1, P0 ;  /* 0x00000002070b7211 */ /* 0x000fe200000f0eff */
[----:B------:R-:W-:Y:S04]  /*8a450*/  STL.64 [R1+0x3238], R4 ;  /* 0x0032380401007387 */ /* 0x000fe80000100a00 */
[----:B------:R0:W-:Y:S04]  /*8a460*/  STL.64 [R1+0x2b0], R10 ;  /* 0x0002b00a01007387 */ /* 0x0001e80000100a00 */
[----:B0-----:R-:W3:Y:S04]  /*8a470*/  LDL.LU.64 R10, [R1+0x3258] ;  /* 0x00325800010a7983 */ /* 0x001ee80000300a00 */
[----:B------:R-:W4:Y:S04]  /*8a480*/  LDL.LU R7, [R1+0x150] ;  /* 0x0001500001077983 */ /* 0x000f280000300800 */
[----:B------:R-:W5:Y:S01]  /*8a490*/  LDL.LU R29, [R1+0x160] ;  /* 0x00016000011d7983 */ /* 0x000f620000300800 */
[----:B------:R-:W-:-:S04]  /*8a4a0*/  LEA R26, P2, R3, R0, 0x1 ;  /* 0x00000000031a7211 */ /* 0x000fc800078408ff */
[----:B------:R-:W-:Y:S01]  /*8a4b0*/  LEA.HI.X.SX32 R27, R3, R2, 0x1, P2 ;  /* 0x00000002031b7211 */ /* 0x000fe200010f0eff */
[----:B-----5:R0:W-:Y:S04]  /*8a4c0*/  STL.64 [R1+0x3240], R28 ;  /* 0x0032401c01007387 */ /* 0x0201e80000100a00 */
[----:B0-----:R-:W5:Y:S04]  /*8a4d0*/  LDL.LU.64 R28, [R1+0x48] ;  /* 0x00004800011c7983 */ /* 0x001f680000300a00 */
[----:B------:R0:W-:Y:S02]  /*8a4e0*/  STL.64 [R1+0x2a8], R26 ;  /* 0x0002a81a01007387 */ /* 0x0001e40000100a00 */
[----:B0-----:R-:W-:-:S04]  /*8a4f0*/  LEA R26, P0, R20, R0, 0x1 ;  /* 0x00000000141a7211 */ /* 0x001fc800078008ff */
[----:B------:R-:W-:-:S05]  /*8a500*/  LEA.HI.X.SX32 R27, R20, R2, 0x1, P0 ;  /* 0x00000002141b7211 */ /* 0x000fca00000f0eff */
[----:B------:R0:W-:Y:S04]  /*8a510*/  STL.64 [R1+0x2a0], R26 ;  /* 0x0002a01a01007387 */ /* 0x0001e80000100a00 */
[----:B0-----:R-:W4:Y:S01]  /*8a520*/  LDL.LU.64 R26, [R1+0x3250] ;  /* 0x00325000011a7983 */ /* 0x001f220000300a00 */
[----:B--2---:R-:W-:-:S03]  /*8a530*/  LEA R4, P2, R25, R0, 0x1 ;  /* 0x0000000019047211 */ /* 0x004fc600078408ff */
[----:B---3--:R0:W-:Y:S01]  /*8a540*/  STL.64 [R1+0x3228], R10 ;  /* 0x0032280a01007387 */ /* 0x0081e20000100a00 */
[----:B------:R-:W-:Y:S02]  /*8a550*/  LEA R21, R13, R5, 0x1 ;  /* 0x000000050d157211 */ /* 0x000fe400078e08ff */
[----:B------:R-:W-:Y:S02]  /*8a560*/  LEA.HI.X.SX32 R5, R25, R2, 0x1, P2 ;  /* 0x0000000219057211 */ /* 0x000fe400010f0eff */
[----:B0-----:R-:W-:Y:S01]  /*8a570*/  MOV R10, R22 ;  /* 0x00000016000a7202 */ /* 0x001fe20000000f00 */
[----:B------:R-:W-:Y:S02]  /*8a580*/  IMAD.MOV.U32 R11, RZ, RZ, R23 ;  /* 0x000000ffff0b7224 */ /* 0x000fe400078e0017 */
[----:B------:R-:W-:Y:S01]  /*8a590*/  STL.64 [R1+0x298], R4 ;  /* 0x0002980401007387 */ /* 0x000fe20000100a00 */
[----:B----4-:R-:W-:-:S04]  /*8a5a0*/  LEA R22, P0, R26, R0, 0x1 ;  /* 0x000000001a167211 */ /* 0x010fc800078008ff */
[----:B------:R-:W-:-:S05]  /*8a5b0*/  LEA.HI.X.SX32 R23, R26, R2, 0x1, P0 ;  /* 0x000000021a177211 */ /* 0x000fca00000f0eff */
[----:B------:R0:W-:Y:S04]  /*8a5c0*/  STL.64 [R1+0x290], R22 ;  /* 0x0002901601007387 */ /* 0x0001e80000100a00 */
[----:B0-----:R-:W2:Y:S04]  /*8a5d0*/  LDL.LU.64 R22, [R1+0x3248] ;  /* 0x0032480001167983 */ /* 0x001ea80000300a00 */
[----:B------:R0:W-:Y:S04]  /*8a5e0*/  STL.64 [R1+0x3220], R14 ;  /* 0x0032200e01007387 */ /* 0x0001e80000100a00 */
[----:B0-----:R-:W3:Y:S01]  /*8a5f0*/  LDL.LU.64 R14, [R1+0x50] ;  /* 0x00005000010e7983 */ /* 0x001ee20000300a00 */
[----:B------:R-:W-:-:S02]  /*8a600*/  LEA R4, P2, R24, R0, 0x1 ;  /* 0x0000000018047211 */ /* 0x000fc400078408ff */
[----:B------:R-:W-:Y:S02]  /*8a610*/  PRMT R8, R7, 0x7632, R8 ;  /* 0x0000763207087816 */ /* 0x000fe40000000008 */
[----:B------:R-:W-:-:S03]  /*8a620*/  LEA.HI.X.SX32 R5, R24, R2, 0x1, P2 ;  /* 0x0000000218057211 */ /* 0x000fc600010f0eff */
[----:B-----5:R0:W-:Y:S04]  /*8a630*/  STG.E.U16 [R28.64], R8 ;  /* 0x000000081c007986 */ /* 0x0201e8000c101506 */
[----:B---3--:R1:W-:Y:S04]  /*8a640*/  STL.64 [R1+0x3230], R14 ;  /* 0x0032300e01007387 */ /* 0x0083e80000100a00 */
[----:B------:R3:W-:Y:S04]  /*8a650*/  STL.64 [R1+0x288], R4 ;  /* 0x0002880401007387 */ /* 0x0007e80000100a00 */
[----:B0-----:R-:W4:Y:S01]  /*8a660*/  LDL.LU.64 R28, [R1+0x3240] ;  /* 0x00324000011c7983 */ /* 0x001f220000300a00 */
[----:B------:R-:W-:Y:S01]  /*8a670*/  IMAD R3, R13, 0x2, R21 ;  /* 0x000000020d037824 */ /* 0x000fe200078e0215 */
[----:B-1----:R-:W-:-:S04]  /*8a680*/  MOV R14, R10 ;  /* 0x0000000a000e7202 */ /* 0x002fc80000000f00 */
[----:B------:R-:W-:Y:S02]  /*8a690*/  LEA R7, R13, R3, 0x1 ;  /* 0x000000030d077211 */ /* 0x000fe400078e08ff */
[-C--:B---3--:R-:W-:Y:S02]  /*8a6a0*/  LEA R4, P0, R27, R0.reuse, 0x1 ;  /* 0x000000001b047211 */ /* 0x088fe400078008ff */
[----:B--2---:R-:W-:Y:S01]  /*8a6b0*/  LEA R10, P2, R23, R0, 0x1 ;  /* 0x00000000170a7211 */ /* 0x004fe200078408ff */
[----:B------:R-:W-:Y:S01]  /*8a6c0*/  IMAD.MOV.U32 R15, RZ, RZ, R11 ;  /* 0x000000ffff0f7224 */ /* 0x000fe200078e000b */
[-C--:B------:R-:W-:Y:S02]  /*8a6d0*/  LEA.HI.X.SX32 R5, R27, R2.reuse, 0x1, P0 ;  /* 0x000000021b057211 */ /* 0x080fe400000f0eff */
[----:B------:R-:W-:Y:S02]  /*8a6e0*/  LEA R20, R13, R7, 0x1 ;  /* 0x000000070d147211 */ /* 0x000fe400078e08ff */
[----:B------:R-:W-:Y:S01]  /*8a6f0*/  LEA.HI.X.SX32 R11, R23, R2, 0x1, P2 ;  /* 0x00000002170b7211 */ /* 0x000fe200010f0eff */
[----:B------:R0:W-:Y:S01]  /*8a700*/  STL.64 [R1+0x280], R4 ;  /* 0x0002800401007387 */ /* 0x0001e20000100a00 */
[----:B------:R-:W-:-:S04]  /*8a710*/  LEA R25, R13, R20, 0x1 ;  /* 0x000000140d197211 */ /* 0x000fc800078e08ff */
[----:B------:R-:W-:Y:S01]  /*8a720*/  LEA R24, R13, R25, 0x1 ;  /* 0x000000190d187211 */ /* 0x000fe200078e08ff */
[----:B0-----:R-:W2:Y:S04]  /*8a730*/  LDL.LU.64 R4, [R1+0x3238] ;  /* 0x0032380001047983 */ /* 0x001ea80000300a00 */
[----:B------:R0:W-:Y:S04]  /*8a740*/  STL.64 [R1+0x278], R10 ;  /* 0x0002780a01007387 */ /* 0x0001e80000100a00 */
[----:B------:R-:W-:Y:S01]  /*8a750*/  STL.64 [R1+0x3218], R24 ;  /* 0x0032181801007387 */ /* 0x000fe20000100a00 */
[----:B0-----:R-:W-:-:S04]  /*8a760*/  LEA R10, P2, R22, R0, 0x1 ;  /* 0x00000000160a7211 */ /* 0x001fc800078408ff */
[----:B------:R-:W-:Y:S02]  /*8a770*/  LEA.HI.X.SX32 R11, R22, R2, 0x1, P2 ;  /* 0x00000002160b7211 */ /* 0x000fe400010f0eff */
[----:B----4-:R-:W-:-:S04]  /*8a780*/  LEA R26, P0, R28, R0, 0x1 ;  /* 0x000000001c1a7211 */ /* 0x010fc800078008ff */
[----:B------:R-:W-:Y:S02]  /*8a790*/  LEA.HI.X.SX32 R27, R28, R2, 0x1, P0 ;  /* 0x000000021c1b7211 */ /* 0x000fe400000f0eff */
[----:B------:R-:W-:Y:S02]  /*8a7a0*/  MOV R28, R14 ;  /* 0x0000000e001c7202 */ /* 0x000fe40000000f00 */
[C---:B------:R-:W-:Y:S02]  /*8a7b0*/  LEA R14, P0, R6.reuse, R0, 0x1 ;  /* 0x00000000060e7211 */ /* 0x040fe400078008ff */
[----:B------:R-:W-:Y:S02]  /*8a7c0*/  PRMT R8, R29, 0x7632, R8 ;  /* 0x000076321d087816 */ /* 0x000fe40000000008 */
[----:B------:R-:W-:Y:S02]  /*8a7d0*/  MOV R29, R15 ;  /* 0x0000000f001d7202 */ /* 0x000fe40000000f00 */
[----:B------:R-:W-:Y:S01]  /*8a7e0*/  LEA.HI.X.SX32 R15, R6, R2, 0x1, P0 ;  /* 0x00000002060f7211 */ /* 0x000fe200000f0eff */
[----:B------:R-:W-:Y:S04]  /*8a7f0*/  STL.64 [R1+0x270], R26 ;  /* 0x0002701a01007387 */ /* 0x000fe80000100a00 */
[----:B------:R-:W-:Y:S04]  /*8a800*/  STL.64 [R1+0x268], R10 ;  /* 0x0002680a01007387 */ /* 0x000fe80000100a00 */
[----:B------:R0:W-:Y:S04]  /*8a810*/  STL.64 [R1+0x260], R14 ;  /* 0x0002600e01007387 */ /* 0x0001e80000100a00 */
[----:B0-----:R-:W3:Y:S01]  /*8a820*/  LDL.LU.64 R14, [R1+0x3230] ;  /* 0x00323000010e7983 */ /* 0x001ee20000300a00 */
[-C--:B--2---:R-:W-:Y:S01]  /*8a830*/  LEA R10, P2, R4, R0.reuse, 0x1 ;  /* 0x00000000040a7211 */ /* 0x084fe200078408ff */
[----:B------:R-:W-:Y:S01]  /*8a840*/  IMAD R23, R13, 0x2, R24 ;  /* 0x000000020d177824 */ /* 0x000fe200078e0218 */
[----:B------:R-:W-:-:S02]  /*8a850*/  LEA R24, P0, R5, R0, 0x1 ;  /* 0x0000000005187211 */ /* 0x000fc400078008ff */
[----:B------:R-:W-:-:S05]  /*8a860*/  LEA.HI.X.SX32 R11, R4, R2, 0x1, P2 ;  /* 0x00000002040b7211 */ /* 0x000fca00010f0eff */
[----:B------:R0:W-:Y:S04]  /*8a870*/  STL.64 [R1+0x258], R10 ;  /* 0x0002580a01007387 */ /* 0x0001e80000100a00 */
[----:B0-----:R-:W2:Y:S04]  /*8a880*/  LDL.LU.64 R10, [R1+0x3228] ;  /* 0x00322800010a7983 */ /* 0x001ea80000300a00 */
[----:B------:R-:W-:Y:S04]  /*8a890*/  STL [R1+0x250], R24 ;  /* 0x0002501801007387 */ /* 0x000fe80000100800 */
[----:B---3--:R0:W-:Y:S04]  /*8a8a0*/  STG.E.U16 [R14.64], R8 ;  /* 0x000000080e007986 */ /* 0x0081e8000c101506 */
[----:B0-----:R-:W3:Y:S01]  /*8a8b0*/  LDL.LU.64 R14, [R1+0x3220] ;  /* 0x00322000010e7983 */ /* 0x001ee20000300a00 */
[----:B------:R-:W-:-:S04]  /*8a8c0*/  LEA R24, P2, R21, R0, 0x1 ;  /* 0x0000000015187211 */ /* 0x000fc800078408ff */
[-C--:B------:R-:W-:Y:S01]  /*8a8d0*/  LEA.HI.X.SX32 R25, R21, R2.reuse, 0x1, P2 ;  /* 0x0000000215197211 */ /* 0x080fe200010f0eff */
[----:B---3--:R0:W-:Y:S04]  /*8a8e0*/  STL.64 [R1+0x3210], R14 ;  /* 0x0032100e01007387 */ /* 0x0081e80000100a00 */
[----:B0-----:R0:W3:Y:S04]  /*8a8f0*/  LDL.64 R14, [R1+0x250] ;  /* 0x00025000010e7983 */ /* 0x0010e80000100a00 */
[----:B------:R1:W-:Y:S04]  /*8a900*/  STL.64 [R1+0x248], R24 ;  /* 0x0002481801007387 */ /* 0x0003e80000100a00 */
[----:B-1----:R-:W4:Y:S01]  /*8a910*/  LDL.LU.64 R24, [R1+0x3218] ;  /* 0x0032180001187983 */ /* 0x002f220000300a00 */
[----:B---3--:R-:W-:-:S05]  /*8a920*/  LEA.HI.X.SX32 R15, R5, R2, 0x1, P0 ;  /* 0x00000002050f7211 */ /* 0x008fca00000f0eff */
[----:B------:R1:W-:Y:S04]  /*8a930*/  STL [R1+0x254], R15 ;  /* 0x0002540f01007387 */ /* 0x0003e80000100800 */
[----:B------:R-:W3:Y:S01]  /*8a940*/  LDL.LU R21, [R1+0x140] ;  /* 0x0001400001157983 */ /* 0x000ee20000300800 */
[----:B------:R-:W-:-:S03]  /*8a950*/  LEA R14, P2, R7, R0, 0x1 ;  /* 0x00000000070e7211 */ /* 0x000fc600078408ff */
[----:B------:R-:W5:Y:S04]  /*8a960*/  LDL.LU R27, [R1+0x130] ;  /* 0x00013000011b7983 */ /* 0x000f680000300800 */
[----:B------:R0:W-:Y:S01]  /*8a970*/  STL.64 [R1+0x3208], R18 ;  /* 0x0032081201007387 */ /* 0x0001e20000100a00 */
[----:B-1----:R-:W-:Y:S02]  /*8a980*/  LEA.HI.X.SX32 R15, R7, R2, 0x1, P2 ;  /* 0x00000002070f7211 */ /* 0x002fe400010f0eff */
[----:B0-----:R-:W-:-:S04]  /*8a990*/  LEA R18, P0, R3, R0, 0x1 ;  /* 0x0000000003127211 */ /* 0x001fc800078008ff */
[----:B------:R-:W-:-:S05]  /*8a9a0*/  LEA.HI.X.SX32 R19, R3, R2, 0x1, P0 ;  /* 0x0000000203137211 */ /* 0x000fca00000f0eff */
[----:B------:R0:W-:Y:S04]  /*8a9b0*/  STL.64 [R1+0x240], R18 ;  /* 0x0002401201007387 */ /* 0x0001e80000100a00 */
[----:B------:R4:W-:Y:S01]  /*8a9c0*/  STL.64 [R1+0x238], R14 ;  /* 0x0002380e01007387 */ /* 0x0009e20000100a00 */
[CC--:B0-----:R-:W-:Y:S02]  /*8a9d0*/  LEA R18, P0, R20.reuse, R0.reuse, 0x1 ;  /* 0x0000000014127211 */ /* 0x0c1fe400078008ff */
[C---:B----4-:R-:W-:Y:S02]  /*8a9e0*/  LEA R14, P2, R25.reuse, R0, 0x1 ;  /* 0x00000000190e7211 */ /* 0x050fe400078408ff */
[-C--:B------:R-:W-:Y:S02]  /*8a9f0*/  LEA.HI.X.SX32 R19, R20, R2.reuse, 0x1, P0 ;  /* 0x0000000214137211 */ /* 0x080fe400000f0eff */
[----:B------:R-:W-:-:S02]  /*8aa00*/  LEA.HI.X.SX32 R15, R25, R2, 0x1, P2 ;  /* 0x00000002190f7211 */ /* 0x000fc400010f0eff */
[----:B---3--:R-:W-:Y:S02]  /*8aa10*/  PRMT R8, R21, 0x7632, R8 ;  /* 0x0000763215087816 */ /* 0x008fe40000000008 */
[----:B------:R-:W3:Y:S04]  /*8aa20*/  LDL.LU.64 R20, [R1+0x58] ;  /* 0x0000580001147983 */ /* 0x000ee80000300a00 */
[----:B------:R-:W-:Y:S04]  /*8aa30*/  STL.64 [R1+0x230], R18 ;  /* 0x0002301201007387 */ /* 0x000fe80000100a00 */
[----:B------:R0:W-:Y:S04]  /*8aa40*/  STL.64 [R1+0x228], R14 ;  /* 0x0002280e01007387 */ /* 0x0001e80000100a00 */
[----:B--2---:R1:W-:Y:S01]  /*8aa50*/  STL.64 [R1+0x31f8], R10 ;  /* 0x0031f80a01007387 */ /* 0x0043e20000100a00 */
[----:B0-----:R-:W-:-:S04]  /*8aa60*/  LEA R14, P0, R24, R0, 0x1 ;  /* 0x00000000180e7211 */ /* 0x001fc800078008ff */
[----:B------:R-:W-:Y:S01]  /*8aa70*/  LEA.HI.X.SX32 R15, R24, R2, 0x1, P0 ;  /* 0x00000002180f7211 */ /* 0x000fe200000f0eff */
[----:B-1----:R-:W2:Y:S04]  /*8aa80*/  LDL.LU.64 R10, [R1+0x60] ;  /* 0x00006000010a7983 */ /* 0x002ea80000300a00 */
[----:B------:R0:W-:Y:S04]  /*8aa90*/  STL.64 [R1+0x220], R14 ;  /* 0x0002200e01007387 */ /* 0x0001e80000100a00 */
[----:B0-----:R-:W4:Y:S01]  /*8aaa0*/  LDL.LU.64 R14, [R1+0x3210] ;  /* 0x00321000010e7983 */ /* 0x001f220000300a00 */
[----:B------:R-:W-:Y:S01]  /*8aab0*/  LEA R18, P2, R23, R0, 0x1 ;  /* 0x0000000017127211 */ /* 0x000fe200078408ff */
[----:B------:R-:W-:-:S03]  /*8aac0*/  IMAD R26, R13, 0x2, R23 ;  /* 0x000000020d1a7824 */ /* 0x000fc600078e0217 */
[----:B------:R-:W-:Y:S02]  /*8aad0*/  LEA.HI.X.SX32 R19, R23, R2, 0x1, P2 ;  /* 0x0000000217137211 */ /* 0x000fe400010f0eff */
[----:B------:R-:W-:-:S04]  /*8aae0*/  LEA R22, R13, R26, 0x1 ;  /* 0x0000001a0d167211 */ /* 0x000fc800078e08ff */
[----:B------:R-:W-:-:S05]  /*8aaf0*/  LEA R4, R13, R22, 0x1 ;  /* 0x000000160d047211 */ /* 0x000fca00078e08ff */
[----:B------:R-:W-:Y:S01]  /*8ab00*/  IMAD R6, R13, 0x2, R4 ;  /* 0x000000020d067824 */ /* 0x000fe200078e0204 */
[----:B----4-:R-:W-:Y:S04]  /*8ab10*/  STL.64 [R1+0x3200], R14 ;  /* 0x0032000e01007387 */ /* 0x010fe80000100a00 */
[----:B------:R0:W-:Y:S02]  /*8ab20*/  STL.64 [R1+0x218], R18 ;  /* 0x0002181201007387 */ /* 0x0001e40000100a00 */
[----:B0-----:R-:W-:-:S04]  /*8ab30*/  LEA R18, P0, R26, R0, 0x1 ;  /* 0x000000001a127211 */ /* 0x001fc800078008ff */
[----:B------:R-:W-:-:S05]  /*8ab40*/  LEA.HI.X.SX32 R19, R26, R2, 0x1, P0 ;  /* 0x000000021a137211 */ /* 0x000fca00000f0eff */
[----:B------:R0:W-:Y:S04]  /*8ab50*/  STL.64 [R1+0x210], R18 ;  /* 0x0002101201007387 */ /* 0x0001e80000100a00 */
[----:B0-----:R-:W4:Y:S01]  /*8ab60*/  LDL.LU.64 R18, [R1+0x3208] ;  /* 0x0032080001127983 */ /* 0x001f220000300a00 */
[----:B------:R-:W-:-:S04]  /*8ab70*/  LEA R5, R13, R6, 0x1 ;  /* 0x000000060d057211 */ /* 0x000fc800078e08ff */
[----:B------:R-:W-:-:S05]  /*8ab80*/  LEA R3, R13, R5, 0x1 ;  /* 0x000000050d037211 */ /* 0x000fca00078e08ff */
[C---:B------:R-:W-:Y:S01]  /*8ab90*/  IMAD R7, R13.reuse, 0x2, R3 ;  /* 0x000000020d077824 */ /* 0x040fe200078e0203 */
[C---:B------:R-:W-:Y:S01]  /*8aba0*/  LEA R14, P2, R22.reuse, R0, 0x1 ;  /* 0x00000000160e7211 */ /* 0x040fe200078408ff */
[----:B---3--:R0:W-:Y:S03]  /*8abb0*/  STG.E.U16 [R20.64], R8 ;  /* 0x0000000814007986 */ /* 0x0081e6000c101506 */
[C---:B------:R-:W-:Y:S02]  /*8abc0*/  LEA R25, R13.reuse, R7, 0x1 ;  /* 0x000000070d197211 */ /* 0x040fe400078e08ff */
[----:B------:R-:W-:Y:S02]  /*8abd0*/  LEA.HI.X.SX32 R15, R22, R2, 0x1, P2 ;  /* 0x00000002160f7211 */ /* 0x000fe400010f0eff */
[----:B------:R-:W-:Y:S02]  /*8abe0*/  MOV R26, R28 ;  /* 0x0000001c001a7202 */ /* 0x000fe40000000f00 */
[----:B------:R-:W3:Y:S01]  /*8abf0*/  LDL.LU R28, [R1+0x110] ;  /* 0x00011000011c7983 */ /* 0x000ee20000300800 */
[----:B0-----:R-:W-:-:S02]  /*8ac00*/  LEA R20, R13, R25, 0x1 ;  /* 0x000000190d147211 */ /* 0x001fc400078e08ff */
[----:B-----5:R-:W-:-:S03]  /*8ac10*/  PRMT R8, R27, 0x7632, R8 ;  /* 0x000076321b087816 */ /* 0x020fc60000000008 */
[----:B------:R-:W-:Y:S01]  /*8ac20*/  IMAD R24, R13, 0x2, R20 ;  /* 0x000000020d187824 */ /* 0x000fe200078e0214 */
[----:B------:R-:W-:-:S04]  /*8ac30*/  MOV R27, R29 ;  /* 0x0000001d001b7202 */ /* 0x000fc80000000f00 */
[----:B------:R-:W-:-:S05]  /*8ac40*/  LEA R21, R13, R24, 0x1 ;  /* 0x000000180d157211 */ /* 0x000fca00078e08ff */
[----:B------:R-:W-:Y:S01]  /*8ac50*/  IMAD R23, R13, 0x2, R21 ;  /* 0x000000020d177824 */ /* 0x000fe200078e0215 */
[----:B--2---:R-:W-:Y:S04]  /*8ac60*/  STG.E.U16 [R10.64], R8 ;  /* 0x000000080a007986 */ /* 0x004fe8000c101506 */
[----:B----4-:R0:W-:Y:S04]  /*8ac70*/  STL.64 [R1+0x31e8], R18 ;  /* 0x0031e81201007387 */ /* 0x0101e80000100a00 */
[----:B------:R1:W-:Y:S01]  /*8ac80*/  STL.64 [R1+0x208], R14 ;  /* 0x0002080e01007387 */ /* 0x0003e20000100a00 */
[----:B0-----:R-:W-:Y:S01]  /*8ac90*/  IMAD.MOV.U32 R18, RZ, RZ, R26 ;  /* 0x000000ffff127224 */ /* 0x001fe200078e001a */
[----:B------:R-:W-:-:S02]  /*8aca0*/  LEA R26, P2, R6, R0, 0x1 ;  /* 0x00000000061a7211 */ /* 0x000fc400078408ff */
[C---:B-1----:R-:W-:Y:S02]  /*8acb0*/  LEA R14, P0, R4.reuse, R0, 0x1 ;  /* 0x00000000040e7211 */ /* 0x042fe400078008ff */
[----:B------:R-:W-:Y:S02]  /*8acc0*/  MOV R19, R27 ;  /* 0x0000001b00137202 */ /* 0x000fe40000000f00 */
[-C--:B------:R-:W-:Y:S02]  /*8acd0*/  LEA.HI.X.SX32 R15, R4, R2.reuse, 0x1, P0 ;  /* 0x00000002040f7211 */ /* 0x080fe400000f0eff */
[----:B------:R-:W-:Y:S01]  /*8ace0*/  LEA.HI.X.SX32 R27, R6, R2, 0x1, P2 ;  /* 0x00000002061b7211 */ /* 0x000fe200010f0eff */
[----:B------:R-:W-:Y:S04]  /*8acf0*/  STL.64 [R1+0x31f0], R20 ;  /* 0x0031f01401007387 */ /* 0x000fe80000100a00 */
[----:B------:R0:W-:Y:S04]  /*8ad00*/  STL.64 [R1+0x200], R14 ;  /* 0x0002000e01007387 */ /* 0x0001e80000100a00 */
[----:B0-----:R-:W2:Y:S04]  /*8ad10*/  LDL.LU.64 R14, [R1+0x3200] ;  /* 0x00320000010e7983 */ /* 0x001ea80000300a00 */
[----:B------:R-:W-:Y:S04]  /*8ad20*/  STL.64 [R1+0x1f8], R26 ;  /* 0x0001f81a01007387 */ /* 0x000fe80000100a00 */
[----:B------:R-:W-:Y:S04]  /*8ad30*/  STL [R1+0x31d8], R23 ;  /* 0x0031d81701007387 */ /* 0x000fe80000100800 */
[----:B------:R-:W4:Y:S04]  /*8ad40*/  LDL.LU.64 R10, [R1+0x31f8] ;  /* 0x0031f800010a7983 */ /* 0x000f280000300a00 */
[----:B------:R0:W-:Y:S04]  /*8ad50*/  STL.64 [R1+0x31c8], R8 ;  /* 0x0031c80801007387 */ /* 0x0001e80000100a00 */
[----:B0-----:R-:W5:Y:S01]  /*8ad60*/  LDL.LU.64 R8, [R1+0x70] ;  /* 0x0000700001087983 */ /* 0x001f620000300a00 */
[----:B------:R-:W-:-:S02]  /*8ad70*/  LEA R20, P0, R5, R0, 0x1 ;  /* 0x0000000005147211 */ /* 0x000fc400078008ff */
[----:B------:R-:W-:Y:S02]  /*8ad80*/  MOV R22, R18 ;  /* 0x0000001200167202 */ /* 0x000fe40000000f00 */
[----:B------:R-:W-:Y:S02]  /*8ad90*/  LEA R18, P2, R3, R0, 0x1 ;  /* 0x0000000003127211 */ /* 0x000fe400078408ff */
[-C--:B------:R-:W-:Y:S02]  /*8ada0*/  LEA.HI.X.SX32 R21, R5, R2.reuse, 0x1, P0 ;  /* 0x0000000205157211 */ /* 0x080fe400000f0eff */
[----:B------:R-:W-:Y:S01]  /*8adb0*/  LEA R27, R13, R23, 0x1 ;  /* 0x000000170d1b7211 */ /* 0x000fe200078e08ff */
[----:B------:R-:W-:Y:S01]  /*8adc0*/  IMAD.MOV.U32 R23, RZ, RZ, R19 ;  /* 0x000000ffff177224 */ /* 0x000fe200078e0013 */
[----:B------:R-:W-:Y:S01]  /*8add0*/  LEA.HI.X.SX32 R19, R3, R2, 0x1, P2 ;  /* 0x0000000203137211 */ /* 0x000fe200010f0eff */
[----:B-----5:R-:W-:Y:S04]  /*8ade0*/  STL.64 [R1+0x31e0], R8 ;  /* 0x0031e00801007387 */ /* 0x020fe80000100a00 */
[----:B----4-:R0:W-:Y:S04]  /*8adf0*/  STL.64 [R1+0x31d0], R10 ;  /* 0x0031d00a01007387 */ /* 0x0101e80000100a00 */
[----:B0-----:R-:W4:Y:S04]  /*8ae00*/  LDL.LU.64 R10, [R1+0x68] ;  /* 0x00006800010a7983 */ /* 0x001f280000300a00 */
[----:B------:R0:W-:Y:S04]  /*8ae10*/  STL.64 [R1+0x1f0], R20 ;  /* 0x0001f01401007387 */ /* 0x0001e80000100a00 */
[----:B0-----:R-:W5:Y:S04]  /*8ae20*/  LDL.LU.64 R20, [R1+0x31f0] ;  /* 0x0031f00001147983 */ /* 0x001f680000300a00 */
[----:B------:R-:W2:Y:S04]  /*8ae30*/  LDL.LU R29, [R1+0x120] ;  /* 0x00012000011d7983 */ /* 0x000ea80000300800 */
[----:B------:R0:W-:Y:S02]  /*8ae40*/  STL.64 [R1+0x1e8], R18 ;  /* 0x0001e81201007387 */ /* 0x0001e40000100a00 */
[----:B0-----:R-:W-:-:S04]  /*8ae50*/  LEA R18, P0, R7, R0, 0x1 ;  /* 0x0000000007127211 */ /* 0x001fc800078008ff */
[----:B------:R-:W-:-:S05]  /*8ae60*/  LEA.HI.X.SX32 R19, R7, R2, 0x1, P0 ;  /* 0x0000000207137211 */ /* 0x000fca00000f0eff */
[----:B------:R0:W-:Y:S04]  /*8ae70*/  STL.64 [R1+0x1e0], R18 ;  /* 0x0001e01201007387 */ /* 0x0001e80000100a00 */
[----:B0-----:R-:W2:Y:S01]  /*8ae80*/  LDL.LU.64 R18, [R1+0x31e8] ;  /* 0x0031e80001127983 */ /* 0x001ea20000300a00 */
[----:B------:R-:W-:-:S04]  /*8ae90*/  LEA R8, P2, R25, R0, 0x1 ;  /* 0x0000000019087211 */ /* 0x000fc800078408ff */
[----:B------:R-:W-:Y:S01]  /*8aea0*/  LEA.HI.X.SX32 R9, R25, R2, 0x1, P2 ;  /* 0x0000000219097211 */ /* 0x000fe200010f0eff */
[----:B--2---:R-:W-:Y:S04]  /*8aeb0*/  STL.64 [R1+0x31c0], R18 ;  /* 0x0031c01201007387 */ /* 0x004fe80000100a00 */
[----:B------:R-:W-:Y:S04]  /*8aec0*/  STL [R1+0x31b8], R17 ;  /* 0x0031b81101007387 */ /* 0x000fe80000100800 */
[----:B------:R5:W-:Y:S02]  /*8aed0*/  STL.64 [R1+0x1d8], R8 ;  /* 0x0001d80801007387 */ /* 0x000be40000100a00 */
[----:B-----5:R-:W-:-:S04]  /*8aee0*/  LEA R8, P0, R20, R0, 0x1 ;  /* 0x0000000014087211 */ /* 0x020fc800078008ff */
[----:B------:R-:W-:-:S05]  /*8aef0*/  LEA.HI.X.SX32 R9, R20, R2, 0x1, P0 ;  /* 0x0000000214097211 */ /* 0x000fca00000f0eff */
[----:B------:R0:W-:Y:S04]  /*8af00*/  STL.64 [R1+0x1d0], R8 ;  /* 0x0001d00801007387 */ /* 0x0001e80000100a00 */
[----:B0-----:R-:W2:Y:S01]  /*8af10*/  LDL.LU.64 R8, [R1+0x31e0] ;  /* 0x0031e00001087983 */ /* 0x001ea20000300a00 */
[----:B------:R-:W-:Y:S01]  /*8af20*/  IMAD.MOV.U32 R18, RZ, RZ, R22 ;  /* 0x000000ffff127224 */ /* 0x000fe200078e0016 */
[C---:B------:R-:W-:Y:S02]  /*8af30*/  LEA R22, P2, R24.reuse, R0, 0x1 ;  /* 0x0000000018167211 */ /* 0x040fe400078408ff */
[----:B------:R-:W-:Y:S02]  /*8af40*/  MOV R19, R23 ;  /* 0x0000001700137202 */ /* 0x000fe40000000f00 */
[----:B------:R-:W-:-:S02]  /*8af50*/  LEA.HI.X.SX32 R23, R24, R2, 0x1, P2 ;  /* 0x0000000218177211 */ /* 0x000fc400010f0eff */
[----:B------:R-:W-:Y:S02]  /*8af60*/  MOV R24, R18 ;  /* 0x0000001200187202 */ /* 0x000fe40000000f00 */
[----:B------:R-:W-:Y:S01]  /*8af70*/  MOV R25, R19 ;  /* 0x0000001300197202 */ /* 0x000fe20000000f00 */
[----:B------:R0:W-:Y:S01]  /*8af80*/  STL.64 [R1+0x1c8], R22 ;  /* 0x0001c81601007387 */ /* 0x0001e20000100a00 */
[----:B---3--:R-:W-:-:S03]  /*8af90*/  PRMT R3, R28, 0x7632, R3 ;  /* 0x000076321c037816 */ /* 0x008fc60000000003 */
[----:B0-----:R-:W3:Y:S04]  /*8afa0*/  LDL.LU R23, [R1+0x31d8] ;  /* 0x0031d80001177983 */ /* 0x001ee80000300800 */
[----:B------:R-:W-:Y:S04]  /*8afb0*/  STL.64 [R1+0x31a8], R24 ;  /* 0x0031a81801007387 */ /* 0x000fe80000100a00 */
[----:B----4-:R0:W-:Y:S04]  /*8afc0*/  STG.E.U16 [R10.64], R3 ;  /* 0x000000030a007986 */ /* 0x0101e8000c101506 */
[----:B0-----:R-:W4:Y:S01]  /*8afd0*/  LDL.LU.64 R10, [R1+0x31d0] ;  /* 0x0031d000010a7983 */ /* 0x001f220000300a00 */
[----:B--2---:R-:W-:Y:S01]  /*8afe0*/  IMAD.MOV.U32 R24, RZ, RZ, R8 ;  /* 0x000000ffff187224 */ /* 0x004fe200078e0008 */
[----:B------:R-:W-:-:S02]  /*8aff0*/  LEA R8, P0, R21, R0, 0x1 ;  /* 0x0000000015087211 */ /* 0x000fc400078008ff */
[----:B------:R-:W-:Y:S02]  /*8b000*/  MOV R25, R9 ;  /* 0x0000000900197202 */ /* 0x000fe40000000f00 */
[----:B------:R-:W-:-:S05]  /*8b010*/  LEA.HI.X.SX32 R9, R21, R2, 0x1, P0 ;  /* 0x0000000215097211 */ /* 0x000fca00000f0eff */
[----:B------:R0:W-:Y:S04]  /*8b020*/  STL.64 [R1+0x1c0], R8 ;  /* 0x0001c00801007387 */ /* 0x0001e80000100a00 */
[----:B0-----:R-:W2:Y:S01]  /*8b030*/  LDL.LU.64 R8, [R1+0x31c8] ;  /* 0x0031c80001087983 */ /* 0x001ea20000300a00 */
[----:B---3--:R-:W-:Y:S02]  /*8b040*/  LEA R18, P2, R23, R0, 0x1 ;  /* 0x0000000017127211 */ /* 0x008fe400078408ff */
[----:B------:R-:W-:Y:S02]  /*8b050*/  LEA R4, R13, R27, 0x1 ;  /* 0x0000001b0d047211 */ /* 0x000fe400078e08ff */
[----:B------:R-:W-:Y:S02]  /*8b060*/  LEA.HI.X.SX32 R19, R23, R2, 0x1, P2 ;  /* 0x0000000217137211 */ /* 0x000fe400010f0eff */
[----:B------:R-:W-:-:S02]  /*8b070*/  LEA R20, P0, R27, R0, 0x1 ;  /* 0x000000001b147211 */ /* 0x000fc400078008ff */
[----:B------:R-:W-:Y:S01]  /*8b080*/  LEA R26, R13, R4, 0x1 ;  /* 0x000000040d1a7211 */ /* 0x000fe200078e08ff */
[----:B------:R0:W-:Y:S01]  /*8b090*/  STL.64 [R1+0x1b8], R18 ;  /* 0x0001b81201007387 */ /* 0x0001e20000100a00 */
[----:B------:R-:W-:-:S03]  /*8b0a0*/  LEA.HI.X.SX32 R21, R27, R2, 0x1, P0 ;  /* 0x000000021b157211 */ /* 0x000fc600000f0eff */
[----:B0-----:R-:W3:Y:S04]  /*8b0b0*/  LDL.LU.64 R18, [R1+0x31c0] ;  /* 0x0031c00001127983 */ /* 0x001ee80000300a00 */
[----:B----4-:R0:W-:Y:S04]  /*8b0c0*/  STL.64 [R1+0x31b0], R10 ;  /* 0x0031b00a01007387 */ /* 0x0101e80000100a00 */
[----:B------:R-:W-:Y:S01]  /*8b0d0*/  STL.64 [R1+0x1b0], R20 ;  /* 0x0001b01401007387 */ /* 0x000fe20000100a00 */
[----:B0-----:R-:W-:-:S04]  /*8b0e0*/  LEA R10, P2, R4, R0, 0x1 ;  /* 0x00000000040a7211 */ /* 0x001fc800078408ff */
[----:B------:R-:W-:-:S05]  /*8b0f0*/  LEA.HI.X.SX32 R11, R4, R2, 0x1, P2 ;  /* 0x00000002040b7211 */ /* 0x000fca00010f0eff */
[----:B------:R-:W-:Y:S01]  /*8b100*/  STL.64 [R1+0x198], R10 ;  /* 0x0001980a01007387 */ /* 0x000fe20000100a00 */
[----:B--2---:R-:W-:Y:S02]  /*8b110*/  PRMT R8, R29, 0x7632, R8 ;  /* 0x000076321d087816 */ /* 0x004fe40000000008 */
[----:B------:R-:W-:Y:S02]  /*8b120*/  MOV R29, R16 ;  /* 0x00000010001d7202 */ /* 0x000fe40000000f00 */
[----:B------:R-:W-:-:S04]  /*8b130*/  LEA R16, P0, R26, R0, 0x1 ;  /* 0x000000001a107211 */ /* 0x000fc800078008ff */
[----:B------:R-:W-:-:S05]  /*8b140*/  LEA.HI.X.SX32 R17, R26, R2, 0x1, P0 ;  /* 0x000000021a117211 */ /* 0x000fca00000f0eff */
[----:B------:R0:W-:Y:S04]  /*8b150*/  STL.64 [R1+0x190], R16 ;  /* 0x0001901001007387 */ /* 0x0001e80000100a00 */
[----:B0-----:R-:W2:Y:S01]  /*8b160*/  LDL.LU R17, [R1+0x31b8] ;  /* 0x0031b80001117983 */ /* 0x001ea20000300800 */
[----:B------:R-:W-:-:S05]  /*8b170*/  LEA R28, R13, R26, 0x1 ;  /* 0x0000001a0d1c7211 */ /* 0x000fca00078e08ff */
[----:B------:R-:W-:Y:S01]  /*8b180*/  IMAD R7, R13, 0x2, R28 ;  /* 0x000000020d077824 */ /* 0x000fe200078e021c */
[----:B------:R-:W-:-:S04]  /*8b190*/  LEA R10, P2, R28, R0, 0x1 ;  /* 0x000000001c0a7211 */ /* 0x000fc800078408ff */
[----:B------:R-:W-:Y:S02]  /*8b1a0*/  LEA R16, P0, R7, R0, 0x1 ;  /* 0x0000000007107211 */ /* 0x000fe400078008ff */
[----:B------:R-:W-:Y:S01]  /*8b1b0*/  LEA.HI.X.SX32 R11, R28, R2, 0x1, P2 ;  /* 0x000000021c0b7211 */ /* 0x000fe200010f0eff */
[----:B------:R-:W-:Y:S04]  /*8b1c0*/  STG.E.U16 [R24.64], R8 ;  /* 0x0000000818007986 */ /* 0x000fe8000c101506 */
[----:B------:R0:W-:Y:S04]  /*8b1d0*/  STL.64 [R1+0xc8], R10 ;  /* 0x0000c80a01007387 */ /* 0x0001e80000100a00 */
[----:B0-----:R-:W4:Y:S04]  /*8b1e0*/  LDL.LU.64 R10, [R1+0x31b0] ;  /* 0x0031b000010a7983 */ /* 0x001f280000300a00 */
[----:B------:R-:W5:Y:S01]  /*8b1f0*/  LDL.LU.64 R24, [R1+0x31a8] ;  /* 0x0031a80001187983 */ /* 0x000f620000300a00 */
[----:B--2---:R-:W-:-:S02]  /*8b200*/  MOV R28, R17 ;  /* 0x00000011001c7202 */ /* 0x004fc40000000f00 */
[----:B------:R-:W-:-:S05]  /*8b210*/  LEA.HI.X.SX32 R17, R7, R2, 0x1, P0 ;  /* 0x0000000207117211 */ /* 0x000fca00000f0eff */
[----:B------:R0:W-:Y:S04]  /*8b220*/  STL.64 [R1+0xc0], R16 ;  /* 0x0000c01001007387 */ /* 0x0001e80000100a00 */
[----:B0-----:R-:W2:Y:S04]  /*8b230*/  LDL.LU.64 R16, [R1+0x31a0] ;  /* 0x0031a00001107983 */ /* 0x001ea80000300a00 */
[----:B------:R-:W2:Y:S01]  /*8b240*/  LDL.LU R23, [R1+0x100] ;  /* 0x0001000001177983 */ /* 0x000ea20000300800 */
[----:B------:R-:W-:-:S04]  /*8b250*/  LEA R22, R13, R7, 0x1 ;  /* 0x000000070d167211 */ /* 0x000fc800078e08ff */
[----:B------:R-:W-:Y:S01]  /*8b260*/  LEA R26, P2, R22, R0, 0x1 ;  /* 0x00000000161a7211 */ /* 0x000fe200078408ff */
[----:B------:R-:W-:-:S03]  /*8b270*/  IMAD R6, R13, 0x2, R22 ;  /* 0x000000020d067824 */ /* 0x000fc600078e0216 */
[----:B------:R-:W-:Y:S02]  /*8b280*/  LEA.HI.X.SX32 R27, R22, R2, 0x1, P2 ;  /* 0x00000002161b7211 */ /* 0x000fe400010f0eff */
[C---:B------:R-:W-:Y:S02]  /*8b290*/  LEA R3, R13.reuse, R6, 0x1 ;  /* 0x000000060d037211 */ /* 0x040fe400078e08ff */
[-C--:B------:R-:W-:Y:S01]  /*8b2a0*/  LEA R22, P0, R6, R0.reuse, 0x1 ;  /* 0x0000000006167211 */ /* 0x080fe200078008ff */
[----:B------:R0:W-:Y:S02]  /*8b2b0*/  STL.64 [R1+0xb8], R26 ;  /* 0x0000b81a01007387 */ /* 0x0001e40000100a00 */
[----:B------:R-:W-:Y:S01]  /*8b2c0*/  IMAD R5, R13, 0x2, R3 ;  /* 0x000000020d057824 */ /* 0x000fe200078e0203 */
[----:B0-----:R-:W-:-:S04]  /*8b2d0*/  LEA R26, P2, R3, R0, 0x1 ;  /* 0x00000000031a7211 */ /* 0x001fc800078408ff */
[----:B------:R-:W-:Y:S02]  /*8b2e0*/  LEA.HI.X.SX32 R27, R3, R2, 0x1, P2 ;  /* 0x00000002031b7211 */ /* 0x000fe400010f0eff */
[----:B------:R-:W-:-:S05]  /*8b2f0*/  LEA R20, R13, R5, 0x1 ;  /* 0x000000050d147211 */ /* 0x000fca00078e08ff */
[----:B------:R-:W-:-:S05]  /*8b300*/  IMAD R21, R13, 0x2, R20 ;  /* 0x000000020d157824 */ /* 0x000fca00078e0214 */
[----:B------:R-:W-:-:S04]  /*8b310*/  LEA R4, R13, R21, 0x1 ;  /* 0x000000150d047211 */ /* 0x000fc800078e08ff */
[----:B------:R-:W-:Y:S02]  /*8b320*/  LEA R7, R13, R4, 0x1 ;  /* 0x000000040d077211 */ /* 0x000fe400078e08ff */
[----:B--2---:R-:W-:Y:S02]  /*8b330*/  PRMT R8, R23, 0x7632, R8 ;  /* 0x0000763217087816 */ /* 0x004fe40000000008 */
[----:B------:R-:W-:-:S05]  /*8b340*/  LEA.HI.X.SX32 R23, R6, R2, 0x1, P0 ;  /* 0x0000000206177211 */ /* 0x000fca00000f0eff */
[----:B------:R0:W-:Y:S04]  /*8b350*/  STL.64 [R1+0xb0], R22 ;  /* 0x0000b01601007387 */ /* 0x0001e80000100a00 */
[----:B------:R1:W-:Y:S01]  /*8b360*/  STL.64 [R1+0xa8], R26 ;  /* 0x0000a81a01007387 */ /* 0x0003e20000100a00 */
[CC--:B0-----:R-:W-:Y:S02]  /*8b370*/  LEA R22, P2, R20.reuse, R0.reuse, 0x1 ;  /* 0x0000000014167211 */ /* 0x0c1fe400078408ff */
[C---:B-1----:R-:W-:Y:S02]  /*8b380*/  LEA R26, P0, R5.reuse, R0, 0x1 ;  /* 0x00000000051a7211 */ /* 0x042fe400078008ff */
[-C--:B------:R-:W-:Y:S02]  /*8b390*/  LEA.HI.X.SX32 R23, R20, R2.reuse, 0x1, P2 ;  /* 0x0000000214177211 */ /* 0x080fe400010f0eff */
[----:B------:R-:W-:-:S05]  /*8b3a0*/  LEA.HI.X.SX32 R27, R5, R2, 0x1, P0 ;  /* 0x00000002051b7211 */ /* 0x000fca00000f0eff */
[----:B------:R0:W-:Y:S04]  /*8b3b0*/  STL.64 [R1+0xa0], R26 ;  /* 0x0000a01a01007387 */ /* 0x0001e80000100a00 */
[----:B------:R1:W-:Y:S01]  /*8b3c0*/  STL.64 [R1+0x98], R22 ;  /* 0x0000981601007387 */ /* 0x0003e20000100a00 */
[----:B------:R-:W-:Y:S01]  /*8b3d0*/  IMAD R6, R13, 0x2, R7 ;  /* 0x000000020d067824 */ /* 0x000fe200078e0207 */
[CC--:B0-----:R-:W-:Y:S02]  /*8b3e0*/  LEA R26, P0, R21.reuse, R0.reuse, 0x1 ;  /* 0x00000000151a7211 */ /* 0x0c1fe400078008ff */
[----:B-1----:R-:W-:Y:S02]  /*8b3f0*/  LEA R22, P2, R4, R0, 0x1 ;  /* 0x0000000004167211 */ /* 0x002fe400078408ff */
[----:B------:R-:W-:-:S02]  /*8b400*/  LEA.HI.X.SX32 R27, R21, R2, 0x1, P0 ;  /* 0x00000002151b7211 */ /* 0x000fc400000f0eff */
[----:B------:R-:W-:Y:S01]  /*8b410*/  LEA.HI.X.SX32 R23, R4, R2, 0x1, P2 ;  /* 0x0000000204177211 */ /* 0x000fe200010f0eff */
[----:B---3--:R0:W-:Y:S01]  /*8b420*/  STG.E.U16 [R18.64], R8 ;  /* 0x0000000812007986 */ /* 0x0081e2000c101506 */
[----:B------:R-:W-:-:S03]  /*8b430*/  LEA R3, R13, R6, 0x1 ;  /* 0x000000060d037211 */ /* 0x000fc600078e08ff */
[----:B0-----:R-:W2:Y:S04]  /*8b440*/  LDL.LU.64 R18, [R1+0x3198] ;  /* 0x0031980001127983 */ /* 0x001ea80000300a00 */
[----:B------:R0:W-:Y:S04]  /*8b450*/  STL.64 [R1+0x90], R26 ;  /* 0x0000901a01007387 */ /* 0x0001e80000100a00 */
[----:B------:R1:W-:Y:S01]  /*8b460*/  STL.64 [R1+0x88], R22 ;  /* 0x0000881601007387 */ /* 0x0003e20000100a00 */
[----:B------:R-:W-:Y:S02]  /*8b470*/  LEA R5, R13, R3, 0x1 ;  /* 0x000000030d057211 */ /* 0x000fe400078e08ff */
[----:B0-----:R-:W-:-:S02]  /*8b480*/  LEA R26, P0, R7, R0, 0x1 ;  /* 0x00000000071a7211 */ /* 0x001fc400078008ff */
[C---:B-1----:R-:W-:Y:S02]  /*8b490*/  LEA R22, P2, R6.reuse, R0, 0x1 ;  /* 0x0000000006167211 */ /* 0x042fe400078408ff */
[-C--:B------:R-:W-:Y:S02]  /*8b4a0*/  LEA.HI.X.SX32 R27, R7, R2.reuse, 0x1, P0 ;  /* 0x00000002071b7211 */ /* 0x080fe400000f0eff */
[----:B------:R-:W-:Y:S01]  /*8b4b0*/  LEA.HI.X.SX32 R23, R6, R2, 0x1, P2 ;  /* 0x0000000206177211 */ /* 0x000fe200010f0eff */
[C---:B------:R-:W-:Y:S02]  /*8b4c0*/  IMAD R20, R13.reuse, 0x2, R5 ;  /* 0x000000020d147824 */ /* 0x040fe400078e0205 */
[----:B------:R0:W-:Y:S04]  /*8b4d0*/  STL.64 [R1+0x80], R26 ;  /* 0x0000801a01007387 */ /* 0x0001e80000100a00 */
[----:B------:R1:W-:Y:S01]  /*8b4e0*/  STL.64 [R1+0x78], R22 ;  /* 0x0000781601007387 */ /* 0x0003e20000100a00 */
[----:B------:R-:W-:-:S02]  /*8b4f0*/  LEA R4, R13, R20, 0x1 ;  /* 0x000000140d047211 */ /* 0x000fc400078e08ff */
[-C--:B0-----:R-:W-:Y:S02]  /*8b500*/  LEA R26, P0, R3, R0.reuse, 0x1 ;  /* 0x00000000031a7211 */ /* 0x081fe400078008ff */
[----:B-1----:R-:W-:Y:S02]  /*8b510*/  LEA R22, P2, R5, R0, 0x1 ;  /* 0x0000000005167211 */ /* 0x002fe400078408ff */
[-C--:B------:R-:W-:Y:S02]  /*8b520*/  LEA.HI.X.SX32 R27, R3, R2.reuse, 0x1, P0 ;  /* 0x00000002031b7211 */ /* 0x080fe400000f0eff */
[----:B------:R-:W-:Y:S02]  /*8b530*/  LEA.HI.X.SX32 R23, R5, R2, 0x1, P2 ;  /* 0x0000000205177211 */ /* 0x000fe400010f0eff */
[----:B------:R-:W-:Y:S01]  /*8b540*/  LEA R7, R13, R4, 0x1 ;  /* 0x000000040d077211 */ /* 0x000fe200078e08ff */
[----:B------:R-:W-:Y:S01]  /*8b550*/  STL.64 [R1+0x70], R26 ;  /* 0x0000701a01007387 */ /* 0x000fe20000100a00 */
[----:B------:R-:W-:-:S03]  /*8b560*/  PRMT R8, R28, 0x7632, R8 ;  /* 0x000076321c087816 */ /* 0x000fc60000000008 */
[----:B------:R0:W-:Y:S01]  /*8b570*/  STL.64 [R1+0x68], R22 ;  /* 0x0000681601007387 */ /* 0x0001e20000100a00 */
[----:B------:R-:W-:-:S03]  /*8b580*/  IMAD R6, R13, 0x2, R7 ;  /* 0x000000020d067824 */ /* 0x000fc600078e0207 */
[----:B------:R1:W-:Y:S01]  /*8b590*/  STG.E.U16 [R14.64], R8 ;  /* 0x000000080e007986 */ /* 0x0003e2000c101506 */
[-C--:B0-----:R-:W-:Y:S02]  /*8b5a0*/  LEA R22, P2, R4, R0.reuse, 0x1 ;  /* 0x0000000004167211 */ /* 0x081fe400078408ff */
[----:B------:R-:W-:Y:S02]  /*8b5b0*/  LEA R26, P0, R20, R0, 0x1 ;  /* 0x00000000141a7211 */ /* 0x000fe400078008ff */
[----:B------:R-:W-:Y:S01]  /*8b5c0*/  LEA.HI.X.SX32 R23, R4, R2, 0x1, P2 ;  /* 0x0000000204177211 */ /* 0x000fe200010f0eff */
[----:B-1----:R-:W3:Y:S01]  /*8b5d0*/  LDL.LU.64 R14, [R1+0x3190] ;  /* 0x00319000010e7983 */ /* 0x002ee20000300a00 */
[C---:B------:R-:W-:Y:S02]  /*8b5e0*/  LEA R3, R13.reuse, R6, 0x1 ;  /* 0x000000060d037211 */ /* 0x040fe400078e08ff */
[----:B------:R-:W-:Y:S01]  /*8b5f0*/  LEA.HI.X.SX32 R27, R20, R2, 0x1, P0 ;  /* 0x00000002141b7211 */ /* 0x000fe200000f0eff */
[----:B------:R0:W-:Y:S01]  /*8b600*/  STL.64 [R1+0x58], R22 ;  /* 0x0000581601007387 */ /* 0x0001e20000100a00 */
[----:B------:R-:W-:-:S02]  /*8b610*/  LEA R5, R13, R3, 0x1 ;  /* 0x000000030d057211 */ /* 0x000fc400078e08ff */
[-C--:B------:R-:W-:Y:S01]  /*8b620*/  LEA R20, P2, R6, R0.reuse, 0x1 ;  /* 0x0000000006147211 */ /* 0x080fe200078408ff */
[----:B------:R-:W-:Y:S01]  /*8b630*/  STL.64 [R1+0x60], R26 ;  /* 0x0000601a01007387 */ /* 0x000fe20000100a00 */
[----:B0-----:R-:W-:-:S04]  /*8b640*/  LEA R22, P0, R7, R0, 0x1 ;  /* 0x0000000007167211 */ /* 0x001fc800078008ff */
[-C--:B------:R-:W-:Y:S01]  /*8b650*/  LEA.HI.X.SX32 R23, R7, R2.reuse, 0x1, P0 ;  /* 0x0000000207177211 */ /* 0x080fe200000f0eff */
[----:B------:R-:W-:Y:S01]  /*8b660*/  IMAD R4, R13, 0x2, R5 ;  /* 0x000000020d047824 */ /* 0x000fe200078e0205 */
[----:B------:R-:W-:-:S03]  /*8b670*/  LEA.HI.X.SX32 R21, R6, R2, 0x1, P2 ;  /* 0x0000000206157211 */ /* 0x000fc600010f0eff */
[----:B------:R0:W-:Y:S01]  /*8b680*/  STL.64 [R1+0x50], R22 ;  /* 0x0000501601007387 */ /* 0x0001e20000100a00 */
[----:B------:R-:W-:-:S03]  /*8b690*/  LEA R7, R13, R4, 0x1 ;  /* 0x000000040d077211 */ /* 0x000fc600078e08ff */
[----:B------:R1:W-:Y:S01]  /*8b6a0*/  STL.64 [R1+0x48], R20 ;  /* 0x0000481401007387 */ /* 0x0003e20000100a00 */
[----:B------:R-:W-:Y:S02]  /*8b6b0*/  LEA R6, R13, R7, 0x1 ;  /* 0x000000070d067211 */ /* 0x000fe400078e08ff */
[----:B0-----:R-:W-:-:S04]  /*8b6c0*/  LEA R22, P0, R3, R0, 0x1 ;  /* 0x0000000003167211 */ /* 0x001fc800078008ff */
[----:B------:R-:W-:Y:S02]  /*8b6d0*/  LEA.HI.X.SX32 R23, R3, R2, 0x1, P0 ;  /* 0x0000000203177211 */ /* 0x000fe400000f0eff */
[----:B-1----:R-:W-:-:S03]  /*8b6e0*/  LEA R20, P2, R5, R0, 0x1 ;  /* 0x0000000005147211 */ /* 0x002fc600078408ff */
[----:B------:R0:W-:Y:S01]  /*8b6f0*/  STL.64 [R1+0x40], R22 ;  /* 0x0000401601007387 */ /* 0x0001e20000100a00 */
[----:B------:R-:W-:Y:S01]  /*8b700*/  LEA.HI.X.SX32 R21, R5, R2, 0x1, P2 ;  /* 0x0000000205157211 */ /* 0x000fe200010f0eff */
[----:B------:R-:W-:Y:S01]  /*8b710*/  IMAD R5, R13, 0x2, R6 ;  /* 0x000000020d057824 */ /* 0x000fe200078e0206 */
[----:B------:R-:W-:-:S03]  /*8b720*/  PRMT R8, R29, 0x7632, R8 ;  /* 0x000076321d087816 */ /* 0x000fc60000000008 */
[----:B------:R1:W-:Y:S01]  /*8b730*/  STL.64 [R1+0x38], R20 ;  /* 0x0000381401007387 */ /* 0x0003e20000100a00 */
[----:B0-----:R-:W-:-:S04]  /*8b740*/  LEA R22, P0, R4, R0, 0x1 ;  /* 0x0000000004167211 */ /* 0x001fc800078008ff */
[----:B------:R-:W-:Y:S02]  /*8b750*/  LEA.HI.X.SX32 R23, R4, R2, 0x1, P0 ;  /* 0x0000000204177211 */ /* 0x000fe400000f0eff */
[----:B-1----:R-:W-:Y:S02]  /*8b760*/  LEA R20, P2, R7, R0, 0x1 ;  /* 0x0000000007147211 */ /* 0x002fe400078408ff */
[----:B------:R-:W-:Y:S01]  /*8b770*/  LEA R3, R13, R5, 0x1 ;  /* 0x000000050d037211 */ /* 0x000fe200078e08ff */
[----:B------:R0:W-:Y:S01]  /*8b780*/  STL.64 [R1+0x30], R22 ;  /* 0x0000301601007387 */ /* 0x0001e20000100a00 */
[----:B------:R-:W-:Y:S02]  /*8b790*/  LEA.HI.X.SX32 R21, R7, R2, 0x1, P2 ;  /* 0x0000000207157211 */ /* 0x000fe400010f0eff */
[----:B------:R-:W-:Y:S01]  /*8b7a0*/  LEA R4, R13, R3, 0x1 ;  /* 0x000000030d047211 */ /* 0x000fe200078e08ff */
[----:B-----5:R1:W-:Y:S04]  /*8b7b0*/  STG.E.U16 [R24.64], R8 ;  /* 0x0000000818007986 */ /* 0x0203e8000c101506 */
[----:B------:R5:W-:Y:S01]  /*8b7c0*/  STL.64 [R1+0x28], R20 ;  /* 0x0000281401007387 */ /* 0x000be20000100a00 */
[----:B0-----:R-:W-:-:S03]  /*8b7d0*/  LEA R22, P0, R6, R0, 0x1 ;  /* 0x0000000006167211 */ /* 0x001fc600078008ff */
[----:B------:R-:W2:Y:S04]  /*8b7e0*/  LDL.LU R29, [R1+0x3c8] ;  /* 0x0003c800011d7983 */ /* 0x000ea80000300800 */
[----:B-1----:R-:W0:Y:S01]  /*8b7f0*/  S2R R25, SR_TID.X ;  /* 0x0000000000197919 */ /* 0x002e220000002100 */
[----:B------:R-:W-:Y:S02]  /*8b800*/  LEA.HI.X.SX32 R23, R6, R2, 0x1, P0 ;  /* 0x0000000206177211 */ /* 0x000fe400000f0eff */
[----:B-----5:R-:W-:Y:S02]  /*8b810*/  LEA R20, P2, R5, R0, 0x1 ;  /* 0x0000000005147211 */ /* 0x020fe400078408ff */
[----:B------:R-:W-:Y:S02]  /*8b820*/  LEA R6, R13, R4, 0x1 ;  /* 0x000000040d067211 */ /* 0x000fe400078e08ff */
[----:B------:R-:W-:-:S03]  /*8b830*/  LEA.HI.X.SX32 R21, R5, R2, 0x1, P2 ;  /* 0x0000000205157211 */ /* 0x000fc600010f0eff */
[C---:B------:R-:W-:Y:S01]  /*8b840*/  IMAD R5, R13.reuse, 0x2, R6 ;  /* 0x000000020d057824 */ /* 0x040fe200078e0206 */
[----:B------:R1:W-:Y:S04]  /*8b850*/  STL.64 [R1+0x20], R22 ;  /* 0x0000201601007387 */ /* 0x0003e80000100a00 */
[----:B------:R-:W-:Y:S02]  /*8b860*/  LEA R7, R13, R5, 0x1 ;  /* 0x000000050d077211 */ /* 0x000fe400078e08ff */
[----:B-1----:R-:W-:-:S04]  /*8b870*/  LEA R22, P2, R4, R0, 0x1 ;  /* 0x0000000004167211 */ /* 0x002fc800078408ff */
[----:B------:R-:W-:Y:S02]  /*8b880*/  LEA.HI.X.SX32 R23, R4, R2, 0x1, P2 ;  /* 0x0000000204177211 */ /* 0x000fe400010f0eff */
[----:B------:R-:W-:Y:S02]  /*8b890*/  LEA R4, R13, R7, 0x1 ;  /* 0x000000070d047211 */ /* 0x000fe400078e08ff */
[----:B------:R-:W1:Y:S01]  /*8b8a0*/  S2R R13, SR_TID.X ;  /* 0x00000000000d7919 */ /* 0x000e620000002100 */
[-C--:B------:R-:W-:Y:S02]  /*8b8b0*/  LEA R24, P0, R3, R0.reuse, 0x1 ;  /* 0x0000000003187211 */ /* 0x080fe400078008ff */
[----:B------:R-:W-:Y:S01]  /*8b8c0*/  LEA R26, P2, R5, R0, 0x1 ;  /* 0x00000000051a7211 */ /* 0x000fe200078408ff */
[----:B------:R5:W-:Y:S01]  /*8b8d0*/  STL.64 [R1+0x18], R20 ;  /* 0x0000181401007387 */ /* 0x000be20000100a00 */
[----:B0-----:R-:W-:Y:S02]  /*8b8e0*/  IMAD.SHL.U32 R28, R25, 0x10, RZ ;  /* 0x00000010191c7824 */ /* 0x001fe400078e00ff */
[----:B------:R-:W-:Y:S01]  /*8b8f0*/  LEA.HI.X.SX32 R27, R5, R2, 0x1, P2 ;  /* 0x00000002051b7211 */ /* 0x000fe200010f0eff */
[----:B------:R0:W-:Y:S01]  /*8b900*/  STL.64 [R1+0x8], R22 ;  /* 0x0000081601007387 */ /* 0x0001e20000100a00 */
[----:B-----5:R-:W-:-:S02]  /*8b910*/  SHF.L.U32 R20, R25, 0x2, RZ ;  /* 0x0000000219147819 */ /* 0x020fc400000006ff */
[----:B------:R-:W-:Y:S02]  /*8b920*/  LEA.HI.X.SX32 R25, R3, R2, 0x1, P0 ;  /* 0x0000000203197211 */ /* 0x000fe400000f0eff */
[----:B0-----:R-:W-:-:S03]  /*8b930*/  LEA R22, P0, R6, R0, 0x1 ;  /* 0x0000000006167211 */ /* 0x001fc600078008ff */
[----:B------:R-:W-:Y:S01]  /*8b940*/  STL.64 [R1+0x10], R24 ;  /* 0x0000101801007387 */ /* 0x000fe20000100a00 */
[----:B------:R-:W-:-:S03]  /*8b950*/  LEA.HI.X.SX32 R23, R6, R2, 0x1, P0 ;  /* 0x0000000206177211 */ /* 0x000fc600000f0eff */
[----:B------:R0:W-:Y:S01]  /*8b960*/  STL.64 [R1+0x2f40], R26 ;  /* 0x002f401a01007387 */ /* 0x0001e20000100a00 */
[----:B------:R-:W-:Y:S02]  /*8b970*/  LOP3.LUT R20, R20, 0x80, RZ, 0xc0, !PT ;  /* 0x0000008014147812 */ /* 0x000fe400078ec0ff */
[----:B------:R-:W-:Y:S01]  /*8b980*/  LOP3.LUT R28, R28, 0x70, RZ, 0xc0, !PT ;  /* 0x000000701c1c7812 */ /* 0x000fe200078ec0ff */
[----:B------:R5:W-:Y:S01]  /*8b990*/  STL.64 [R1], R22 ;  /* 0x0000001601007387 */ /* 0x000be20000100a00 */
[----:B0-----:R-:W-:Y:S01]  /*8b9a0*/  IMAD.MOV.U32 R27, RZ, RZ, c[0x0][0x1c8] ;  /* 0x00007200ff1b7624 */ /* 0x001fe200078e00ff */
[-C--:B------:R-:W-:Y:S02]  /*8b9b0*/  LEA R24, P0, R7, R0.reuse, 0x1 ;  /* 0x0000000007187211 */ /* 0x080fe400078008ff */
[----:B-----5:R-:W-:Y:S02]  /*8b9c0*/  LEA R22, P2, R4, R0, 0x1 ;  /* 0x0000000004167211 */ /* 0x020fe400078408ff */
[----:B------:R-:W-:-:S02]  /*8b9d0*/  LEA R3, R27, R4, 0x1 ;  /* 0x000000041b037211 */ /* 0x000fc400078e08ff */
[----:B------:R-:W-:Y:S02]  /*8b9e0*/  IADD3 R28, R28, R20, RZ ;  /* 0x000000141c1c7210 */ /* 0x000fe40007ffe0ff */
[----:B------:R-:W-:Y:S02]  /*8b9f0*/  LEA.HI.X.SX32 R23, R4, R2, 0x1, P2 ;  /* 0x0000000204177211 */ /* 0x000fe400010f0eff */
[----:B------:R-:W-:Y:S02]  /*8ba00*/  LEA R20, P2, R3, R0, 0x1 ;  /* 0x0000000003147211 */ /* 0x000fe400078408ff */
[-C--:B------:R-:W-:Y:S02]  /*8ba10*/  LEA.HI.X.SX32 R25, R7, R2.reuse, 0x1, P0 ;  /* 0x0000000207197211 */ /* 0x080fe400000f0eff */
[----:B-1----:R-:W-:Y:S02]  /*8ba20*/  LOP3.LUT R13, R13, 0x18, RZ, 0xc0, !PT ;  /* 0x000000180d0d7812 */ /* 0x002fe400078ec0ff */
[----:B------:R-:W-:Y:S01]  /*8ba30*/  LEA.HI.X.SX32 R21, R3, R2, 0x1, P2 ;  /* 0x0000000203157211 */ /* 0x000fe200010f0eff */
[----:B------:R-:W-:Y:S01]  /*8ba40*/  STL.64 [R1+0x2f48], R24 ;  /* 0x002f481801007387 */ /* 0x000fe20000100a00 */
[----:B------:R-:W-:-:S03]  /*8ba50*/  LEA.HI R4, R13, R28, RZ, 0x1f ;  /* 0x0000001c0d047211 */ /* 0x000fc600078ff8ff */
[----:B------:R-:W-:Y:S04]  /*8ba60*/  STL.64 [R1+0x2f50], R22 ;  /* 0x002f501601007387 */ /* 0x000fe80000100a00 */
[----:B------:R0:W-:Y:S04]  /*8ba70*/  STL.64 [R1+0x2f58], R20 ;  /* 0x002f581401007387 */ /* 0x0001e80000100a00 */
[----:B0-----:R-:W5:Y:S04]  /*8ba80*/  LDL.LU.64 R20, [R1+0x3b8] ;  /* 0x0003b80001147983 */ /* 0x001f680000300a00 */
[----:B------:R0:W-:Y:S04]  /*8ba90*/  STL [R1+0xe0], R4 ;  /* 0x0000e00401007387 */ /* 0x0001e80000100800 */
[----:B------:R-:W5:Y:S04]  /*8baa0*/  LDL.LU R22, [R1+0x164] ;  /* 0x0001640001167983 */ /* 0x000f680000300800 */
[----:B------:R-:W5:Y:S01]  /*8bab0*/  LDL.LU R23, [R1+0x144] ;  /* 0x0001440001177983 */ /* 0x000f620000300800 */
[----:B------:R-:W-:Y:S01]  /*8bac0*/  IMAD R5, R27, 0x2, R3 ;  /* 0x000000021b057824 */ /* 0x000fe200078e0203 */
[----:B----4-:R-:W-:Y:S01]  /*8bad0*/  MOV R25, R11 ;  /* 0x0000000b00197202 */ /* 0x010fe20000000f00 */
[----:B------:R-:W-:Y:S01]  /*8bae0*/  IMAD.MOV.U32 R24, RZ, RZ, R10 ;  /* 0x000000ffff187224 */ /* 0x000fe200078e000a */
[----:B---3--:R-:W-:-:S02]  /*8baf0*/  MOV R11, R15 ;  /* 0x0000000f000b7202 */ /* 0x008fc40000000f00 */
[----:B------:R-:W-:Y:S02]  /*8bb00*/  MOV R10, R14 ;  /* 0x0000000e000a7202 */ /* 0x000fe40000000f00 */
[----:B--2---:R-:W-:Y:S02]  /*8bb10*/  FSETP.NEU.AND P0, PT, R29, RZ, PT ;  /* 0x000000ff1d00720b */ /* 0x004fe40003f0d000 */
[----:B------:R-:W-:-:S04]  /*8bb20*/  LEA R29, R27, R5, 0x1 ;  /* 0x000000051b1d7211 */ /* 0x000fc800078e08ff */
[----:B------:R-:W-:Y:S01]  /*8bb30*/  LEA R3, R27, R29, 0x1 ;  /* 0x0000001d1b037211 */ /* 0x000fe200078e08ff */
[----:B------:R-:W-:Y:S01]  /*8bb40*/  IMAD.MOV.U32 R27, RZ, RZ, R19 ;  /* 0x000000ffff1b7224 */ /* 0x000fe200078e0013 */
[----:B-----5:R-:W-:Y:S04]  /*8bb50*/  STL.64 [R1+0x3178], R22 ;  /* 0x0031781601007387 */ /* 0x020fe80000100a00 */
[----:B------:R-:W2:Y:S04]  /*8bb60*/  LDL.LU R15, [R1+0x134] ;  /* 0x00013400010f7983 */ /* 0x000ea80000300800 */
[----:B------:R-:W3:Y:S04]  /*8bb70*/  LDL.LU R19, [R1+0x114] ;  /* 0x0001140001137983 */ /* 0x000ee80000300800 */
[----:B------:R-:W2:Y:S01]  /*8bb80*/  LDL.LU R14, [R1+0xe4] ;  /* 0x0000e400010e7983 */ /* 0x000ea20000300800 */
[----:B------:R-:W-:-:S02]  /*8bb90*/  MOV R26, R18 ;  /* 0x00000012001a7202 */ /* 0x000fc40000000f00 */
[C---:B------:R-:W-:Y:S01]  /*8bba0*/  LEA R6, P2, R5.reuse, R0, 0x1 ;  /* 0x0000000005067211 */ /* 0x040fe200078408ff */
[----:B--2---:R-:W-:Y:S04]  /*8bbb0*/  STL.64 [R1+0x3168], R14 ;  /* 0x0031680e01007387 */ /* 0x004fe80000100a00 */
[----:B------:R-:W3:Y:S01]  /*8bbc0*/  LDL.LU R18, [R1+0xd4] ;  /* 0x0000d40001127983 */ /* 0x000ee20000300800 */
[----:B------:R-:W-:Y:S02]  /*8bbd0*/  LEA.HI.X.SX32 R7, R5, R2, 0x1, P2 ;  /* 0x0000000205077211 */ /* 0x000fe400010f0eff */
[----:B0-----:R-:W-:-:S04]  /*8bbe0*/  LEA R4, P2, R3, R0, 0x1 ;  /* 0x0000000003047211 */ /* 0x001fc800078408ff */
[----:B------:R-:W-:Y:S01]  /*8bbf0*/  LEA.HI.X.SX32 R5, R3, R2, 0x1, P2 ;  /* 0x0000000203057211 */ /* 0x000fe200010f0eff */
[----:B---3--:R-:W-:Y:S04]  /*8bc00*/  STL.64 [R1+0x3160], R18 ;  /* 0x0031601201007387 */ /* 0x008fe80000100a00 */
[----:B------:R-:W-:Y:S04]  /*8bc10*/  STL.64 [R1+0x2f60], R6 ;  /* 0x002f600601007387 */ /* 0x000fe80000100a00 */
[----:B------:R0:W-:Y:S04]  /*8bc20*/  STL [R1+0x3038], R3 ;  /* 0x0030380301007387 */ /* 0x0001e80000100800 */
[----:B0-----:R-:W2:Y:S01]  /*8bc30*/  LDL.LU R3, [R1+0x154] ;  /* 0x0001540001037983 */ /* 0x001ea20000300800 */
[----:B------:R-:W-:-:S03]  /*8bc40*/  LEA R28, P2, R29, R0, 0x1 ;  /* 0x000000001d1c7211 */ /* 0x000fc600078408ff */
[----:B------:R-:W-:Y:S01]  /*8bc50*/  STL [R1+0x2f78], R4 ;  /* 0x002f780401007387 */ /* 0x000fe20000100800 */
[----:B------:R-:W-:-:S03]  /*8bc60*/  LEA.HI.X.SX32 R29, R29, R2, 0x1, P2 ;  /* 0x000000021d1d7211 */ /* 0x000fc600010f0eff */
[----:B------:R-:W-:Y:S04]  /*8bc70*/  STL [R1+0x2f68], R5 ;  /* 0x002f680501007387 */ /* 0x000fe80000100800 */
[----:B------:R-:W-:Y:S04]  /*8bc80*/  STL.64 [R1+0x3010], R4 ;  /* 0x0030100401007387 */ /* 0x000fe80000100a00 */
[----:B--2---:R-:W-:Y:S04]  /*8bc90*/  STL.64 [R1+0x3180], R2 ;  /* 0x0031800201007387 */ /* 0x004fe80000100a00 */
[----:B------:R0:W-:Y:S04]  /*8bca0*/  STL.64 [R1+0x2f70], R28 ;  /* 0x002f701c01007387 */ /* 0x0001e80000100a00 */
[----:B0-----:R-:W2:Y:S04]  /*8bcb0*/  LDL.LU R28, [R1+0x184] ;  /* 0x00018400011c7983 */ /* 0x001ea80000300800 */
[----:B------:R-:W2:Y:S01]  /*8bcc0*/  LDL.LU R29, [R1+0x174] ;  /* 0x00017400011d7983 */ /* 0x000ea20000300800 */
[----:B------:R-:W-:-:S05]  /*8bcd0*/  PRMT R0, R17, 0x7632, R0 ;  /* 0x0000763211007816 */ /* 0x000fca0000000000 */
[----:B------:R0:W-:Y:S02]  /*8bce0*/  STG.E.U16 [R20.64], R0 ;  /* 0x0000000014007986 */ /* 0x0001e4000c101506 */
[----:B0-----:R-:W-:Y:S01]  /*8bcf0*/  MOV R20, R26 ;  /* 0x0000001a00147202 */ /* 0x001fe20000000f00 */
[----:B------:R-:W-:Y:S01]  /*8bd00*/  IMAD.MOV.U32 R21, RZ, RZ, R27 ;  /* 0x000000ffff157224 */ /* 0x000fe200078e001b */
[----:B--2---:R0:W-:Y:S04]  /*8bd10*/  STL.64 [R1+0x3188], R28 ;  /* 0x0031881c01007387 */ /* 0x0041e80000100a00 */
[----:B------:R-:W2:Y:S04]  /*8bd20*/  LDL.LU.64 R26, [R1+0x398] ;  /* 0x00039800011a7983 */ /* 0x000ea80000300a00 */
[----:B------:R-:W3:Y:S01]  /*8bd30*/  LDL.LU.64 R2, [R1+0x390] ;  /* 0x0003900001027983 */ /* 0x000ee20000300a00 */
[----:B0-----:R-:W-:Y:S01]  /*8bd40*/  IMAD.MOV.U32 R28, RZ, RZ, R24 ;  /* 0x000000ffff1c7224 */ /* 0x001fe200078e0018 */
[----:B------:R-:W-:-:S02]  /*8bd50*/  MOV R29, R25 ;  /* 0x00000019001d7202 */ /* 0x000fc40000000f00 */
[----:B------:R-:W4:Y:S04]  /*8bd60*/  LDL.LU.64 R24, [R1+0x388] ;  /* 0x0003880001187983 */ /* 0x000f280000300a00 */
[----:B------:R-:W5:Y:S04]  /*8bd70*/  LDL.LU.64 R22, [R1+0x380] ;  /* 0x0003800001167983 */ /* 0x000f680000300a00 */
[----:B------:R-:W2:Y:S01]  /*8bd80*/  LDL.LU.64 R14, [R1+0x370] ;  /* 0x00037000010e7983 */ /* 0x000ea20000300a00 */
[----:B------:R-:W-:Y:S02]  /*8bd90*/  MOV R6, R10 ;  /* 0x0000000a00067202 */ /* 0x000fe40000000f00 */
[----:B------:R-:W-:Y:S01]  /*8bda0*/  MOV R7, R11 ;  /* 0x0000000b00077202 */ /* 0x000fe20000000f00 */
[----:B--2---:R0:W-:Y:S04]  /*8bdb0*/  STL.64 [R1+0x3170], R14 ;  /* 0x0031700e01007387 */ /* 0x0041e80000100a00 */
[----:B0-----:R-:W2:Y:S04]  /*8bdc0*/  LDL.LU.64 R14, [R1+0x378] ;  /* 0x00037800010e7983 */ /* 0x001ea80000300a00 */
[----:B------:R-:W2:Y:S04]  /*8bdd0*/  LDL.LU.64 R18, [R1+0x368] ;  /* 0x0003680001127983 */ /* 0x000ea80000300a00 */
[----:B------:R-:W2:Y:S04]  /*8bde0*/  LDL R13, [R1+0x104] ;  /* 0x00010400010d7983 */ /* 0x000ea80000100800 */
[----:B------:R-:W2:Y:S04]  /*8bdf0*/  LDL R17, [R1+0xf4] ;  /* 0x0000f40001117983 */ /* 0x000ea80000100800 */
[----:B------:R-:W2:Y:S04]  /*8be00*/  LDL.LU.64 R10, [R1+0x310] ;  /* 0x00031000010a7983 */ /* 0x000ea80000300a00 */
        /* <DEDUP_REMOVED lines=13> */
[----:B0-----:R-:W2:Y:S01]  /*8bee0*/  LDL.LU.64 R10, [R1+0x350] ;  /* 0x00035000010a7983 */ /* 0x001ea20000300a00 */
[----:B------:R-:W-:-:S03]  /*8bef0*/  PRMT R16, R16, 0x7632, R16 ;  /* 0x0000763210107816 */ /* 0x000fc60000000010 */
[----:B--2---:R0:W-:Y:S04]  /*8bf00*/  STL.64 [R1+0x3150], R10 ;  /* 0x0031500a01007387 */ /* 0x0041e80000100a00 */
[----:B0-----:R-:W2:Y:S01]  /*8bf10*/  LDL.LU.64 R10, [R1+0x358] ;  /* 0x00035800010a7983 */ /* 0x001ea20000300a00 */
[----:B------:R-:W-:Y:S02]  /*8bf20*/  PRMT R12, R12, 0x7632, R12 ;  /* 0x000076320c0c7816 */ /* 0x000fe4000000000c */
[----:B------:R-:W-:Y:S01]  /*8bf30*/  PRMT R8, R8, 0x7632, R8 ;  /* 0x0000763208087816 */ /* 0x000fe20000000008 */
[----:B------:R-:W-:Y:S04]  /*8bf40*/  STG.E.U16 [R6.64], R16 ;  /* 0x0000001006007986 */ /* 0x000fe8000c101506 */
[----:B------:R-:W-:Y:S04]  /*8bf50*/  STG.E.U16 [R20.64], R12 ;  /* 0x0000000c14007986 */ /* 0x000fe8000c101506 */
[----:B------:R-:W-:Y:S04]  /*8bf60*/  STG.E.U16 [R28.64], R8 ;  /* 0x000000081c007986 */ /* 0x000fe8000c101506 */
[----:B--2---:R0:W-:Y:S04]  /*8bf70*/  STL.64 [R1+0x3158], R10 ;  /* 0x0031580a01007387 */ /* 0x0041e80000100a00 */
[----:B0-----:R-:W2:Y:S04]  /*8bf80*/  LDL.LU.64 R10, [R1+0x360] ;  /* 0x00036000010a7983 */ /* 0x001ea80000300a00 */
[----:B------:R-:W2:Y:S04]  /*8bf90*/  LDL.LU.64 R4, [R1+0x308] ;  /* 0x0003080001047983 */ /* 0x000ea80000300a00 */
[----:B------:R-:W2:Y:S04]  /*8bfa0*/  LDL.LU.64 R6, [R1+0x300] ;  /* 0x0003000001067983 */ /* 0x000ea80000300a00 */
[----:B------:R0:W-:Y:S04]  /*8bfb0*/  STL [R1+0x30f8], R16 ;  /* 0x0030f81001007387 */ /* 0x0001e80000100800 */
[----:B0-----:R-:W2:Y:S04]  /*8bfc0*/  LDL.LU R16, [R1+0x124] ;  /* 0x0001240001107983 */ /* 0x001ea80000300800 */
[----:B------:R-:W2:Y:S04]  /*8bfd0*/  LDL.LU.64 R20, [R1+0x2f8] ;  /* 0x0002f80001147983 */ /* 0x000ea80000300a00 */
[----:B------:R0:W-:Y:S04]  /*8bfe0*/  STL [R1+0x3000], R12 ;  /* 0x0030000c01007387 */ /* 0x0001e80000100800 */
[----:B0-----:R-:W2:Y:S04]  /*8bff0*/  LDL.LU R12, [R1+0x1a4] ;  /* 0x0001a400010c7983 */ /* 0x001ea80000300800 */
[----:B------:R-:W3:Y:S04]  /*8c000*/  LDL.LU.64 R28, [R1+0x3188] ;  /* 0x00318800011c7983 */ /* 0x000ee80000300a00 */
[----:B--2---:R0:W-:Y:S04]  /*8c010*/  STG.E.U16 [R26.64], R12 ;  /* 0x0000000c1a007986 */ /* 0x0041e8000c101506 */
[----:B---3--:R1:W-:Y:S04]  /*8c020*/  STG.E.U16 [R2.64], R28 ;  /* 0x0000001c02007986 */ /* 0x0083e8000c101506 */
[----:B0-----:R-:W2:Y:S04]  /*8c030*/  LDL.LU.64 R26, [R1+0x2f0] ;  /* 0x0002f000011a7983 */ /* 0x001ea80000300a00 */
[----:B-1----:R-:W5:Y:S04]  /*8c040*/  LDL.LU.64 R2, [R1+0x3180] ;  /* 0x0031800001027983 */ /* 0x002f680000300a00 */
[----:B----4-:R0:W-:Y:S04]  /*8c050*/  STG.E.U16 [R24.64], R29 ;  /* 0x0000001d18007986 */ /* 0x0101e8000c101506 */
[----:B0-----:R-:W3:Y:S04]  /*8c060*/  LDL.LU.64 R24, [R1+0x2e8] ;  /* 0x0002e80001187983 */ /* 0x001ee80000300a00 */
[----:B-----5:R0:W-:Y:S04]  /*8c070*/  STG.E.U16 [R22.64], R3 ;  /* 0x0000000316007986 */ /* 0x0201e8000c101506 */
[----:B0-----:R-:W4:Y:S04]  /*8c080*/  LDL.LU.64 R22, [R1+0x3178] ;  /* 0x0031780001167983 */ /* 0x001f280000300a00 */
[----:B----4-:R0:W-:Y:S04]  /*8c090*/  STG.E.U16 [R14.64], R22 ;  /* 0x000000160e007986 */ /* 0x0101e8000c101506 */
        /* <DEDUP_REMOVED lines=11> */
[----:B------:R-:W5:Y:S04]  /*8c150*/  LDL.LU R13, [R1+0x3140] ;  /* 0x00314000010d7983 */ /* 0x000f680000300800 */
[----:B----4-:R0:W-:Y:S04]  /*8c160*/  STG.E.U16 [R10.64], R17 ;  /* 0x000000110a007986 */ /* 0x0101e8000c101506 */
[----:B0-----:R-:W4:Y:S04]  /*8c170*/  LDL.LU.64 R10, [R1+0x3138] ;  /* 0x00313800010a7983 */ /* 0x001f280000300a00 */
[----:B------:R-:W2:Y:S04]  /*8c180*/  LDL.LU R17, [R1+0x3130] ;  /* 0x0031300001117983 */ /* 0x000ea80000300800 */
[----:B----4-:R0:W-:Y:S04]  /*8c190*/  STG.E.U16 [R10.64], R14 ;  /* 0x0000000e0a007986 */ /* 0x0101e8000c101506 */
[----:B0-----:R-:W4:Y:S04]  /*8c1a0*/  LDL.LU.64 R10, [R1+0x3128] ;  /* 0x00312800010a7983 */ /* 0x001f280000300a00 */
[----:B----4-:R0:W-:Y:S04]  /*8c1b0*/  STG.E.U16 [R10.64], R18 ;  /* 0x000000120a007986 */ /* 0x0101e8000c101506 */
[----:B0-----:R-:W2:Y:S04]  /*8c1c0*/  LDL.LU.64 R10, [R1+0x3120] ;  /* 0x00312000010a7983 */ /* 0x001ea80000300a00 */
[----:B--2---:R0:W-:Y:S04]  /*8c1d0*/  STG.E.U16 [R10.64], R17 ;  /* 0x000000110a007986 */ /* 0x0041e8000c101506 */
[----:B0-----:R-:W5:Y:S04]  /*8c1e0*/  LDL.LU.64 R10, [R1+0x3118] ;  /* 0x00311800010a7983 */ /* 0x001f680000300a00 */
[----:B-----5:R0:W-:Y:S04]  /*8c1f0*/  STG.E.U16 [R10.64], R13 ;  /* 0x0000000d0a007986 */ /* 0x0201e8000c101506 */
[----:B0-----:R-:W2:Y:S01]  /*8c200*/  LDL.LU.64 R10, [R1+0x3110] ;  /* 0x00311000010a7983 */ /* 0x001ea20000300a00 */
[----:B------:R-:W-:-:S03]  /*8c210*/  PRMT R0, R12, 0x7632, R0 ;  /* 0x000076320c007816 */ /* 0x000fc60000000000 */
[----:B--2---:R0:W-:Y:S04]  /*8c220*/  STG.E.U16 [R10.64], R9 ;  /* 0x000000090a007986 */ /* 0x0041e8000c101506 */
[----:B0-----:R-:W2:Y:S01]  /*8c230*/  LDL.LU.64 R10, [R1+0x3108] ;  /* 0x00310800010a7983 */ /* 0x001ea20000300a00 */
[----:B------:R-:W-:-:S03]  /*8c240*/  PRMT R2, R28, 0x7632, R2 ;  /* 0x000076321c027816 */ /* 0x000fc60000000002 */
[----:B--2---:R0:W-:Y:S04]  /*8c250*/  STG.E.U16 [R10.64], R0 ;  /* 0x000000000a007986 */ /* 0x0041e8000c101506 */
[----:B0-----:R-:W2:Y:S01]  /*8c260*/  LDL.LU.64 R10, [R1+0x3100] ;  /* 0x00310000010a7983 */ /* 0x001ea20000300a00 */
[----:B------:R-:W-:-:S03]  /*8c270*/  PRMT R0, R29, 0x7632, R0 ;  /* 0x000076321d007816 */ /* 0x000fc60000000000 */
[----:B------:R0:W-:Y:S04]  /*8c280*/  STG.E.U16 [R4.64], R2 ;  /* 0x0000000204007986 */ /* 0x0001e8000c101506 */
[----:B------:R1:W-:Y:S04]  /*8c290*/  STG.E.U16 [R6.64], R0 ;  /* 0x0000000006007986 */ /* 0x0003e8000c101506 */
[----:B------:R-:W4:Y:S01]  /*8c2a0*/  LDL.LU.64 R28, [R1+0x2c8] ;  /* 0x0002c800011c7983 */ /* 0x000f220000300a00 */
[----:B0-----:R-:W-:-:S03]  /*8c2b0*/  PRMT R2, R3, 0x7632, R2 ;  /* 0x0000763203027816 */ /* 0x001fc60000000002 */
[----:B------:R-:W5:Y:S01]  /*8c2c0*/  LDL.LU.64 R4, [R1+0x2c0] ;  /* 0x0002c00001047983 */ /* 0x000f620000300a00 */
[----:B-1----:R-:W-:-:S03]  /*8c2d0*/  PRMT R0, R22, 0x7632, R0 ;  /* 0x0000763216007816 */ /* 0x002fc60000000000 */
[----:B------:R0:W-:Y:S04]  /*8c2e0*/  STG.E.U16 [R20.64], R2 ;  /* 0x0000000214007986 */ /* 0x0001e8000c101506 */
[----:B------:R1:W-:Y:S04]  /*8c2f0*/  STG.E.U16 [R26.64], R0 ;  /* 0x000000001a007986 */ /* 0x0003e8000c101506 */
[----:B------:R-:W4:Y:S01]  /*8c300*/  LDL.LU.64 R6, [R1+0x2b8] ;  /* 0x0002b80001067983 */ /* 0x000f220000300a00 */
[----:B0-----:R-:W-:-:S03]  /*8c310*/  PRMT R2, R23, 0x7632, R2 ;  /* 0x0000763217027816 */ /* 0x001fc60000000002 */
[----:B------:R-:W4:Y:S01]  /*8c320*/  LDL.LU.64 R22, [R1+0x2b0] ;  /* 0x0002b00001167983 */ /* 0x000f220000300a00 */
[----:B-1----:R-:W-:-:S03]  /*8c330*/  PRMT R0, R15, 0x7632, R0 ;  /* 0x000076320f007816 */ /* 0x002fc60000000000 */
[----:B---3--:R-:W-:Y:S04]  /*8c340*/  STG.E.U16 [R24.64], R2 ;  /* 0x0000000218007986 */ /* 0x008fe8000c101506 */
[----:B------:R-:W3:Y:S04]  /*8c350*/  LDL.LU.64 R26, [R1+0x2a8] ;  /* 0x0002a800011a7983 */ /* 0x000ee80000300a00 */
[----:B--2---:R0:W-:Y:S04]  /*8c360*/  STG.E.U16 [R10.64], R0 ;  /* 0x000000000a007986 */ /* 0x0041e8000c101506 */
[----:B0-----:R-:W2:Y:S04]  /*8c370*/  LDL.LU R10, [R1+0x30fc] ;  /* 0x0030fc00010a7983 */ /* 0x001ea80000300800 */
[----:B------:R-:W2:Y:S04]  /*8c380*/  LDL.LU R12, [R1+0x188] ;  /* 0x00018800010c7983 */ /* 0x000ea80000300800 */
[----:B------:R-:W2:Y:S04]  /*8c390*/  LDL.LU R24, [R1+0x178] ;  /* 0x0001780001187983 */ /* 0x000ea80000300800 */
[----:B------:R-:W2:Y:S04]  /*8c3a0*/  LDL.LU R25, [R1+0x158] ;  /* 0x0001580001197983 */ /* 0x000ea80000300800 */
[----:B--2---:R0:W-:Y:S04]  /*8c3b0*/  STL.64 [R1+0x30e8], R24 ;  /* 0x0030e81801007387 */ /* 0x0041e80000100a00 */
[----:B0-----:R-:W2:Y:S04]  /*8c3c0*/  LDL.LU R24, [R1+0x104] ;  /* 0x0001040001187983 */ /* 0x001ea80000300800 */
[----:B------:R-:W2:Y:S04]  /*8c3d0*/  LDL.LU R25, [R1+0xf4] ;  /* 0x0000f40001197983 */ /* 0x000ea80000300800 */
[----:B------:R-:W2:Y:S04]  /*8c3e0*/  LDL.LU R20, [R1+0x168] ;  /* 0x0001680001147983 */ /* 0x000ea80000300800 */
[----:B------:R-:W2:Y:S04]  /*8c3f0*/  LDL.LU R21, [R1+0x148] ;  /* 0x0001480001157983 */ /* 0x000ea80000300800 */
[----:B--2---:R0:W-:Y:S04]  /*8c400*/  STL.64 [R1+0x30d8], R20 ;  /* 0x0030d81401007387 */ /* 0x0041e80000100a00 */
[----:B0-----:R-:W2:Y:S04]  /*8c410*/  LDL.LU.64 R20, [R1+0x2d0] ;  /* 0x0002d00001147983 */ /* 0x001ea80000300a00 */
[----:B------:R-:W2:Y:S01]  /*8c420*/  LDL.LU R11, [R1+0x138] ;  /* 0x00013800010b7983 */ /* 0x000ea20000300800 */
[----:B------:R-:W-:-:S02]  /*8c430*/  PRMT R2, R19, 0x7632, R2 ;  /* 0x0000763213027816 */ /* 0x000fc40000000002 */
[----:B------:R-:W-:Y:S01]  /*8c440*/  PRMT R0, R16, 0x7632, R0 ;  /* 0x0000763210007816 */ /* 0x000fe20000000000 */
[----:B--2---:R0:W-:Y:S04]  /*8c450*/  STL.64 [R1+0x30c8], R10 ;  /* 0x0030c80a01007387 */ /* 0x0041e80000100a00 */
[----:B0-----:R-:W2:Y:S04]  /*8c460*/  LDL.LU.64 R10, [R1+0x2d8] ;  /* 0x0002d800010a7983 */ /* 0x001ea80000300a00 */
[----:B------:R-:W3:Y:S04]  /*8c470*/  LDL.LU R15, [R1+0x118] ;  /* 0x00011800010f7983 */ /* 0x000ee80000300800 */
[----:B------:R-:W3:Y:S04]  /*8c480*/  LDL.LU R19, [R1+0x128] ;  /* 0x0001280001137983 */ /* 0x000ee80000300800 */
[----:B------:R-:W3:Y:S01]  /*8c490*/  LDL.LU R3, [R1+0xd8] ;  /* 0x0000d80001037983 */ /* 0x000ee20000300800 */
[----:B------:R-:W-:-:S03]  /*8c4a0*/  PRMT R17, R17, 0x7632, R17 ;  /* 0x0000763211117816 */ /* 0x000fc60000000011 */
[----:B------:R-:W3:Y:S04]  /*8c4b0*/  LDL.LU R16, [R1+0x30f8] ;  /* 0x0030f80001107983 */ /* 0x000ee80000300800 */
[----:B--2---:R0:W-:Y:S04]  /*8c4c0*/  STG.E.U16 [R10.64], R2 ;  /* 0x000000020a007986 */ /* 0x0041e8000c101506 */
[----:B------:R1:W-:Y:S01]  /*8c4d0*/  STG.E.U16 [R20.64], R0 ;  /* 0x0000000014007986 */ /* 0x0003e2000c101506 */
[----:B0-----:R-:W-:Y:S02]  /*8c4e0*/  PRMT R2, R24, 0x7632, R2 ;  /* 0x0000763218027816 */ /* 0x001fe40000000002 */
[----:B-1----:R-:W-:-:S03]  /*8c4f0*/  PRMT R0, R25, 0x7632, R0 ;  /* 0x0000763219007816 */ /* 0x002fc60000000000 */
[----:B----4-:R0:W-:Y:S04]  /*8c500*/  STG.E.U16 [R28.64], R2 ;  /* 0x000000021c007986 */ /* 0x0101e8000c101506 */
[----:B-----5:R1:W-:Y:S01]  /*8c510*/  STG.E.U16 [R4.64], R0 ;  /* 0x0000000004007986 */ /* 0x0203e2000c101506 */
[----:B0-----:R-:W-:Y:S02]  /*8c520*/  PRMT R2, R14, 0x7632, R2 ;  /* 0x000076320e027816 */ /* 0x001fe40000000002 */
[----:B-1----:R-:W-:-:S03]  /*8c530*/  PRMT R0, R18, 0x7632, R0 ;  /* 0x0000763212007816 */ /* 0x002fc60000000000 */
[----:B------:R0:W-:Y:S04]  /*8c540*/  STG.E.U16 [R6.64], R2 ;  /* 0x0000000206007986 */ /* 0x0001e8000c101506 */
[----:B---3--:R-:W-:Y:S04]  /*8c550*/  STL.64 [R1+0x3088], R2 ;  /* 0x0030880201007387 */ /* 0x008fe80000100a00 */
[----:B------:R1:W-:Y:S04]  /*8c560*/  STG.E.U16 [R22.64], R0 ;  /* 0x0000000016007986 */ /* 0x0003e8000c101506 */
[----:B0-----:R-:W2:Y:S04]  /*8c570*/  LDL.LU.64 R6, [R1+0x2a0] ;  /* 0x0002a00001067983 */ /* 0x001ea80000300a00 */
[----:B------:R0:W-:Y:S04]  /*8c580*/  STG.E.U16 [R26.64], R17 ;  /* 0x000000111a007986 */ /* 0x0001e8000c101506 */
[----:B-1----:R-:W3:Y:S04]  /*8c590*/  LDL.LU.64 R22, [R1+0x298] ;  /* 0x0002980001167983 */ /* 0x002ee80000300a00 */
[----:B0-----:R-:W4:Y:S04]  /*8c5a0*/  LDL R27, [R1+0x1a8] ;  /* 0x0001a800011b7983 */ /* 0x001f280000100800 */
[----:B------:R-:W5:Y:S04]  /*8c5b0*/  LDL.LU.64 R24, [R1+0x288] ;  /* 0x0002880001187983 */ /* 0x000f680000300a00 */
[----:B-----5:R0:W-:Y:S04]  /*8c5c0*/  STL.64 [R1+0x30f0], R24 ;  /* 0x0030f01801007387 */ /* 0x0201e80000100a00 */
[----:B0-----:R-:W4:Y:S04]  /*8c5d0*/  LDL.LU.64 R24, [R1+0x290] ;  /* 0x0002900001187983 */ /* 0x001f280000300a00 */
[----:B------:R-:W5:Y:S04]  /*8c5e0*/  LDL.LU.64 R20, [R1+0x278] ;  /* 0x0002780001147983 */ /* 0x000f680000300a00 */
[----:B-----5:R0:W-:Y:S04]  /*8c5f0*/  STL.64 [R1+0x30e0], R20 ;  /* 0x0030e01401007387 */ /* 0x0201e80000100a00 */
[----:B0-----:R-:W5:Y:S04]  /*8c600*/  LDL.LU.64 R20, [R1+0x280] ;  /* 0x0002800001147983 */ /* 0x001f680000300a00 */
[----:B------:R-:W2:Y:S04]  /*8c610*/  LDL.LU.64 R10, [R1+0x268] ;  /* 0x00026800010a7983 */ /* 0x000ea80000300a00 */
[----:B--2---:R0:W-:Y:S04]  /*8c620*/  STL.64 [R1+0x30d0], R10 ;  /* 0x0030d00a01007387 */ /* 0x0041e80000100a00 */
[----:B0-----:R-:W2:Y:S04]  /*8c630*/  LDL.LU.64 R10, [R1+0x270] ;  /* 0x00027000010a7983 */ /* 0x001ea80000300a00 */
[----:B------:R-:W2:Y:S04]  /*8c640*/  LDL R14, [R1+0x108] ;  /* 0x00010800010e7983 */ /* 0x000ea80000100800 */
[----:B--2---:R0:W-:Y:S04]  /*8c650*/  STL.64 [R1+0x30c0], R14 ;  /* 0x0030c00e01007387 */ /* 0x0041e80000100a00 */
[----:B0-----:R-:W2:Y:S04]  /*8c660*/  LDL.LU.64 R14, [R1+0x260] ;  /* 0x00026000010e7983 */ /* 0x001ea80000300a00 */
[----:B------:R-:W2:Y:S04]  /*8c670*/  LDL R18, [R1+0xf8] ;  /* 0x0000f80001127983 */ /* 0x000ea80000100800 */
[----:B--2---:R0:W-:Y:S04]  /*8c680*/  STL.64 [R1+0x30b8], R18 ;  /* 0x0030b81201007387 */ /* 0x0041e80000100a00 */
[----:B0-----:R-:W2:Y:S04]  /*8c690*/  LDL.LU.64 R18, [R1+0x258] ;  /* 0x0002580001127983 */ /* 0x001ea80000300a00 */
[----:B------:R-:W2:Y:S04]  /*8c6a0*/  LDL.LU.64 R2, [R1+0x238] ;  /* 0x0002380001027983 */ /* 0x000ea80000300a00 */
[----:B--2---:R0:W-:Y:S04]  /*8c6b0*/  STL.64 [R1+0x3098], R2 ;  /* 0x0030980201007387 */ /* 0x0041e80000100a00 */
[----:B0-----:R-:W2:Y:S04]  /*8c6c0*/  LDL.LU.64 R2, [R1+0x240] ;  /* 0x0002400001027983 */ /* 0x001ea80000300a00 */
[----:B--2---:R0:W-:Y:S04]  /*8c6d0*/  STL.64 [R1+0x30a8], R2 ;  /* 0x0030a80201007387 */ /* 0x0041e80000100a00 */
[----:B0-----:R-:W2:Y:S04]  /*8c6e0*/  LDL.LU.64 R2, [R1+0x248] ;  /* 0x0002480001027983 */ /* 0x001ea80000300a00 */
[----:B--2---:R0:W-:Y:S04]  /*8c6f0*/  STL.64 [R1+0x30b0], R2 ;  /* 0x0030b00201007387 */ /* 0x0041e80000100a00 */
[----:B0-----:R-:W2:Y:S04]  /*8c700*/  LDL.LU.64 R2, [R1+0x250] ;  /* 0x0002500001027983 */ /* 0x001ea80000300a00 */
[----:B------:R0:W-:Y:S04]  /*8c710*/  STL.64 [R1+0x3018], R16 ;  /* 0x0030181001007387 */ /* 0x0001e80000100a00 */
[----:B0-----:R-:W2:Y:S04]  /*8c720*/  LDL.LU.64 R16, [R1+0x210] ;  /* 0x0002100001107983 */ /* 0x001ea80000300a00 */
[----:B--2---:R0:W-:Y:S04]  /*8c730*/  STL.64 [R1+0x3070], R16 ;  /* 0x0030701001007387 */ /* 0x0041e80000100a00 */
[----:B0-----:R-:W2:Y:S04]  /*8c740*/  LDL.LU.64 R16, [R1+0x220] ;  /* 0x0002200001107983 */ /* 0x001ea80000300a00 */
[----:B--2---:R0:W-:Y:S04]  /*8c750*/  STL.64 [R1+0x3078], R16 ;  /* 0x0030781001007387 */ /* 0x0041e80000100a00 */
[----:B0-----:R-:W2:Y:S01]  /*8c760*/  LDL.LU.64 R16, [R1+0x228] ;  /* 0x0002280001107983 */ /* 0x001ea20000300a00 */
[----:B------:R-:W-:-:S02]  /*8c770*/  PRMT R13, R13, 0x7632, R13 ;  /* 0x000076320d0d7816 */ /* 0x000fc4000000000d */
[----:B------:R-:W-:-:S03]  /*8c780*/  PRMT R9, R9, 0x7632, R9 ;  /* 0x0000763209097816 */ /* 0x000fc60000000009 */
[----:B------:R-:W-:Y:S04]  /*8c790*/  STG.E.U16 [R6.64], R13 ;  /* 0x0000000d06007986 */ /* 0x000fe8000c101506 */
[----:B---3--:R-:W-:Y:S04]  /*8c7a0*/  STG.E.U16 [R22.64], R9 ;  /* 0x0000000916007986 */ /* 0x008fe8000c101506 */
[----:B----4-:R-:W-:Y:S04]  /*8c7b0*/  STG.E.U16 [R24.64], R27 ;  /* 0x0000001b18007986 */ /* 0x010fe8000c101506 */
[----:B--2---:R0:W-:Y:S04]  /*8c7c0*/  STL.64 [R1+0x3080], R16 ;  /* 0x0030801001007387 */ /* 0x0041e80000100a00 */
[----:B0-----:R-:W2:Y:S04]  /*8c7d0*/  LDL.LU.64 R16, [R1+0x230] ;  /* 0x0002300001107983 */ /* 0x001ea80000300a00 */
[----:B------:R-:W3:Y:S04]  /*8c7e0*/  LDL.LU.64 R28, [R1+0x208] ;  /* 0x00020800011c7983 */ /* 0x000ee80000300a00 */
[----:B------:R-:W4:Y:S04]  /*8c7f0*/  LDL.LU.64 R4, [R1+0x200] ;  /* 0x0002000001047983 */ /* 0x000f280000300a00 */
[----:B------:R0:W-:Y:S04]  /*8c800*/  STL [R1+0x3048], R13 ;  /* 0x0030480d01007387 */ /* 0x0001e80000100800 */
[----:B0-----:R-:W2:Y:S04]  /*8c810*/  LDL.LU R13, [R1+0xe8] ;  /* 0x0000e800010d7983 */ /* 0x001ea80000300800 */
[----:B------:R-:W2:Y:S04]  /*8c820*/  LDL.LU.64 R6, [R1+0x1f8] ;  /* 0x0001f80001067983 */ /* 0x000ea80000300a00 */
[----:B------:R-:W2:Y:S04]  /*8c830*/  LDL.LU.64 R22, [R1+0x1f0] ;  /* 0x0001f00001167983 */ /* 0x000ea80000300a00 */
[----:B------:R0:W-:Y:S04]  /*8c840*/  STL.64 [R1+0x2fe8], R8 ;  /* 0x002fe80801007387 */ /* 0x0001e80000100a00 */
[----:B0-----:R-:W2:Y:S04]  /*8c850*/  LDL.LU.64 R8, [R1+0x218] ;  /* 0x0002180001087983 */ /* 0x001ea80000300a00 */
[----:B------:R-:W2:Y:S04]  /*8c860*/  LDL.LU.64 R24, [R1+0x30f0] ;  /* 0x0030f00001187983 */ /* 0x000ea80000300a00 */
[----:B------:R-:W3:Y:S04]  /*8c870*/  LDL.LU.64 R26, [R1+0x1e8] ;  /* 0x0001e800011a7983 */ /* 0x000ee80000300a00 */
[----:B--2---:R0:W-:Y:S04]  /*8c880*/  STG.E.U16 [R24.64], R12 ;  /* 0x0000000c18007986 */ /* 0x0041e8000c101506 */
[----:B0-----:R-:W5:Y:S04]  /*8c890*/  LDL.LU.64 R24, [R1+0x30e8] ;  /* 0x0030e80001187983 */ /* 0x001f680000300a00 */
[----:B-----5:R0:W-:Y:S04]  /*8c8a0*/  STG.E.U16 [R20.64], R24 ;  /* 0x0000001814007986 */ /* 0x0201e8000c101506 */
[----:B0-----:R-:W2:Y:S04]  /*8c8b0*/  LDL.LU.64 R20, [R1+0x30e0] ;  /* 0x0030e00001147983 */ /* 0x001ea80000300a00 */
[----:B--2---:R0:W-:Y:S04]  /*8c8c0*/  STG.E.U16 [R20.64], R25 ;  /* 0x0000001914007986 */ /* 0x0041e8000c101506 */
        /* <DEDUP_REMOVED lines=13> */
[----:B------:R-:W5:Y:S04]  /*8c9a0*/  LDL.LU R14, [R1+0x30a0] ;  /* 0x0030a000010e7983 */ /* 0x000f680000300800 */
[----:B--2---:R0:W-:Y:S04]  /*8c9b0*/  STG.E.U16 [R2.64], R18 ;  /* 0x0000001202007986 */ /* 0x0041e8000c101506 */
[----:B0-----:R-:W2:Y:S04]  /*8c9c0*/  LDL.LU.64 R2, [R1+0x3098] ;  /* 0x0030980001027983 */ /* 0x001ea80000300a00 */
[----:B------:R-:W3:Y:S04]  /*8c9d0*/  LDL.LU R18, [R1+0x3090] ;  /* 0x0030900001127983 */ /* 0x000ee80000300800 */
[----:B--2---:R0:W-:Y:S04]  /*8c9e0*/  STG.E.U16 [R2.64], R13 ;  /* 0x0000000d02007986 */ /* 0x0041e8000c101506 */
[----:B0-----:R-:W2:Y:S04]  /*8c9f0*/  LDL.LU.64 R2, [R1+0x3088] ;  /* 0x0030880001027983 */ /* 0x001ea80000300a00 */
[----:B------:R0:W-:Y:S04]  /*8ca00*/  STL [R1+0x3058], R13 ;  /* 0x0030580d01007387 */ /* 0x0001e80000100800 */
[----:B0-----:R-:W3:Y:S04]  /*8ca10*/  LDL.LU R13, [R1+0x1a8] ;  /* 0x0001a800010d7983 */ /* 0x001ee80000300800 */
[----:B--2---:R0:W-:Y:S04]  /*8ca20*/  STG.E.U16 [R16.64], R3 ;  /* 0x0000000310007986 */ /* 0x0041e8000c101506 */
[----:B0-----:R-:W3:Y:S04]  /*8ca30*/  LDL.LU.64 R16, [R1+0x3080] ;  /* 0x0030800001107983 */ /* 0x001ee80000300a00 */
[----:B------:R-:W-:Y:S04]  /*8ca40*/  STL [R1+0x3068], R3 ;  /* 0x0030680301007387 */ /* 0x000fe80000100800 */
[----:B---3--:R0:W-:Y:S04]  /*8ca50*/  STG.E.U16 [R16.64], R18 ;  /* 0x0000001210007986 */ /* 0x0081e8000c101506 */
[----:B0-----:R-:W5:Y:S01]  /*8ca60*/  LDL.LU.64 R16, [R1+0x3078] ;  /* 0x0030780001107983 */ /* 0x001f620000300a00 */
[----:B------:R-:W-:-:S02]  /*8ca70*/  PRMT R0, R13, 0x7632, R0 ;  /* 0x000076320d007816 */ /* 0x000fc40000000000 */
[----:B------:R-:W-:Y:S01]  /*8ca80*/  PRMT R2, R12, 0x7632, R2 ;  /* 0x000076320c027816 */ /* 0x000fe20000000002 */
[----:B-----5:R0:W-:Y:S04]  /*8ca90*/  STG.E.U16 [R16.64], R14 ;  /* 0x0000000e10007986 */ /* 0x0201e8000c101506 */
[----:B0-----:R-:W2:Y:S04]  /*8caa0*/  LDL.LU.64 R16, [R1+0x3070] ;  /* 0x0030700001107983 */ /* 0x001ea80000300a00 */
[----:B------:R-:W-:Y:S04]  /*8cab0*/  STG.E.U16 [R8.64], R10 ;  /* 0x0000000a08007986 */ /* 0x000fe8000c101506 */
[----:B--2---:R0:W-:Y:S04]  /*8cac0*/  STG.E.U16 [R16.64], R0 ;  /* 0x0000000010007986 */ /* 0x0041e8000c101506 */
[----:B------:R1:W-:Y:S01]  /*8cad0*/  STG.E.U16 [R28.64], R2 ;  /* 0x000000021c007986 */ /* 0x0003e2000c101506 */
[----:B0-----:R-:W-:-:S02]  /*8cae0*/  PRMT R0, R24, 0x7632, R0 ;  /* 0x0000763218007816 */ /* 0x001fc40000000000 */
[----:B-1----:R-:W-:-:S03]  /*8caf0*/  PRMT R2, R25, 0x7632, R2 ;  /* 0x0000763219027816 */ /* 0x002fc60000000002 */
[----:B----4-:R0:W-:Y:S04]  /*8cb00*/  STG.E.U16 [R4.64], R0 ;  /* 0x0000000004007986 */ /* 0x0101e8000c101506 */
[----:B------:R1:W-:Y:S04]  /*8cb10*/  STG.E.U16 [R6.64], R2 ;  /* 0x0000000206007986 */ /* 0x0003e8000c101506 */
[----:B------:R-:W2:Y:S01]  /*8cb20*/  LDL.LU.64 R24, [R1+0x1e0] ;  /* 0x0001e00001187983 */ /* 0x000ea20000300a00 */
[----:B0-----:R-:W-:Y:S02]  /*8cb30*/  PRMT R0, R20, 0x7632, R0 ;  /* 0x0000763214007816 */ /* 0x001fe40000000000 */
[----:B-1----:R-:W-:-:S03]  /*8cb40*/  PRMT R2, R21, 0x7632, R2 ;  /* 0x0000763215027816 */ /* 0x002fc60000000002 */
[----:B------:R-:W-:Y:S04]  /*8cb50*/  STG.E.U16 [R22.64], R0 ;  /* 0x0000000016007986 */ /* 0x000fe8000c101506 */
[----:B------:R0:W-:Y:S04]  /*8cb60*/  STG.E.U16 [R26.64], R2 ;  /* 0x000000021a007986 */ /* 0x0001e8000c101506 */
[----:B0-----:R-:W3:Y:S04]  /*8cb70*/  LDL.LU.64 R26, [R1+0x1d8] ;  /* 0x0001d800011a7983 */ /* 0x001ee80000300a00 */
[----:B------:R-:W4:Y:S04]  /*8cb80*/  LDL.LU R3, [R1+0x108] ;  /* 0x0001080001037983 */ /* 0x000f280000300800 */
[----:B------:R-:W5:Y:S04]  /*8cb90*/  LDL.LU R13, [R1+0xf8] ;  /* 0x0000f800010d7983 */ /* 0x000f680000300800 */
        /* <DEDUP_REMOVED lines=11> */
[----:B------:R-:W-:-:S02]  /*8cc50*/  PRMT R0, R11, 0x7632, R0 ;  /* 0x000076320b007816 */ /* 0x000fc40000000000 */
[----:B------:R-:W-:Y:S01]  /*8cc60*/  PRMT R2, R15, 0x7632, R2 ;  /* 0x000076320f027816 */ /* 0x000fe20000000002 */
[----:B--2---:R0:W-:Y:S04]  /*8cc70*/  STL.64 [R1+0x3060], R16 ;  /* 0x0030601001007387 */ /* 0x0041e80000100a00 */
[----:B0-----:R-:W2:Y:S04]  /*8cc80*/  LDL.LU.64 R16, [R1+0x1d0] ;  /* 0x0001d00001107983 */ /* 0x001ea80000300a00 */
[----:B------:R-:W5:Y:S04]  /*8cc90*/  LDL.LU.64 R4, [R1+0xc8] ;  /* 0x0000c80001047983 */ /* 0x000f680000300a00 */
[----:B------:R-:W5:Y:S04]  /*8cca0*/  LDL.LU.64 R8, [R1+0xc0] ;  /* 0x0000c00001087983 */ /* 0x000f680000300a00 */
[----:B------:R-:W5:Y:S04]  /*8ccb0*/  LDL.LU R12, [R1+0x1ac] ;  /* 0x0001ac00010c7983 */ /* 0x000f680000300800 */
[----:B------:R-:W5:Y:S04]  /*8ccc0*/  LDL.LU.64 R28, [R1+0xb8] ;  /* 0x0000b800011c7983 */ /* 0x000f680000300a00 */
[----:B------:R-:W5:Y:S04]  /*8ccd0*/  LDL.LU R20, [R1+0x18c] ;  /* 0x00018c0001147983 */ /* 0x000f680000300800 */
[----:B------:R-:W5:Y:S04]  /*8cce0*/  LDL.LU R21, [R1+0x17c] ;  /* 0x00017c0001157983 */ /* 0x000f680000300800 */
[----:B------:R-:W5:Y:S04]  /*8ccf0*/  LDL.LU.64 R6, [R1+0xb0] ;  /* 0x0000b00001067983 */ /* 0x000f680000300a00 */
[----:B------:R0:W-:Y:S04]  /*8cd00*/  STG.E.U16 [R24.64], R0 ;  /* 0x0000000018007986 */ /* 0x0001e8000c101506 */
[----:B------:R-:W5:Y:S04]  /*8cd10*/  LDL.LU R11, [R1+0x15c] ;  /* 0x00015c00010b7983 */ /* 0x000f680000300800 */
[----:B------:R-:W5:Y:S01]  /*8cd20*/  LDL.LU.64 R22, [R1+0xa8] ;  /* 0x0000a80001167983 */ /* 0x000f620000300a00 */
[----:B0-----:R-:W-:-:S03]  /*8cd30*/  PRMT R0, R19, 0x7632, R0 ;  /* 0x0000763213007816 */ /* 0x001fc60000000000 */
[----:B------:R-:W5:Y:S04]  /*8cd40*/  LDL.LU.64 R24, [R1+0xa0] ;  /* 0x0000a00001187983 */ /* 0x000f680000300a00 */
[----:B------:R-:W5:Y:S04]  /*8cd50*/  LDL.LU R15, [R1+0x16c] ;  /* 0x00016c00010f7983 */ /* 0x000f680000300800 */
[----:B------:R-:W5:Y:S04]  /*8cd60*/  LDL.LU R19, [R1+0x14c] ;  /* 0x00014c0001137983 */ /* 0x000f680000300800 */
[----:B---3--:R0:W-:Y:S04]  /*8cd70*/  STG.E.U16 [R26.64], R2 ;  /* 0x000000021a007986 */ /* 0x0081e8000c101506 */
[----:B0-----:R-:W3:Y:S01]  /*8cd80*/  LDL.LU.64 R26, [R1+0x98] ;  /* 0x00009800011a7983 */ /* 0x001ee20000300a00 */
[----:B----4-:R-:W-:-:S03]  /*8cd90*/  PRMT R2, R3, 0x7632, R2 ;  /* 0x0000763203027816 */ /* 0x010fc60000000002 */
[----:B------:R-:W4:Y:S04]  /*8cda0*/  LDL.LU R3, [R1+0x3068] ;  /* 0x0030680001037983 */ /* 0x000f280000300800 */
[----:B--2---:R0:W-:Y:S04]  /*8cdb0*/  STG.E.U16 [R16.64], R0 ;  /* 0x0000000010007986 */ /* 0x0041e8000c101506 */
[----:B0-----:R-:W2:Y:S01]  /*8cdc0*/  LDL.LU.64 R16, [R1+0x3060] ;  /* 0x0030600001107983 */ /* 0x001ea20000300a00 */
[----:B-----5:R-:W-:-:S03]  /*8cdd0*/  PRMT R0, R13, 0x7632, R0 ;  /* 0x000076320d007816 */ /* 0x020fc60000000000 */
[----:B------:R-:W5:Y:S04]  /*8cde0*/  LDL.LU R13, [R1+0x3058] ;  /* 0x00305800010d7983 */ /* 0x000f680000300800 */
[----:B--2---:R0:W-:Y:S04]  /*8cdf0*/  STG.E.U16 [R16.64], R2 ;  /* 0x0000000210007986 */ /* 0x0041e8000c101506 */
[----:B0-----:R-:W2:Y:S01]  /*8ce00*/  LDL.LU.64 R16, [R1+0x3050] ;  /* 0x0030500001107983 */ /* 0x001ea20000300a00 */
[----:B-----5:R-:W-:-:S03]  /*8ce10*/  PRMT R2, R13, 0x7632, R2 ;  /* 0x000076320d027816 */ /* 0x020fc60000000002 */
[----:B------:R-:W5:Y:S04]  /*8ce20*/  LDL.LU R13, [R1+0x3048] ;  /* 0x00304800010d7983 */ /* 0x000f680000300800 */
[----:B--2---:R0:W-:Y:S04]  /*8ce30*/  STG.E.U16 [R16.64], R0 ;  /* 0x0000000010007986 */ /* 0x0041e8000c101506 */
[----:B0-----:R-:W2:Y:S01]  /*8ce40*/  LDL.LU.64 R16, [R1+0x3040] ;  /* 0x0030400001107983 */ /* 0x001ea20000300a00 */
[----:B----4-:R-:W-:-:S03]  /*8ce50*/  PRMT R0, R3, 0x7632, R0 ;  /* 0x0000763203007816 */ /* 0x010fc60000000000 */
[----:B------:R-:W4:Y:S04]  /*8ce60*/  LDL.LU R3, [R1+0x3038] ;  /* 0x0030380001037983 */ /* 0x000f280000300800 */
[----:B--2---:R0:W-:Y:S04]  /*8ce70*/  STG.E.U16 [R16.64], R2 ;  /* 0x0000000210007986 */ /* 0x0041e8000c101506 */
[----:B0-----:R-:W2:Y:S04]  /*8ce80*/  LDL.LU.64 R16, [R1+0x3030] ;  /* 0x0030300001107983 */ /* 0x001ea80000300a00 */
[----:B----4-:R-:W-:Y:S04]  /*8ce90*/  STL.64 [R1+0x2fc8], R2 ;  /* 0x002fc80201007387 */ /* 0x010fe80000100a00 */
[----:B--2---:R0:W-:Y:S04]  /*8cea0*/  STG.E.U16 [R16.64], R0 ;  /* 0x0000000010007986 */ /* 0x0041e8000c101506 */
[----:B0-----:R-:W2:Y:S01]  /*8ceb0*/  LDL.LU.64 R16, [R1+0x3028] ;  /* 0x0030280001107983 */ /* 0x001ea20000300a00 */
[----:B------:R-:W-:-:S03]  /*8cec0*/  PRMT R18, R18, 0x7632, R18 ;  /* 0x0000763212127816 */ /* 0x000fc60000000012 */
[----:B------:R-:W-:Y:S04]  /*8ced0*/  STL [R1+0x2ff0], R0 ;  /* 0x002ff00001007387 */ /* 0x000fe80000100800 */
[----:B--2---:R0:W-:Y:S04]  /*8cee0*/  STG.E.U16 [R16.64], R18 ;  /* 0x0000001210007986 */ /* 0x0041e8000c101506 */
[----:B0-----:R-:W2:Y:S01]  /*8cef0*/  LDL.LU.64 R16, [R1+0x3020] ;  /* 0x0030200001107983 */ /* 0x001ea20000300a00 */
[----:B------:R-:W-:Y:S02]  /*8cf00*/  PRMT R14, R14, 0x7632, R14 ;  /* 0x000076320e0e7816 */ /* 0x000fe4000000000e */
[----:B------:R-:W-:-:S03]  /*8cf10*/  PRMT R10, R10, 0x7632, R10 ;  /* 0x000076320a0a7816 */ /* 0x000fc6000000000a */
[----:B--2---:R0:W-:Y:S04]  /*8cf20*/  STG.E.U16 [R16.64], R14 ;  /* 0x0000000e10007986 */ /* 0x0041e8000c101506 */
[----:B------:R1:W-:Y:S04]  /*8cf30*/  STG.E.U16 [R4.64], R10 ;  /* 0x0000000a04007986 */ /* 0x0003e8000c101506 */
[----:B0-----:R-:W2:Y:S04]  /*8cf40*/  LDL.LU.64 R16, [R1+0x3018] ;  /* 0x0030180001107983 */ /* 0x001ea80000300a00 */
[----:B-1----:R-:W4:Y:S01]  /*8cf50*/  LDL.LU.64 R4, [R1+0x3010] ;  /* 0x0030100001047983 */ /* 0x002f220000300a00 */
[----:B------:R-:W-:-:S02]  /*8cf60*/  PRMT R2, R12, 0x7632, R2 ;  /* 0x000076320c027816 */ /* 0x000fc40000000002 */
[----:B------:R-:W-:Y:S01]  /*8cf70*/  PRMT R0, R20, 0x7632, R0 ;  /* 0x0000763214007816 */ /* 0x000fe20000000000 */
[----:B------:R-:W-:Y:S04]  /*8cf80*/  STG.E.U16 [R8.64], R12 ;  /* 0x0000000c08007986 */ /* 0x000fe8000c101506 */
[----:B------:R-:W-:Y:S04]  /*8cf90*/  STL.S16 [R1+0xc8], R2 ;  /* 0x0000c80201007387 */ /* 0x000fe80000100600 */
[----:B------:R-:W-:Y:S04]  /*8cfa0*/  STG.E.U16 [R28.64], R20 ;  /* 0x000000141c007986 */ /* 0x000fe8000c101506 */
[----:B------:R-:W-:Y:S04]  /*8cfb0*/  STL.S16 [R1+0xc0], R0 ;  /* 0x0000c00001007387 */ /* 0x000fe80000100600 */
[----:B------:R-:W-:Y:S04]  /*8cfc0*/  STG.E.U16 [R6.64], R21 ;  /* 0x0000001506007986 */ /* 0x000fe8000c101506 */
[----:B------:R0:W-:Y:S04]  /*8cfd0*/  STG.E.U16 [R22.64], R11 ;  /* 0x0000000b16007986 */ /* 0x0001e8000c101506 */
[----:B------:R-:W-:Y:S04]  /*8cfe0*/  STG.E.U16 [R24.64], R15 ;  /* 0x0000000f18007986 */ /* 0x000fe8000c101506 */
[----:B---3--:R1:W-:Y:S01]  /*8cff0*/  STG.E.U16 [R26.64], R19 ;  /* 0x000000131a007986 */ /* 0x0083e2000c101506 */
[----:B----4-:R-:W-:-:S02]  /*8d000*/  PRMT R4, R21, 0x7632, R4 ;  /* 0x0000763215047816 */ /* 0x010fc40000000004 */
[----:B------:R-:W-:-:S03]  /*8d010*/  PRMT R5, R11, 0x7632, R5 ;  /* 0x000076320b057816 */ /* 0x000fc60000000005 */
[----:B------:R-:W-:Y:S04]  /*8d020*/  STL [R1+0x2f88], R4 ;  /* 0x002f880401007387 */ /* 0x000fe80000100800 */
[----:B------:R-:W-:Y:S04]  /*8d030*/  STL [R1+0x2f98], R5 ;  /* 0x002f980501007387 */ /* 0x000fe80000100800 */
[----:B0-----:R-:W3:Y:S04]  /*8d040*/  LDL.LU.64 R22, [R1+0x90] ;  /* 0x0000900001167983 */ /* 0x001ee80000300a00 */
[----:B-1----:R-:W4:Y:S04]  /*8d050*/  LDL.LU R26, [R1+0x13c] ;  /* 0x00013c00011a7983 */ /* 0x002f280000300800 */
[----:B------:R-:W2:Y:S04]  /*8d060*/  LDL.LU.64 R24, [R1+0x88] ;  /* 0x0000880001187983 */ /* 0x000ea80000300a00 */
[----:B------:R-:W2:Y:S04]  /*8d070*/  LDL.LU R27, [R1+0x11c] ;  /* 0x00011c00011b7983 */ /* 0x000ea80000300800 */
[----:B------:R-:W2:Y:S04]  /*8d080*/  LDL.LU R12, [R1+0x12c] ;  /* 0x00012c00010c7983 */ /* 0x000ea80000300800 */
[----:B------:R-:W2:Y:S04]  /*8d090*/  LDL.LU R0, [R1+0x10c] ;  /* 0x00010c0001007983 */ /* 0x000ea80000300800 */
[----:B------:R-:W2:Y:S04]  /*8d0a0*/  LDL.LU.64 R8, [R1+0x70] ;  /* 0x0000700001087983 */ /* 0x000ea80000300a00 */
[----:B--2---:R0:W-:Y:S04]  /*8d0b0*/  STL.64 [R1+0x2ff8], R8 ;  /* 0x002ff80801007387 */ /* 0x0041e80000100a00 */
[----:B0-----:R-:W2:Y:S01]  /*8d0c0*/  LDL.LU.64 R8, [R1+0x78] ;  /* 0x0000780001087983 */ /* 0x001ea20000300a00 */
[----:B------:R-:W-:-:S03]  /*8d0d0*/  PRMT R18, R15, 0x7632, R18 ;  /* 0x000076320f127816 */ /* 0x000fc60000000012 */
[----:B--2---:R0:W-:Y:S04]  /*8d0e0*/  STL.64 [R1+0x3008], R8 ;  /* 0x0030080801007387 */ /* 0x0041e80000100a00 */
[----:B0-----:R-:W2:Y:S04]  /*8d0f0*/  LDL.LU.64 R8, [R1+0x80] ;  /* 0x0000800001087983 */ /* 0x001ea80000300a00 */
[----:B------:R-:W2:Y:S04]  /*8d100*/  LDL.LU R11, [R1+0xfc] ;  /* 0x0000fc00010b7983 */ /* 0x000ea80000300800 */
[----:B------:R-:W2:Y:S04]  /*8d110*/  LDL.LU R15, [R1+0xec] ;  /* 0x0000ec00010f7983 */ /* 0x000ea80000300800 */
[----:B------:R-:W2:Y:S01]  /*8d120*/  LDL.LU.64 R2, [R1+0x60] ;  /* 0x0000600001027983 */ /* 0x000ea20000300a00 */
[----:B------:R-:W-:-:S03]  /*8d130*/  PRMT R17, R19, 0x7632, R17 ;  /* 0x0000763213117816 */ /* 0x000fc60000000011 */
[----:B--2---:R0:W-:Y:S04]  /*8d140*/  STL.64 [R1+0x2fd8], R2 ;  /* 0x002fd80201007387 */ /* 0x0041e80000100a00 */
[----:B0-----:R-:W2:Y:S04]  /*8d150*/  LDL.LU.64 R2, [R1+0x68] ;  /* 0x0000680001027983 */ /* 0x001ea80000300a00 */
[----:B------:R-:W2:Y:S04]  /*8d160*/  LDL.LU R19, [R1+0xdc] ;  /* 0x0000dc0001137983 */ /* 0x000ea80000300800 */
[----:B------:R-:W2:Y:S04]  /*8d170*/  LDL.LU.S16 R5, [R1+0xc8] ;  /* 0x0000c80001057983 */ /* 0x000ea80000300600 */
[----:B------:R-:W2:Y:S04]  /*8d180*/  LDL.LU.S16 R4, [R1+0xc0] ;  /* 0x0000c00001047983 */ /* 0x000ea80000300600 */
[----:B--2---:R0:W-:Y:S04]  /*8d190*/  STL.64 [R1+0x2fa8], R4 ;  /* 0x002fa80401007387 */ /* 0x0041e80000100a00 */
[----:B0-----:R-:W2:Y:S04]  /*8d1a0*/  LDL.LU.64 R4, [R1+0x48] ;  /* 0x0000480001047983 */ /* 0x001ea80000300a00 */
[----:B--2---:R0:W-:Y:S04]  /*8d1b0*/  STL.64 [R1+0x2fb0], R4 ;  /* 0x002fb00401007387 */ /* 0x0041e80000100a00 */
[----:B0-----:R-:W2:Y:S04]  /*8d1c0*/  LDL.LU.64 R4, [R1+0x50] ;  /* 0x0000500001047983 */ /* 0x001ea80000300a00 */
[----:B--2---:R0:W-:Y:S04]  /*8d1d0*/  STL.64 [R1+0x2fb8], R4 ;  /* 0x002fb80401007387 */ /* 0x0041e80000100a00 */
[----:B0-----:R-:W2:Y:S04]  /*8d1e0*/  LDL.LU.64 R4, [R1+0x58] ;  /* 0x0000580001047983 */ /* 0x001ea80000300a00 */
[----:B------:R-:W2:Y:S04]  /*8d1f0*/  LDL.LU.64 R28, [R1+0x28] ;  /* 0x00002800011c7983 */ /* 0x000ea80000300a00 */
[----:B--2---:R0:W-:Y:S04]  /*8d200*/  STL.64 [R1+0x2f80], R28 ;  /* 0x002f801c01007387 */ /* 0x0041e80000100a00 */
[----:B0-----:R-:W2:Y:S04]  /*8d210*/  LDL.LU.64 R28, [R1+0x30] ;  /* 0x00003000011c7983 */ /* 0x001ea80000300a00 */
[----:B--2---:R0:W-:Y:S04]  /*8d220*/  STL.64 [R1+0x2f90], R28 ;  /* 0x002f901c01007387 */ /* 0x0041e80000100a00 */
[----:B0-----:R-:W2:Y:S01]  /*8d230*/  LDL.LU.64 R28, [R1+0x38] ;  /* 0x00003800011c7983 */ /* 0x001ea20000300a00 */
[----:B----4-:R-:W-:-:S03]  /*8d240*/  PRMT R16, R26, 0x7632, R16 ;  /* 0x000076321a107816 */ /* 0x010fc60000000010 */
[----:B---3--:R-:W-:Y:S01]  /*8d250*/  STG.E.U16 [R22.64], R26 ;  /* 0x0000001a16007986 */ /* 0x008fe2000c101506 */
[----:B------:R-:W-:-:S03]  /*8d260*/  PRMT R14, R27, 0x7632, R14 ;  /* 0x000076321b0e7816 */ /* 0x000fc6000000000e */
[----:B------:R-:W-:Y:S04]  /*8d270*/  STG.E.U16 [R24.64], R27 ;  /* 0x0000001b18007986 */ /* 0x000fe8000c101506 */
[----:B------:R-:W-:Y:S04]  /*8d280*/  STG.E.U16 [R8.64], R12 ;  /* 0x0000000c08007986 */ /* 0x000fe8000c101506 */
[----:B--2---:R0:W-:Y:S04]  /*8d290*/  STL.64 [R1+0x2fa0], R28 ;  /* 0x002fa01c01007387 */ /* 0x0041e80000100a00 */
[----:B0-----:R-:W2:Y:S04]  /*8d2a0*/  LDL.LU.64 R28, [R1+0x40] ;  /* 0x00004000011c7983 */ /* 0x001ea80000300a00 */
[----:B------:R-:W3:Y:S04]  /*8d2b0*/  LDL.LU.64 R6, [R1+0x20] ;  /* 0x0000200001067983 */ /* 0x000ee80000300a00 */
[----:B------:R-:W4:Y:S04]  /*8d2c0*/  LDL.LU.64 R20, [R1+0x18] ;  /* 0x0000180001147983 */ /* 0x000f280000300a00 */
[----:B------:R-:W2:Y:S04]  /*8d2d0*/  LDL.LU.64 R22, [R1+0x10] ;  /* 0x0000100001167983 */ /* 0x000ea80000300a00 */
[----:B------:R-:W2:Y:S04]  /*8d2e0*/  LDL.LU.64 R24, [R1+0x8] ;  /* 0x0000080001187983 */ /* 0x000ea80000300a00 */
[----:B------:R-:W2:Y:S04]  /*8d2f0*/  LDL.LU.64 R26, [R1] ;  /* 0x00000000011a7983 */ /* 0x000ea80000300a00 */
[----:B------:R-:W2:Y:S01]  /*8d300*/  LDL.LU.64 R8, [R1+0x3008] ;  /* 0x0030080001087983 */ /* 0x000ea20000300a00 */
[----:B-----5:R-:W-:-:S03]  /*8d310*/  PRMT R13, R12, 0x7632, R13 ;  /* 0x000076320c0d7816 */ /* 0x020fc6000000000d */
[----:B------:R-:W5:Y:S04]  /*8d320*/  LDL.LU R12, [R1+0x3000] ;  /* 0x00300000010c7983 */ /* 0x000f680000300800 */
[----:B--2---:R0:W-:Y:S04]  /*8d330*/  STG.E.U16 [R8.64], R0 ;  /* 0x0000000008007986 */ /* 0x0041e8000c101506 */
[----:B0-----:R-:W2:Y:S01]  /*8d340*/  LDL.LU.64 R8, [R1+0x2ff8] ;  /* 0x002ff80001087983 */ /* 0x001ea20000300a00 */
[----:B-----5:R-:W-:Y:S02]  /*8d350*/  PRMT R12, R0, 0x7632, R12 ;  /* 0x00007632000c7816 */ /* 0x020fe4000000000c */
[----:B------:R-:W5:Y:S01]  /*8d360*/  LDL.LU R0, [R1+0x2ff0] ;  /* 0x002ff00001007983 */ /* 0x000f620000300800 */
[----:B------:R-:W-:Y:S01]  /*8d370*/  PRMT R10, R11, 0x7632, R10 ;  /* 0x000076320b0a7816 */ /* 0x000fe2000000000a */
[----:B--2---:R0:W-:Y:S01]  /*8d380*/  STG.E.U16 [R8.64], R11 ;  /* 0x0000000b08007986 */ /* 0x0041e2000c101506 */
[----:B------:R1:W-:Y:S03]  /*8d390*/  STG.E.U16 [R2.64], R15 ;  /* 0x0000000f02007986 */ /* 0x0003e6000c101506 */
[----:B0-----:R-:W2:Y:S01]  /*8d3a0*/  LDL.LU.64 R8, [R1+0x2fe8] ;  /* 0x002fe80001087983 */ /* 0x001ea20000300a00 */
[----:B------:R-:W3:Y:S02]  /*8d3b0*/  LDL.LU R11, [R1+0x2fe0] ;  /* 0x002fe000010b7983 */ /* 0x000ee40000300800 */
[----:B-1----:R-:W3:Y:S01]  /*8d3c0*/  LDL.LU.64 R2, [R1+0x2fd8] ;  /* 0x002fd80001027983 */ /* 0x002ee20000300a00 */
[----:B--2---:R-:W-:-:S02]  /*8d3d0*/  PRMT R9, R15, 0x7632, R9 ;  /* 0x000076320f097816 */ /* 0x004fc40000000009 */
[----:B------:R-:W-:Y:S01]  /*8d3e0*/  PRMT R8, R19, 0x7632, R8 ;  /* 0x0000763213087816 */ /* 0x000fe20000000008 */
[----:B------:R-:W2:Y:S04]  /*8d3f0*/  LDL.LU R15, [R1+0x2fd0] ;  /* 0x002fd000010f7983 */ /* 0x000ea80000300800 */
[----:B---3--:R0:W-:Y:S04]  /*8d400*/  STG.E.U16 [R2.64], R19 ;  /* 0x0000001302007986 */ /* 0x0081e8000c101506 */
[----:B0-----:R-:W3:Y:S01]  /*8d410*/  LDL.LU.64 R2, [R1+0x2fc8] ;  /* 0x002fc80001027983 */ /* 0x001ee20000300a00 */
[----:B------:R-:W2:Y:S03]  /*8d420*/  LDL.LU R19, [R1+0x2fc0] ;  /* 0x002fc00001137983 */ /* 0x000ea60000300800 */
[----:B--2---:R0:W-:Y:S04]  /*8d430*/  STG.E.U16 [R4.64], R19 ;  /* 0x0000001304007986 */ /* 0x0041e8000c101506 */
[----:B0-----:R-:W2:Y:S01]  /*8d440*/  LDL.LU.64 R4, [R1+0x2fb8] ;  /* 0x002fb80001047983 */ /* 0x001ea20000300a00 */
[----:B---3--:R-:W-:-:S02]  /*8d450*/  PRMT R2, R19, 0x7632, R2 ;  /* 0x0000763213027816 */ /* 0x008fc40000000002 */
[----:B------:R-:W3:Y:S01]  /*8d460*/  LDL.LU R19, [R1+0x738] ;  /* 0x0007380001137983 */ /* 0x000ee20000300800 */
[----:B--2---:R0:W-:Y:S04]  /*8d470*/  STG.E.U16 [R4.64], R15 ;  /* 0x0000000f04007986 */ /* 0x0041e8000c101506 */
[----:B0-----:R-:W2:Y:S01]  /*8d480*/  LDL.LU.64 R4, [R1+0x2fb0] ;  /* 0x002fb00001047983 */ /* 0x001ea20000300a00 */
[----:B-----5:R-:W-:Y:S02]  /*8d490*/  PRMT R0, R15, 0x7632, R0 ;  /* 0x000076320f007816 */ /* 0x020fe40000000000 */
[----:B------:R-:W2:Y:S02]  /*8d4a0*/  LDL.LU R15, [R1+0x420] ;  /* 0x00042000010f7983 */ /* 0x000ea40000300800 */
[----:B--2---:R0:W-:Y:S04]  /*8d4b0*/  STG.E.U16 [R4.64], R11 ;  /* 0x0000000b04007986 */ /* 0x0041e8000c101506 */
[----:B0-----:R-:W2:Y:S01]  /*8d4c0*/  LDL.LU.64 R4, [R1+0x2fa8] ;  /* 0x002fa80001047983 */ /* 0x001ea20000300a00 */
[----:B------:R-:W-:-:S02]  /*8d4d0*/  PRMT R3, R11, 0x7632, R3 ;  /* 0x000076320b037816 */ /* 0x000fc40000000003 */
[----:B------:R-:W3:Y:S01]  /*8d4e0*/  LDL.LU R11, [R1+0x424] ;  /* 0x00042400010b7983 */ /* 0x000ee20000300800 */
[----:B--2---:R0:W-:Y:S04]  /*8d4f0*/  STG.E.U16 [R28.64], R5 ;  /* 0x000000051c007986 */ /* 0x0041e8000c101506 */
[----:B0-----:R-:W2:Y:S01]  /*8d500*/  LDL.LU.64 R28, [R1+0x2fa0] ;  /* 0x002fa000011c7983 */ /* 0x001ea20000300a00 */
[----:B------:R-:W3:Y:S03]  /*8d510*/  LDL.LU R5, [R1+0x2f98] ;  /* 0x002f980001057983 */ /* 0x000ee60000300800 */
[----:B--2---:R0:W-:Y:S04]  /*8d520*/  STG.E.U16 [R28.64], R4 ;  /* 0x000000041c007986 */ /* 0x0041e8000c101506 */
[----:B0-----:R-:W2:Y:S01]  /*8d530*/  LDL.LU.64 R28, [R1+0x2f90] ;  /* 0x002f9000011c7983 */ /* 0x001ea20000300a00 */
[----:B------:R-:W2:Y:S03]  /*8d540*/  LDL.LU R4, [R1+0x2f88] ;  /* 0x002f880001047983 */ /* 0x000ea60000300800 */
[----:B--2---:R0:W-:Y:S04]  /*8d550*/  STG.E.U16 [R28.64], R4 ;  /* 0x000000041c007986 */ /* 0x0041e8000c101506 */
[----:B0-----:R-:W3:Y:S01]  /*8d560*/  LDL.LU.64 R28, [R1+0x2f80] ;  /* 0x002f8000011c7983 */ /* 0x001ee20000300a00 */
[----:B------:R-:W2:Y:S03]  /*8d570*/  LDL.LU R4, [R1+0x2f78] ;  /* 0x002f780001047983 */ /* 0x000ea60000300800 */
[----:B---3--:R0:W-:Y:S01]  /*8d580*/  STG.E.U16 [R28.64], R5 ;  /* 0x000000051c007986 */ /* 0x0081e2000c101506 */
[----:B------:R1:W-:Y:S02]  /*8d590*/  STG.E.U16 [R6.64], R18 ;  /* 0x0000001206007986 */ /* 0x0003e4000c101506 */
[----:B----4-:R3:W-:Y:S02]  /*8d5a0*/  STG.E.U16 [R20.64], R17 ;  /* 0x0000001114007986 */ /* 0x0107e4000c101506 */
[----:B------:R4:W-:Y:S01]  /*8d5b0*/  STG.E.U16 [R22.64], R16 ;  /* 0x0000001016007986 */ /* 0x0009e2000c101506 */
[----:B------:R2:W-:Y:S04]  /*8d5c0*/  STG.E.U16 [R24.64], R14 ;  /* 0x0000000e18007986 */ /* 0x0005e8000c101506 */
[----:B0-----:R-:W2:Y:S01]  /*8d5d0*/  LDL.LU.64 R28, [R1+0x2f70] ;  /* 0x002f7000011c7983 */ /* 0x001ea20000300a00 */
[----:B------:R-:W2:Y:S02]  /*8d5e0*/  LDL.LU R5, [R1+0x2f68] ;  /* 0x002f680001057983 */ /* 0x000ea40000300800 */
[----:B-1----:R-:W2:Y:S02]  /*8d5f0*/  LDL.LU.64 R6, [R1+0x2f60] ;  /* 0x002f600001067983 */ /* 0x002ea40000300a00 */
[----:B------:R-:W2:Y:S01]  /*8d600*/  LDL.LU R18, [R1+0x728] ;  /* 0x0007280001127983 */ /* 0x000ea20000300800 */
[----:B---3--:R-:W3:Y:S01]  /*8d610*/  LDL.LU.64 R20, [R1+0x2f58] ;  /* 0x002f580001147983 */ /* 0x008ee20000300a00 */
[----:B------:R-:W3:Y:S02]  /*8d620*/  LDL.LU R17, [R1+0x72c] ;  /* 0x00072c0001117983 */ /* 0x000ee40000300800 */
[----:B----4-:R-:W4:Y:S02]  /*8d630*/  LDL.LU.64 R22, [R1+0x2f50] ;  /* 0x002f500001167983 */ /* 0x010f240000300a00 */
[----:B------:R-:W3:Y:S01]  /*8d640*/  LDL.LU R16, [R1+0x414] ;  /* 0x0004140001107983 */ /* 0x000ee20000300800 */
[----:B--2---:R-:W2:Y:S01]  /*8d650*/  LDL.LU.64 R24, [R1+0x2f48] ;  /* 0x002f480001187983 */ /* 0x004ea20000300a00 */
[----:B------:R-:W2:Y:S03]  /*8d660*/  LDL.LU R14, [R1+0x418] ;  /* 0x00041800010e7983 */ /* 0x000ea60000300800 */
[----:B------:R0:W-:Y:S04]  /*8d670*/  STG.E.U16 [R26.64], R13 ;  /* 0x0000000d1a007986 */ /* 0x0001e8000c101506 */
[----:B0-----:R-:W2:Y:S01]  /*8d680*/  LDL.LU.64 R26, [R1+0x2f40] ;  /* 0x002f4000011a7983 */ /* 0x001ea20000300a00 */
[----:B------:R-:W3:Y:S01]  /*8d690*/  LDL.LU R13, [R1+0x41c] ;  /* 0x00041c00010d7983 */ /* 0x000ee20000300800 */
[----:B------:R-:W-:-:S05]  /*8d6a0*/  FSEL R11, R11, -INF , P6 ;  /* 0xff8000000b0b7808 */ /* 0x000fca0003000000 */
[----:B------:R-:W-:Y:S02]  /*8d6b0*/  FFMA R11, R11, 0.69314718246459960938, R19 ;  /* 0x3f3172180b0b7823 */ /* 0x000fe40000000013 */
[----:B------:R-:W0:Y:S04]  /*8d6c0*/  S2R R19, SR_TID.X ;  /* 0x0000000000137919 */ /* 0x000e280000002100 */
[----:B--2---:R1:W-:Y:S01]  /*8d6d0*/  STG.E.U16 [R26.64], R12 ;  /* 0x0000000c1a007986 */ /* 0x0043e2000c101506 */
[----:B------:R2:W-:Y:S02]  /*8d6e0*/  STG.E.U16 [R24.64], R10 ;  /* 0x0000000a18007986 */ /* 0x0005e4000c101506 */
[----:B----4-:R4:W-:Y:S01]  /*8d6f0*/  STG.E.U16 [R22.64], R9 ;  /* 0x0000000916007986 */ /* 0x0109e2000c101506 */
[----:B-1----:R-:W5:Y:S01]  /*8d700*/  LDL.LU R12, [R1+0x3c4] ;  /* 0x0003c400010c7983 */ /* 0x002f620000300800 */
[----:B------:R-:W5:Y:S02]  /*8d710*/  LDL.LU R26, [R1+0x734] ;  /* 0x00073400011a7983 */ /* 0x000f640000300800 */
[----:B------:R-:W5:Y:S02]  /*8d720*/  LDL.LU R27, [R1+0x730] ;  /* 0x00073000011b7983 */ /* 0x000f640000300800 */
[----:B--2---:R-:W2:Y:S01]  /*8d730*/  LDL.LU R10, [R1+0x740] ;  /* 0x00074000010a7983 */ /* 0x004ea20000300800 */
[----:B------:R-:W2:Y:S01]  /*8d740*/  LDL.LU R24, [R1+0x42c] ;  /* 0x00042c0001187983 */ /* 0x000ea20000300800 */
[----:B------:R-:W5:Y:S02]  /*8d750*/  LDL.LU R25, [R1+0x73c] ;  /* 0x00073c0001197983 */ /* 0x000f640000300800 */
[----:B----4-:R-:W4:Y:S02]  /*8d760*/  LDL.LU R22, [R1+0x744] ;  /* 0x0007440001167983 */ /* 0x010f240000300800 */
[----:B------:R-:W4:Y:S01]  /*8d770*/  LDL.LU R23, [R1+0x428] ;  /* 0x0004280001177983 */ /* 0x000f220000300800 */
[----:B---3--:R4:W-:Y:S01]  /*8d780*/  STG.E.U16 [R20.64], R8 ;  /* 0x0000000814007986 */ /* 0x0089e2000c101506 */
[----:B------:R1:W-:Y:S02]  /*8d790*/  STG.E.U16 [R6.64], R2 ;  /* 0x0000000206007986 */ /* 0x0003e4000c101506 */
[----:B------:R1:W-:Y:S02]  /*8d7a0*/  STG.E.U16 [R28.64], R0 ;  /* 0x000000001c007986 */ /* 0x0003e4000c101506 */
[----:B------:R1:W-:Y:S01]  /*8d7b0*/  STG.E.U16 [R4.64], R3 ;  /* 0x0000000304007986 */ /* 0x0003e2000c101506 */
[----:B------:R-:W-:-:S02]  /*8d7c0*/  FSEL R15, R15, -INF , P5 ;  /* 0xff8000000f0f7808 */ /* 0x000fc40002800000 */
[----:B------:R-:W-:Y:S02]  /*8d7d0*/  FSEL R13, R13, -INF , P4 ;  /* 0xff8000000d0d7808 */ /* 0x000fe40002000000 */
[----:B------:R-:W-:Y:S02]  /*8d7e0*/  FSEL R14, R14, -INF , P3 ;  /* 0xff8000000e0e7808 */ /* 0x000fe40001800000 */
[----:B------:R-:W-:Y:S02]  /*8d7f0*/  FSEL R16, R16, -INF , P0 ;  /* 0xff80000010107808 */ /* 0x000fe40000000000 */
[----:B0-----:R-:W-:Y:S01]  /*8d800*/  LOP3.LUT R19, R19, 0x1c, RZ, 0xc0, !PT ;  /* 0x0000001c13137812 */ /* 0x001fe200078ec0ff */
[----:B------:R-:W-:Y:S01]  /*8d810*/  FFMA R14, R14, 0.69314718246459960938, R17 ;  /* 0x3f3172180e0e7823 */ /* 0x000fe20000000011 */
[----:B------:R-:W-:Y:S01]  /*8d820*/  BAR.SYNC.DEFER_BLOCKING 0x0 ;  /* 0x0000000000007b1d */ /* 0x000fe20000010000 */
[----:B--2---:R-:W-:Y:S02]  /*8d830*/  FFMA R9, R24, 0.69314718246459960938, R10 ;  /* 0x3f31721818097823 */ /* 0x004fe4000000000a */
[----:B-----5:R-:W-:-:S02]  /*8d840*/  FFMA R10, R12, 0.69314718246459960938, R25 ;  /* 0x3f3172180c0a7823 */ /* 0x020fc40000000019 */
[----:B------:R-:W-:Y:S02]  /*8d850*/  FFMA R12, R15, 0.69314718246459960938, R26 ;  /* 0x3f3172180f0c7823 */ /* 0x000fe4000000001a */
[----:B----4-:R-:W-:Y:S02]  /*8d860*/  FFMA R8, R23, 0.69314718246459960938, R22 ;  /* 0x3f31721817087823 */ /* 0x010fe40000000016 */
[----:B------:R-:W-:Y:S02]  /*8d870*/  FFMA R13, R13, 0.69314718246459960938, R27 ;  /* 0x3f3172180d0d7823 */ /* 0x000fe4000000001b */
[----:B------:R-:W-:Y:S01]  /*8d880*/  FFMA R15, R16, 0.69314718246459960938, R18 ;  /* 0x3f317218100f7823 */ /* 0x000fe20000000012 */
[----:B------:R1:W-:Y:S04]  /*8d890*/  STS.128 [R19.X4], R8 ;  /* 0x0000000813007388 */ /* 0x0003e80000004c00 */
[----:B------:R1:W-:Y:S02]  /*8d8a0*/  STS.128 [R19.X4+0x80], R12 ;  /* 0x0000800c13007388 */ /* 0x0003e40000004c00 */
[----:B------:R-:W-:Y:S06]  /*8d8b0*/  BAR.SYNC.DEFER_BLOCKING 0x0 ;  /* 0x0000000000007b1d */ /* 0x000fec0000010000 */
[----:B------:R-:W-:Y:S05]  /*8d8c0*/  @P1 EXIT ;  /* 0x000000000000194d */ /* 0x000fea0003800000 */
[----:B-1----:R-:W2:Y:S04]  /*8d8d0*/  LDL.LU R17, [R1+0xe0] ;  /* 0x0000e00001117983 */ /* 0x002ea80000300800 */
[----:B------:R-:W0:Y:S04]  /*8d8e0*/  S2R R19, SR_CTAID.X ;  /* 0x0000000000137919 */ /* 0x000e280000002500 */
[----:B------:R-:W1:Y:S04]  /*8d8f0*/  S2R R18, SR_CTAID.Y ;  /* 0x0000000000127919 */ /* 0x000e680000002600 */
[----:B------:R-:W3:Y:S01]  /*8d900*/  S2R R27, SR_TID.X ;  /* 0x00000000001b7919 */ /* 0x000ee20000002100 */
[----:B0-----:R-:W-:-:S02]  /*8d910*/  IMAD.SHL.U32 R19, R19, 0x40, RZ ;  /* 0x0000004013137824 */ /* 0x001fc400078e00ff */
[----:B-1----:R-:W-:-:S03]  /*8d920*/  IMAD R0, R18, c[0x0][0x1cc], RZ ;  /* 0x0000730012007a24 */ /* 0x002fc600078e02ff */
[----:B---3--:R-:W-:Y:S02]  /*8d930*/  LOP3.LUT R19, R19, 0x3f, R27, 0xf8, !PT ;  /* 0x0000003f13137812 */ /* 0x008fe400078ef81b */
[----:B------:R-:W-:Y:S02]  /*8d940*/  SHF.L.U32 R2, R0, 0x2, RZ ;  /* 0x0000000200027819 */ /* 0x000fe400000006ff */
[C---:B------:R-:W-:Y:S01]  /*8d950*/  SHF.L.U32 R3, R19.reuse, 0x2, RZ ;  /* 0x0000000213037819 */ /* 0x040fe200000006ff */
[----:B------:R-:W-:-:S03]  /*8d960*/  IMAD.HI R5, R19, 0x4, RZ ;  /* 0x0000000413057827 */ /* 0x000fc600078e02ff */
[----:B------:R-:W-:Y:S01]  /*8d970*/  IADD3 R2, P0, P1, R3, c[0x0][0x180], R2 ;  /* 0x0000600003027a10 */ /* 0x000fe2000791e002 */
[----:B------:R-:W-:-:S05]  /*8d980*/  IMAD.HI R0, R0, 0x4, RZ ;  /* 0x0000000400007827 */ /* 0x000fca00078e02ff */
[----:B------:R-:W-:Y:S01]  /*8d990*/  IADD3.X R3, R5, c[0x0][0x184], R0, P0, P1 ;  /* 0x0000610005037a10 */ /* 0x000fe200007e2400 */
[----:B--2---:R-:W0:Y:S04]  /*8d9a0*/  LDS R7, [R17] ;  /* 0x0000000011077984 */ /* 0x004e280000000800 */
[----:B0-----:R-:W-:Y:S01]  /*8d9b0*/  STG.E [R2.64], R7 ;  /* 0x0000000702007986 */ /* 0x001fe2000c101906 */
[----:B------:R-:W-:Y:S05]  /*8d9c0*/  EXIT ;  /* 0x000000000000794d */ /* 0x000fea0003800000 */
.L_x_20:
[----:B------:R-:W-:-:S00]  /*8d9d0*/  BRA `(.L_x_20) ;  /* 0xfffffff000007947 */ /* 0x000fc0000383ffff */
[----:B------:R-:W-:-:S00]  /*8d9e0*/  NOP ;  /* 0x0000000000007918 */ /* 0x000fc00000000000 */
        /* <DEDUP_REMOVED lines=9> */
.L_x_21:


//--------------------- .nv.global.init           --------------------------
	.section	.nv.global.init,"aw",@progbits
.nv.global.init:
	.type		_$_str,@object
	.size		_$_str,(.L_0 - _$_str)
_$_str:
        /*0000*/ 	.byte	0x5f, 0x5f, 0x43, 0x55, 0x44, 0x41, 0x5f, 0x46, 0x54, 0x5a, 0x00
.L_0:


//--------------------- .nv.shared.attn_fwd       --------------------------
	.section	.nv.shared.attn_fwd,"aw",@nobits
	.sectionflags	@""
	.align	16
